//
// Generated by NVIDIA NVVM Compiler
//
// Compiler Build ID: CL-36424714
// Cuda compilation tools, release 13.0, V13.0.88
// Based on NVVM 20.0.0
//

.version 9.0
.target sm_100
.address_size 64

	// .globl	cwma_batch_f32
// _ZZN32CwmaBatchTiledPrecomputed2xAsyncILi128ELi2EE3runEPKfS2_PKiS2_iiiiPfE3pss has been demoted
// _ZZN32CwmaBatchTiledPrecomputed2xAsyncILi256ELi2EE3runEPKfS2_PKiS2_iiiiPfE3pss has been demoted
.extern .shared .align 16 .b8 shraw[];
.extern .shared .align 16 .b8 shared_weights[];

.visible .entry cwma_batch_f32(
	.param .u64 .ptr .align 1 cwma_batch_f32_param_0,
	.param .u64 .ptr .align 1 cwma_batch_f32_param_1,
	.param .u64 .ptr .align 1 cwma_batch_f32_param_2,
	.param .u64 .ptr .align 1 cwma_batch_f32_param_3,
	.param .u32 cwma_batch_f32_param_4,
	.param .u32 cwma_batch_f32_param_5,
	.param .u32 cwma_batch_f32_param_6,
	.param .u32 cwma_batch_f32_param_7,
	.param .u64 .ptr .align 1 cwma_batch_f32_param_8
)
{
	.reg .pred 	%p<13>;
	.reg .b32 	%r<53>;
	.reg .b32 	%f<70>;
	.reg .b64 	%rd<23>;

	ld.param.u64 	%rd10, [cwma_batch_f32_param_0];
	ld.param.u64 	%rd6, [cwma_batch_f32_param_1];
	ld.param.u64 	%rd7, [cwma_batch_f32_param_2];
	ld.param.u64 	%rd8, [cwma_batch_f32_param_3];
	ld.param.u32 	%r30, [cwma_batch_f32_param_4];
	ld.param.u32 	%r31, [cwma_batch_f32_param_5];
	ld.param.u32 	%r33, [cwma_batch_f32_param_6];
	ld.param.u32 	%r32, [cwma_batch_f32_param_7];
	ld.param.u64 	%rd9, [cwma_batch_f32_param_8];
	cvta.to.global.u64 	%rd1, %rd10;
	mov.u32 	%r1, %ctaid.y;
	setp.ge.s32 	%p1, %r1, %r33;
	@%p1 bra 	$L__BB0_17;
	cvta.to.global.u64 	%rd11, %rd7;
	cvta.to.global.u64 	%rd12, %rd8;
	mul.wide.u32 	%rd13, %r1, 4;
	add.s64 	%rd14, %rd11, %rd13;
	ld.global.nc.u32 	%r2, [%rd14];
	max.s32 	%r3, %r2, 1;
	add.s32 	%r4, %r3, -1;
	add.s64 	%rd15, %rd12, %rd13;
	ld.global.nc.f32 	%f1, [%rd15];
	mov.u32 	%r5, %tid.x;
	setp.ge.u32 	%p2, %r5, %r4;
	@%p2 bra 	$L__BB0_4;
	mul.lo.s32 	%r6, %r30, %r1;
	mov.u32 	%r7, %ntid.x;
	cvta.to.global.u64 	%rd2, %rd6;
	mov.u32 	%r47, %r5;
$L__BB0_3:
	add.s32 	%r34, %r47, %r6;
	mul.wide.s32 	%rd16, %r34, 4;
	add.s64 	%rd17, %rd2, %rd16;
	ld.global.nc.f32 	%f17, [%rd17];
	shl.b32 	%r35, %r47, 2;
	mov.u32 	%r36, shared_weights;
	add.s32 	%r37, %r36, %r35;
	st.shared.f32 	[%r37], %f17;
	add.s32 	%r47, %r47, %r7;
	setp.lt.s32 	%p3, %r47, %r4;
	@%p3 bra 	$L__BB0_3;
$L__BB0_4:
	bar.sync 	0;
	mov.u32 	%r38, %ctaid.x;
	mov.u32 	%r10, %ntid.x;
	mad.lo.s32 	%r48, %r38, %r10, %r5;
	setp.ge.s32 	%p4, %r48, %r31;
	@%p4 bra 	$L__BB0_17;
	add.s32 	%r12, %r3, -2;
	and.b32  	%r13, %r4, 3;
	and.b32  	%r14, %r4, -4;
	neg.s32 	%r15, %r14;
	add.s64 	%rd3, %rd1, 8;
	cvta.to.global.u64 	%rd4, %rd9;
	mov.u32 	%r39, %nctaid.x;
	mul.lo.s32 	%r16, %r39, %r10;
	mul.lo.s32 	%r17, %r31, %r1;
	add.s32 	%r18, %r4, %r32;
$L__BB0_6:
	setp.lt.s32 	%p5, %r48, %r18;
	mov.f32 	%f69, 0f7FC00000;
	@%p5 bra 	$L__BB0_16;
	setp.lt.s32 	%p6, %r2, 2;
	mov.f32 	%f68, 0f00000000;
	@%p6 bra 	$L__BB0_15;
	setp.lt.u32 	%p7, %r12, 3;
	sub.s32 	%r41, %r48, %r3;
	add.s32 	%r20, %r41, 2;
	mov.f32 	%f66, 0f00000000;
	mov.b32 	%r52, 0;
	mov.f32 	%f68, %f66;
	@%p7 bra 	$L__BB0_11;
	mov.f32 	%f66, 0f00000000;
	mov.u32 	%r50, shared_weights;
	mov.u32 	%r49, %r20;
	mov.u32 	%r51, %r15;
$L__BB0_10:
	.pragma "nounroll";
	mul.wide.s32 	%rd18, %r49, 4;
	add.s64 	%rd19, %rd3, %rd18;
	ld.global.nc.f32 	%f23, [%rd19+-8];
	ld.shared.v4.f32 	{%f24, %f25, %f26, %f27}, [%r50];
	fma.rn.f32 	%f28, %f23, %f24, 0f00000000;
	sub.f32 	%f29, %f28, %f66;
	add.f32 	%f30, %f68, %f29;
	sub.f32 	%f31, %f30, %f68;
	sub.f32 	%f32, %f31, %f29;
	ld.global.nc.f32 	%f33, [%rd19+-4];
	fma.rn.f32 	%f34, %f33, %f25, 0f00000000;
	sub.f32 	%f35, %f34, %f32;
	add.f32 	%f36, %f30, %f35;
	sub.f32 	%f37, %f36, %f30;
	sub.f32 	%f38, %f37, %f35;
	ld.global.nc.f32 	%f39, [%rd19];
	fma.rn.f32 	%f40, %f39, %f26, 0f00000000;
	sub.f32 	%f41, %f40, %f38;
	add.f32 	%f42, %f36, %f41;
	sub.f32 	%f43, %f42, %f36;
	sub.f32 	%f44, %f43, %f41;
	ld.global.nc.f32 	%f45, [%rd19+4];
	fma.rn.f32 	%f46, %f45, %f27, 0f00000000;
	sub.f32 	%f47, %f46, %f44;
	add.f32 	%f68, %f42, %f47;
	sub.f32 	%f48, %f68, %f42;
	sub.f32 	%f66, %f48, %f47;
	add.s32 	%r51, %r51, 4;
	add.s32 	%r50, %r50, 16;
	add.s32 	%r49, %r49, 4;
	setp.ne.s32 	%p8, %r51, 0;
	mov.u32 	%r52, %r14;
	@%p8 bra 	$L__BB0_10;
$L__BB0_11:
	setp.eq.s32 	%p9, %r13, 0;
	@%p9 bra 	$L__BB0_15;
	setp.eq.s32 	%p10, %r13, 1;
	add.s32 	%r43, %r20, %r52;
	mul.wide.s32 	%rd20, %r43, 4;
	add.s64 	%rd5, %rd1, %rd20;
	ld.global.nc.f32 	%f49, [%rd5];
	shl.b32 	%r44, %r52, 2;
	mov.u32 	%r45, shared_weights;
	add.s32 	%r28, %r45, %r44;
	ld.shared.f32 	%f50, [%r28];
	fma.rn.f32 	%f51, %f49, %f50, 0f00000000;
	sub.f32 	%f52, %f51, %f66;
	add.f32 	%f9, %f68, %f52;
	sub.f32 	%f53, %f9, %f68;
	sub.f32 	%f10, %f53, %f52;
	mov.f32 	%f68, %f9;
	@%p10 bra 	$L__BB0_15;
	setp.eq.s32 	%p11, %r13, 2;
	ld.global.nc.f32 	%f54, [%rd5+4];
	ld.shared.f32 	%f55, [%r28+4];
	fma.rn.f32 	%f56, %f54, %f55, 0f00000000;
	sub.f32 	%f57, %f56, %f10;
	add.f32 	%f68, %f9, %f57;
	sub.f32 	%f58, %f68, %f9;
	sub.f32 	%f12, %f58, %f57;
	@%p11 bra 	$L__BB0_15;
	ld.global.nc.f32 	%f59, [%rd5+8];
	ld.shared.f32 	%f60, [%r28+8];
	fma.rn.f32 	%f61, %f59, %f60, 0f00000000;
	sub.f32 	%f62, %f61, %f12;
	add.f32 	%f68, %f68, %f62;
$L__BB0_15:
	mul.rn.f32 	%f69, %f68, %f1;
$L__BB0_16:
	add.s32 	%r46, %r48, %r17;
	mul.wide.s32 	%rd21, %r46, 4;
	add.s64 	%rd22, %rd4, %rd21;
	st.global.f32 	[%rd22], %f69;
	add.s32 	%r48, %r48, %r16;
	setp.lt.s32 	%p12, %r48, %r31;
	@%p12 bra 	$L__BB0_6;
$L__BB0_17:
	ret;

}
	// .globl	cwma_batch_tiled_f32_tile128
.visible .entry cwma_batch_tiled_f32_tile128(
	.param .u64 .ptr .align 1 cwma_batch_tiled_f32_tile128_param_0,
	.param .u64 .ptr .align 1 cwma_batch_tiled_f32_tile128_param_1,
	.param .u64 .ptr .align 1 cwma_batch_tiled_f32_tile128_param_2,
	.param .u64 .ptr .align 1 cwma_batch_tiled_f32_tile128_param_3,
	.param .u32 cwma_batch_tiled_f32_tile128_param_4,
	.param .u32 cwma_batch_tiled_f32_tile128_param_5,
	.param .u32 cwma_batch_tiled_f32_tile128_param_6,
	.param .u32 cwma_batch_tiled_f32_tile128_param_7,
	.param .u64 .ptr .align 1 cwma_batch_tiled_f32_tile128_param_8
)
{
	.reg .pred 	%p<36>;
	.reg .b32 	%r<139>;
	.reg .b32 	%f<83>;
	.reg .b64 	%rd<45>;

	ld.param.u64 	%rd13, [cwma_batch_tiled_f32_tile128_param_0];
	ld.param.u64 	%rd14, [cwma_batch_tiled_f32_tile128_param_1];
	ld.param.u64 	%rd11, [cwma_batch_tiled_f32_tile128_param_2];
	ld.param.u64 	%rd12, [cwma_batch_tiled_f32_tile128_param_3];
	ld.param.u32 	%r71, [cwma_batch_tiled_f32_tile128_param_4];
	ld.param.u32 	%r72, [cwma_batch_tiled_f32_tile128_param_5];
	ld.param.u32 	%r73, [cwma_batch_tiled_f32_tile128_param_6];
	ld.param.u32 	%r74, [cwma_batch_tiled_f32_tile128_param_7];
	ld.param.u64 	%rd15, [cwma_batch_tiled_f32_tile128_param_8];
	cvta.to.global.u64 	%rd1, %rd14;
	cvta.to.global.u64 	%rd2, %rd13;
	cvta.to.global.u64 	%rd3, %rd15;
	mov.u32 	%r75, %ntid.x;
	setp.ne.s32 	%p1, %r75, 128;
	@%p1 bra 	$L__BB1_39;
	mov.u32 	%r1, %ctaid.y;
	setp.ge.s32 	%p2, %r1, %r73;
	@%p2 bra 	$L__BB1_39;
	cvta.to.global.u64 	%rd16, %rd11;
	mul.wide.u32 	%rd17, %r1, 4;
	add.s64 	%rd18, %rd16, %rd17;
	ld.global.nc.u32 	%r76, [%rd18];
	max.s32 	%r2, %r76, 1;
	add.s32 	%r3, %r2, -1;
	mov.u32 	%r77, %ctaid.x;
	shl.b32 	%r4, %r77, 7;
	setp.ge.s32 	%p3, %r4, %r72;
	@%p3 bra 	$L__BB1_39;
	add.s32 	%r5, %r2, 126;
	shl.b32 	%r78, %r3, 2;
	add.s32 	%r79, %r78, 15;
	and.b32  	%r6, %r79, -16;
	mul.lo.s32 	%r80, %r71, %r1;
	cvt.s64.s32 	%rd4, %r80;
	mov.u32 	%r7, %tid.x;
	setp.ge.u32 	%p4, %r7, %r3;
	@%p4 bra 	$L__BB1_10;
	sub.s32 	%r81, %r2, %r7;
	add.s32 	%r8, %r81, -2;
	and.b32  	%r82, %r8, 384;
	setp.eq.s32 	%p5, %r82, 384;
	mov.u32 	%r124, %r7;
	@%p5 bra 	$L__BB1_7;
	shr.u32 	%r83, %r8, 7;
	add.s32 	%r84, %r83, 1;
	and.b32  	%r85, %r84, 3;
	shl.b32 	%r86, %r7, 2;
	mov.u32 	%r87, shraw;
	add.s32 	%r121, %r87, %r86;
	cvt.u64.u32 	%rd19, %r7;
	add.s64 	%rd20, %rd4, %rd19;
	shl.b64 	%rd21, %rd20, 2;
	add.s64 	%rd43, %rd1, %rd21;
	neg.s32 	%r120, %r85;
	shl.b32 	%r88, %r84, 7;
	and.b32  	%r89, %r88, 384;
	add.s32 	%r124, %r7, %r89;
$L__BB1_6:
	.pragma "nounroll";
	ld.global.nc.f32 	%f23, [%rd43];
	st.shared.f32 	[%r121], %f23;
	add.s32 	%r121, %r121, 512;
	add.s64 	%rd43, %rd43, 512;
	add.s32 	%r120, %r120, 1;
	setp.ne.s32 	%p6, %r120, 0;
	@%p6 bra 	$L__BB1_6;
$L__BB1_7:
	setp.lt.u32 	%p7, %r8, 384;
	@%p7 bra 	$L__BB1_10;
	cvt.u64.u32 	%rd22, %r124;
	add.s64 	%rd23, %rd4, %rd22;
	shl.b64 	%rd24, %rd23, 2;
	add.s64 	%rd25, %rd24, %rd1;
	add.s64 	%rd44, %rd25, 1024;
	shl.b32 	%r90, %r124, 2;
	mov.u32 	%r91, shraw;
	add.s32 	%r92, %r90, %r91;
	add.s32 	%r123, %r92, 1024;
$L__BB1_9:
	ld.global.nc.f32 	%f24, [%rd44+-1024];
	st.shared.f32 	[%r123+-1024], %f24;
	ld.global.nc.f32 	%f25, [%rd44+-512];
	st.shared.f32 	[%r123+-512], %f25;
	ld.global.nc.f32 	%f26, [%rd44];
	st.shared.f32 	[%r123], %f26;
	ld.global.nc.f32 	%f27, [%rd44+512];
	st.shared.f32 	[%r123+512], %f27;
	add.s32 	%r124, %r124, 512;
	add.s64 	%rd44, %rd44, 2048;
	add.s32 	%r123, %r123, 2048;
	setp.lt.u32 	%p8, %r124, %r3;
	@%p8 bra 	$L__BB1_9;
$L__BB1_10:
	bar.sync 	0;
	setp.ge.u32 	%p9, %r7, %r5;
	@%p9 bra 	$L__BB1_28;
	sub.s32 	%r93, %r2, %r7;
	add.s32 	%r22, %r93, 125;
	and.b32  	%r94, %r22, 384;
	setp.eq.s32 	%p10, %r94, 384;
	mov.u32 	%r129, %r7;
	@%p10 bra 	$L__BB1_17;
	add.s32 	%r128, %r7, 2;
	shl.b32 	%r95, %r7, 2;
	add.s32 	%r96, %r6, %r95;
	mov.u32 	%r97, shraw;
	add.s32 	%r127, %r97, %r96;
	add.s32 	%r98, %r7, %r4;
	sub.s32 	%r126, %r98, %r2;
	shr.u32 	%r99, %r22, 7;
	add.s32 	%r100, %r99, 1;
	and.b32  	%r101, %r100, 3;
	neg.s32 	%r125, %r101;
$L__BB1_13:
	.pragma "nounroll";
	add.s32 	%r31, %r126, 2;
	setp.lt.s32 	%p11, %r31, 0;
	setp.ge.s32 	%p12, %r31, %r72;
	mov.f32 	%f70, 0f00000000;
	or.pred  	%p13, %p11, %p12;
	@%p13 bra 	$L__BB1_15;
	mul.wide.u32 	%rd26, %r31, 4;
	add.s64 	%rd27, %rd2, %rd26;
	ld.global.nc.f32 	%f70, [%rd27];
$L__BB1_15:
	st.shared.f32 	[%r127], %f70;
	add.s32 	%r128, %r128, 128;
	add.s32 	%r127, %r127, 512;
	add.s32 	%r126, %r126, 128;
	add.s32 	%r125, %r125, 1;
	setp.ne.s32 	%p14, %r125, 0;
	@%p14 bra 	$L__BB1_13;
	add.s32 	%r129, %r128, -2;
$L__BB1_17:
	setp.lt.u32 	%p15, %r22, 384;
	@%p15 bra 	$L__BB1_28;
	add.s32 	%r132, %r129, 258;
	add.s32 	%r102, %r129, %r4;
	sub.s32 	%r131, %r102, %r2;
	shl.b32 	%r103, %r129, 2;
	add.s32 	%r104, %r6, %r103;
	mov.u32 	%r105, shraw;
	add.s32 	%r106, %r104, %r105;
	add.s32 	%r130, %r106, 1024;
$L__BB1_19:
	add.s32 	%r44, %r131, 2;
	setp.lt.s32 	%p16, %r44, 0;
	setp.ge.s32 	%p17, %r44, %r72;
	mov.f32 	%f71, 0f00000000;
	or.pred  	%p18, %p16, %p17;
	@%p18 bra 	$L__BB1_21;
	mul.wide.u32 	%rd28, %r44, 4;
	add.s64 	%rd29, %rd2, %rd28;
	ld.global.nc.f32 	%f71, [%rd29];
$L__BB1_21:
	st.shared.f32 	[%r130+-1024], %f71;
	add.s32 	%r45, %r131, 130;
	setp.lt.s32 	%p19, %r45, 0;
	setp.ge.s32 	%p20, %r45, %r72;
	mov.f32 	%f72, 0f00000000;
	or.pred  	%p21, %p19, %p20;
	@%p21 bra 	$L__BB1_23;
	mul.wide.u32 	%rd30, %r45, 4;
	add.s64 	%rd31, %rd2, %rd30;
	ld.global.nc.f32 	%f72, [%rd31];
$L__BB1_23:
	st.shared.f32 	[%r130+-512], %f72;
	add.s32 	%r46, %r131, 258;
	setp.lt.s32 	%p22, %r46, 0;
	setp.ge.s32 	%p23, %r46, %r72;
	mov.f32 	%f73, 0f00000000;
	or.pred  	%p24, %p22, %p23;
	@%p24 bra 	$L__BB1_25;
	mul.wide.u32 	%rd32, %r46, 4;
	add.s64 	%rd33, %rd2, %rd32;
	ld.global.nc.f32 	%f73, [%rd33];
$L__BB1_25:
	st.shared.f32 	[%r130], %f73;
	add.s32 	%r47, %r131, 386;
	setp.lt.s32 	%p25, %r47, 0;
	setp.ge.s32 	%p26, %r47, %r72;
	mov.f32 	%f74, 0f00000000;
	or.pred  	%p27, %p25, %p26;
	@%p27 bra 	$L__BB1_27;
	mul.wide.u32 	%rd34, %r47, 4;
	add.s64 	%rd35, %rd2, %rd34;
	ld.global.nc.f32 	%f74, [%rd35];
$L__BB1_27:
	st.shared.f32 	[%r130+512], %f74;
	add.s32 	%r48, %r132, 512;
	add.s32 	%r107, %r132, 254;
	add.s32 	%r131, %r131, 512;
	add.s32 	%r130, %r130, 2048;
	setp.lt.u32 	%p28, %r107, %r5;
	mov.u32 	%r132, %r48;
	@%p28 bra 	$L__BB1_19;
$L__BB1_28:
	bar.sync 	0;
	add.s32 	%r51, %r4, %r7;
	setp.ge.s32 	%p29, %r51, %r72;
	@%p29 bra 	$L__BB1_39;
	mad.lo.s32 	%r52, %r72, %r1, %r51;
	add.s32 	%r108, %r3, %r74;
	setp.ge.s32 	%p30, %r51, %r108;
	@%p30 bra 	$L__BB1_31;
	mul.wide.s32 	%rd41, %r52, 4;
	add.s64 	%rd42, %rd3, %rd41;
	mov.b32 	%r119, 2143289344;
	st.global.u32 	[%rd42], %r119;
	bra.uni 	$L__BB1_39;
$L__BB1_31:
	setp.eq.s32 	%p31, %r3, 0;
	mov.f32 	%f77, 0f00000000;
	@%p31 bra 	$L__BB1_38;
	add.s32 	%r110, %r2, -2;
	and.b32  	%r53, %r3, 3;
	setp.lt.u32 	%p32, %r110, 3;
	mov.f32 	%f78, 0f00000000;
	mov.b32 	%r135, 0;
	mov.f32 	%f77, %f78;
	@%p32 bra 	$L__BB1_35;
	and.b32  	%r135, %r3, -4;
	neg.s32 	%r134, %r135;
	shl.b32 	%r112, %r7, 2;
	add.s32 	%r56, %r6, %r112;
	mov.f32 	%f78, 0f00000000;
	mov.u32 	%r133, shraw;
$L__BB1_34:
	.pragma "nounroll";
	add.s32 	%r113, %r133, %r56;
	ld.shared.f32 	%f37, [%r113];
	ld.shared.v4.f32 	{%f38, %f39, %f40, %f41}, [%r133];
	fma.rn.f32 	%f42, %f37, %f38, 0f00000000;
	sub.f32 	%f43, %f42, %f78;
	add.f32 	%f44, %f77, %f43;
	sub.f32 	%f45, %f44, %f77;
	sub.f32 	%f46, %f45, %f43;
	ld.shared.f32 	%f47, [%r113+4];
	fma.rn.f32 	%f48, %f47, %f39, 0f00000000;
	sub.f32 	%f49, %f48, %f46;
	add.f32 	%f50, %f44, %f49;
	sub.f32 	%f51, %f50, %f44;
	sub.f32 	%f52, %f51, %f49;
	ld.shared.f32 	%f53, [%r113+8];
	fma.rn.f32 	%f54, %f53, %f40, 0f00000000;
	sub.f32 	%f55, %f54, %f52;
	add.f32 	%f56, %f50, %f55;
	sub.f32 	%f57, %f56, %f50;
	sub.f32 	%f58, %f57, %f55;
	ld.shared.f32 	%f59, [%r113+12];
	fma.rn.f32 	%f60, %f59, %f41, 0f00000000;
	sub.f32 	%f61, %f60, %f58;
	add.f32 	%f77, %f56, %f61;
	sub.f32 	%f62, %f77, %f56;
	sub.f32 	%f78, %f62, %f61;
	add.s32 	%r134, %r134, 4;
	add.s32 	%r133, %r133, 16;
	setp.ne.s32 	%p33, %r134, 0;
	@%p33 bra 	$L__BB1_34;
$L__BB1_35:
	setp.eq.s32 	%p34, %r53, 0;
	@%p34 bra 	$L__BB1_38;
	shl.b32 	%r114, %r135, 2;
	mov.u32 	%r115, shraw;
	add.s32 	%r138, %r115, %r114;
	add.s32 	%r116, %r7, %r135;
	shl.b32 	%r117, %r116, 2;
	add.s32 	%r118, %r6, %r117;
	add.s32 	%r137, %r115, %r118;
	neg.s32 	%r136, %r53;
	mov.f32 	%f81, %f77;
$L__BB1_37:
	.pragma "nounroll";
	ld.shared.f32 	%f63, [%r137];
	ld.shared.f32 	%f64, [%r138];
	fma.rn.f32 	%f65, %f63, %f64, 0f00000000;
	sub.f32 	%f66, %f65, %f78;
	add.f32 	%f77, %f81, %f66;
	sub.f32 	%f67, %f77, %f81;
	sub.f32 	%f78, %f67, %f66;
	add.s32 	%r138, %r138, 4;
	add.s32 	%r137, %r137, 4;
	add.s32 	%r136, %r136, 1;
	setp.ne.s32 	%p35, %r136, 0;
	mov.f32 	%f81, %f77;
	@%p35 bra 	$L__BB1_37;
$L__BB1_38:
	cvta.to.global.u64 	%rd36, %rd12;
	add.s64 	%rd38, %rd36, %rd17;
	ld.global.nc.f32 	%f68, [%rd38];
	mul.rn.f32 	%f69, %f77, %f68;
	mul.wide.s32 	%rd39, %r52, 4;
	add.s64 	%rd40, %rd3, %rd39;
	st.global.f32 	[%rd40], %f69;
$L__BB1_39:
	ret;

}
	// .globl	cwma_batch_tiled_f32_tile256
.visible .entry cwma_batch_tiled_f32_tile256(
	.param .u64 .ptr .align 1 cwma_batch_tiled_f32_tile256_param_0,
	.param .u64 .ptr .align 1 cwma_batch_tiled_f32_tile256_param_1,
	.param .u64 .ptr .align 1 cwma_batch_tiled_f32_tile256_param_2,
	.param .u64 .ptr .align 1 cwma_batch_tiled_f32_tile256_param_3,
	.param .u32 cwma_batch_tiled_f32_tile256_param_4,
	.param .u32 cwma_batch_tiled_f32_tile256_param_5,
	.param .u32 cwma_batch_tiled_f32_tile256_param_6,
	.param .u32 cwma_batch_tiled_f32_tile256_param_7,
	.param .u64 .ptr .align 1 cwma_batch_tiled_f32_tile256_param_8
)
{
	.reg .pred 	%p<36>;
	.reg .b32 	%r<139>;
	.reg .b32 	%f<83>;
	.reg .b64 	%rd<45>;

	ld.param.u64 	%rd13, [cwma_batch_tiled_f32_tile256_param_0];
	ld.param.u64 	%rd14, [cwma_batch_tiled_f32_tile256_param_1];
	ld.param.u64 	%rd11, [cwma_batch_tiled_f32_tile256_param_2];
	ld.param.u64 	%rd12, [cwma_batch_tiled_f32_tile256_param_3];
	ld.param.u32 	%r71, [cwma_batch_tiled_f32_tile256_param_4];
	ld.param.u32 	%r72, [cwma_batch_tiled_f32_tile256_param_5];
	ld.param.u32 	%r73, [cwma_batch_tiled_f32_tile256_param_6];
	ld.param.u32 	%r74, [cwma_batch_tiled_f32_tile256_param_7];
	ld.param.u64 	%rd15, [cwma_batch_tiled_f32_tile256_param_8];
	cvta.to.global.u64 	%rd1, %rd14;
	cvta.to.global.u64 	%rd2, %rd13;
	cvta.to.global.u64 	%rd3, %rd15;
	mov.u32 	%r75, %ntid.x;
	setp.ne.s32 	%p1, %r75, 256;
	@%p1 bra 	$L__BB2_39;
	mov.u32 	%r1, %ctaid.y;
	setp.ge.s32 	%p2, %r1, %r73;
	@%p2 bra 	$L__BB2_39;
	cvta.to.global.u64 	%rd16, %rd11;
	mul.wide.u32 	%rd17, %r1, 4;
	add.s64 	%rd18, %rd16, %rd17;
	ld.global.nc.u32 	%r76, [%rd18];
	max.s32 	%r2, %r76, 1;
	add.s32 	%r3, %r2, -1;
	mov.u32 	%r77, %ctaid.x;
	shl.b32 	%r4, %r77, 8;
	setp.ge.s32 	%p3, %r4, %r72;
	@%p3 bra 	$L__BB2_39;
	add.s32 	%r5, %r2, 254;
	shl.b32 	%r78, %r3, 2;
	add.s32 	%r79, %r78, 15;
	and.b32  	%r6, %r79, -16;
	mul.lo.s32 	%r80, %r71, %r1;
	cvt.s64.s32 	%rd4, %r80;
	mov.u32 	%r7, %tid.x;
	setp.ge.u32 	%p4, %r7, %r3;
	@%p4 bra 	$L__BB2_10;
	sub.s32 	%r81, %r2, %r7;
	add.s32 	%r8, %r81, -2;
	and.b32  	%r82, %r8, 768;
	setp.eq.s32 	%p5, %r82, 768;
	mov.u32 	%r124, %r7;
	@%p5 bra 	$L__BB2_7;
	shr.u32 	%r83, %r8, 8;
	add.s32 	%r84, %r83, 1;
	and.b32  	%r85, %r84, 3;
	shl.b32 	%r86, %r7, 2;
	mov.u32 	%r87, shraw;
	add.s32 	%r121, %r87, %r86;
	cvt.u64.u32 	%rd19, %r7;
	add.s64 	%rd20, %rd4, %rd19;
	shl.b64 	%rd21, %rd20, 2;
	add.s64 	%rd43, %rd1, %rd21;
	neg.s32 	%r120, %r85;
	shl.b32 	%r88, %r84, 8;
	and.b32  	%r89, %r88, 768;
	add.s32 	%r124, %r7, %r89;
$L__BB2_6:
	.pragma "nounroll";
	ld.global.nc.f32 	%f23, [%rd43];
	st.shared.f32 	[%r121], %f23;
	add.s32 	%r121, %r121, 1024;
	add.s64 	%rd43, %rd43, 1024;
	add.s32 	%r120, %r120, 1;
	setp.ne.s32 	%p6, %r120, 0;
	@%p6 bra 	$L__BB2_6;
$L__BB2_7:
	setp.lt.u32 	%p7, %r8, 768;
	@%p7 bra 	$L__BB2_10;
	cvt.u64.u32 	%rd22, %r124;
	add.s64 	%rd23, %rd4, %rd22;
	shl.b64 	%rd24, %rd23, 2;
	add.s64 	%rd25, %rd24, %rd1;
	add.s64 	%rd44, %rd25, 2048;
	shl.b32 	%r90, %r124, 2;
	mov.u32 	%r91, shraw;
	add.s32 	%r92, %r90, %r91;
	add.s32 	%r123, %r92, 2048;
$L__BB2_9:
	ld.global.nc.f32 	%f24, [%rd44+-2048];
	st.shared.f32 	[%r123+-2048], %f24;
	ld.global.nc.f32 	%f25, [%rd44+-1024];
	st.shared.f32 	[%r123+-1024], %f25;
	ld.global.nc.f32 	%f26, [%rd44];
	st.shared.f32 	[%r123], %f26;
	ld.global.nc.f32 	%f27, [%rd44+1024];
	st.shared.f32 	[%r123+1024], %f27;
	add.s32 	%r124, %r124, 1024;
	add.s64 	%rd44, %rd44, 4096;
	add.s32 	%r123, %r123, 4096;
	setp.lt.u32 	%p8, %r124, %r3;
	@%p8 bra 	$L__BB2_9;
$L__BB2_10:
	bar.sync 	0;
	setp.ge.u32 	%p9, %r7, %r5;
	@%p9 bra 	$L__BB2_28;
	sub.s32 	%r93, %r2, %r7;
	add.s32 	%r22, %r93, 253;
	and.b32  	%r94, %r22, 768;
	setp.eq.s32 	%p10, %r94, 768;
	mov.u32 	%r129, %r7;
	@%p10 bra 	$L__BB2_17;
	add.s32 	%r128, %r7, 2;
	shl.b32 	%r95, %r7, 2;
	add.s32 	%r96, %r6, %r95;
	mov.u32 	%r97, shraw;
	add.s32 	%r127, %r97, %r96;
	add.s32 	%r98, %r7, %r4;
	sub.s32 	%r126, %r98, %r2;
	shr.u32 	%r99, %r22, 8;
	add.s32 	%r100, %r99, 1;
	and.b32  	%r101, %r100, 3;
	neg.s32 	%r125, %r101;
$L__BB2_13:
	.pragma "nounroll";
	add.s32 	%r31, %r126, 2;
	setp.lt.s32 	%p11, %r31, 0;
	setp.ge.s32 	%p12, %r31, %r72;
	mov.f32 	%f70, 0f00000000;
	or.pred  	%p13, %p11, %p12;
	@%p13 bra 	$L__BB2_15;
	mul.wide.u32 	%rd26, %r31, 4;
	add.s64 	%rd27, %rd2, %rd26;
	ld.global.nc.f32 	%f70, [%rd27];
$L__BB2_15:
	st.shared.f32 	[%r127], %f70;
	add.s32 	%r128, %r128, 256;
	add.s32 	%r127, %r127, 1024;
	add.s32 	%r126, %r126, 256;
	add.s32 	%r125, %r125, 1;
	setp.ne.s32 	%p14, %r125, 0;
	@%p14 bra 	$L__BB2_13;
	add.s32 	%r129, %r128, -2;
$L__BB2_17:
	setp.lt.u32 	%p15, %r22, 768;
	@%p15 bra 	$L__BB2_28;
	add.s32 	%r132, %r129, 514;
	add.s32 	%r102, %r129, %r4;
	sub.s32 	%r131, %r102, %r2;
	shl.b32 	%r103, %r129, 2;
	add.s32 	%r104, %r6, %r103;
	mov.u32 	%r105, shraw;
	add.s32 	%r106, %r104, %r105;
	add.s32 	%r130, %r106, 2048;
$L__BB2_19:
	add.s32 	%r44, %r131, 2;
	setp.lt.s32 	%p16, %r44, 0;
	setp.ge.s32 	%p17, %r44, %r72;
	mov.f32 	%f71, 0f00000000;
	or.pred  	%p18, %p16, %p17;
	@%p18 bra 	$L__BB2_21;
	mul.wide.u32 	%rd28, %r44, 4;
	add.s64 	%rd29, %rd2, %rd28;
	ld.global.nc.f32 	%f71, [%rd29];
$L__BB2_21:
	st.shared.f32 	[%r130+-2048], %f71;
	add.s32 	%r45, %r131, 258;
	setp.lt.s32 	%p19, %r45, 0;
	setp.ge.s32 	%p20, %r45, %r72;
	mov.f32 	%f72, 0f00000000;
	or.pred  	%p21, %p19, %p20;
	@%p21 bra 	$L__BB2_23;
	mul.wide.u32 	%rd30, %r45, 4;
	add.s64 	%rd31, %rd2, %rd30;
	ld.global.nc.f32 	%f72, [%rd31];
$L__BB2_23:
	st.shared.f32 	[%r130+-1024], %f72;
	add.s32 	%r46, %r131, 514;
	setp.lt.s32 	%p22, %r46, 0;
	setp.ge.s32 	%p23, %r46, %r72;
	mov.f32 	%f73, 0f00000000;
	or.pred  	%p24, %p22, %p23;
	@%p24 bra 	$L__BB2_25;
	mul.wide.u32 	%rd32, %r46, 4;
	add.s64 	%rd33, %rd2, %rd32;
	ld.global.nc.f32 	%f73, [%rd33];
$L__BB2_25:
	st.shared.f32 	[%r130], %f73;
	add.s32 	%r47, %r131, 770;
	setp.lt.s32 	%p25, %r47, 0;
	setp.ge.s32 	%p26, %r47, %r72;
	mov.f32 	%f74, 0f00000000;
	or.pred  	%p27, %p25, %p26;
	@%p27 bra 	$L__BB2_27;
	mul.wide.u32 	%rd34, %r47, 4;
	add.s64 	%rd35, %rd2, %rd34;
	ld.global.nc.f32 	%f74, [%rd35];
$L__BB2_27:
	st.shared.f32 	[%r130+1024], %f74;
	add.s32 	%r48, %r132, 1024;
	add.s32 	%r107, %r132, 510;
	add.s32 	%r131, %r131, 1024;
	add.s32 	%r130, %r130, 4096;
	setp.lt.u32 	%p28, %r107, %r5;
	mov.u32 	%r132, %r48;
	@%p28 bra 	$L__BB2_19;
$L__BB2_28:
	bar.sync 	0;
	add.s32 	%r51, %r4, %r7;
	setp.ge.s32 	%p29, %r51, %r72;
	@%p29 bra 	$L__BB2_39;
	mad.lo.s32 	%r52, %r72, %r1, %r51;
	add.s32 	%r108, %r3, %r74;
	setp.ge.s32 	%p30, %r51, %r108;
	@%p30 bra 	$L__BB2_31;
	mul.wide.s32 	%rd41, %r52, 4;
	add.s64 	%rd42, %rd3, %rd41;
	mov.b32 	%r119, 2143289344;
	st.global.u32 	[%rd42], %r119;
	bra.uni 	$L__BB2_39;
$L__BB2_31:
	setp.eq.s32 	%p31, %r3, 0;
	mov.f32 	%f77, 0f00000000;
	@%p31 bra 	$L__BB2_38;
	add.s32 	%r110, %r2, -2;
	and.b32  	%r53, %r3, 3;
	setp.lt.u32 	%p32, %r110, 3;
	mov.f32 	%f78, 0f00000000;
	mov.b32 	%r135, 0;
	mov.f32 	%f77, %f78;
	@%p32 bra 	$L__BB2_35;
	and.b32  	%r135, %r3, -4;
	neg.s32 	%r134, %r135;
	shl.b32 	%r112, %r7, 2;
	add.s32 	%r56, %r6, %r112;
	mov.f32 	%f78, 0f00000000;
	mov.u32 	%r133, shraw;
$L__BB2_34:
	.pragma "nounroll";
	add.s32 	%r113, %r133, %r56;
	ld.shared.f32 	%f37, [%r113];
	ld.shared.v4.f32 	{%f38, %f39, %f40, %f41}, [%r133];
	fma.rn.f32 	%f42, %f37, %f38, 0f00000000;
	sub.f32 	%f43, %f42, %f78;
	add.f32 	%f44, %f77, %f43;
	sub.f32 	%f45, %f44, %f77;
	sub.f32 	%f46, %f45, %f43;
	ld.shared.f32 	%f47, [%r113+4];
	fma.rn.f32 	%f48, %f47, %f39, 0f00000000;
	sub.f32 	%f49, %f48, %f46;
	add.f32 	%f50, %f44, %f49;
	sub.f32 	%f51, %f50, %f44;
	sub.f32 	%f52, %f51, %f49;
	ld.shared.f32 	%f53, [%r113+8];
	fma.rn.f32 	%f54, %f53, %f40, 0f00000000;
	sub.f32 	%f55, %f54, %f52;
	add.f32 	%f56, %f50, %f55;
	sub.f32 	%f57, %f56, %f50;
	sub.f32 	%f58, %f57, %f55;
	ld.shared.f32 	%f59, [%r113+12];
	fma.rn.f32 	%f60, %f59, %f41, 0f00000000;
	sub.f32 	%f61, %f60, %f58;
	add.f32 	%f77, %f56, %f61;
	sub.f32 	%f62, %f77, %f56;
	sub.f32 	%f78, %f62, %f61;
	add.s32 	%r134, %r134, 4;
	add.s32 	%r133, %r133, 16;
	setp.ne.s32 	%p33, %r134, 0;
	@%p33 bra 	$L__BB2_34;
$L__BB2_35:
	setp.eq.s32 	%p34, %r53, 0;
	@%p34 bra 	$L__BB2_38;
	shl.b32 	%r114, %r135, 2;
	mov.u32 	%r115, shraw;
	add.s32 	%r138, %r115, %r114;
	add.s32 	%r116, %r7, %r135;
	shl.b32 	%r117, %r116, 2;
	add.s32 	%r118, %r6, %r117;
	add.s32 	%r137, %r115, %r118;
	neg.s32 	%r136, %r53;
	mov.f32 	%f81, %f77;
$L__BB2_37:
	.pragma "nounroll";
	ld.shared.f32 	%f63, [%r137];
	ld.shared.f32 	%f64, [%r138];
	fma.rn.f32 	%f65, %f63, %f64, 0f00000000;
	sub.f32 	%f66, %f65, %f78;
	add.f32 	%f77, %f81, %f66;
	sub.f32 	%f67, %f77, %f81;
	sub.f32 	%f78, %f67, %f66;
	add.s32 	%r138, %r138, 4;
	add.s32 	%r137, %r137, 4;
	add.s32 	%r136, %r136, 1;
	setp.ne.s32 	%p35, %r136, 0;
	mov.f32 	%f81, %f77;
	@%p35 bra 	$L__BB2_37;
$L__BB2_38:
	cvta.to.global.u64 	%rd36, %rd12;
	add.s64 	%rd38, %rd36, %rd17;
	ld.global.nc.f32 	%f68, [%rd38];
	mul.rn.f32 	%f69, %f77, %f68;
	mul.wide.s32 	%rd39, %r52, 4;
	add.s64 	%rd40, %rd3, %rd39;
	st.global.f32 	[%rd40], %f69;
$L__BB2_39:
	ret;

}
	// .globl	cwma_batch_tiled_f32_2x_tile128
.visible .entry cwma_batch_tiled_f32_2x_tile128(
	.param .u64 .ptr .align 1 cwma_batch_tiled_f32_2x_tile128_param_0,
	.param .u64 .ptr .align 1 cwma_batch_tiled_f32_2x_tile128_param_1,
	.param .u64 .ptr .align 1 cwma_batch_tiled_f32_2x_tile128_param_2,
	.param .u64 .ptr .align 1 cwma_batch_tiled_f32_2x_tile128_param_3,
	.param .u32 cwma_batch_tiled_f32_2x_tile128_param_4,
	.param .u32 cwma_batch_tiled_f32_2x_tile128_param_5,
	.param .u32 cwma_batch_tiled_f32_2x_tile128_param_6,
	.param .u32 cwma_batch_tiled_f32_2x_tile128_param_7,
	.param .u64 .ptr .align 1 cwma_batch_tiled_f32_2x_tile128_param_8
)
{
	.reg .pred 	%p<40>;
	.reg .b32 	%r<144>;
	.reg .b32 	%f<134>;
	.reg .b64 	%rd<53>;

	ld.param.u64 	%rd8, [cwma_batch_tiled_f32_2x_tile128_param_0];
	ld.param.u64 	%rd9, [cwma_batch_tiled_f32_2x_tile128_param_1];
	ld.param.u64 	%rd6, [cwma_batch_tiled_f32_2x_tile128_param_2];
	ld.param.u64 	%rd7, [cwma_batch_tiled_f32_2x_tile128_param_3];
	ld.param.u32 	%r73, [cwma_batch_tiled_f32_2x_tile128_param_4];
	ld.param.u32 	%r74, [cwma_batch_tiled_f32_2x_tile128_param_5];
	ld.param.u32 	%r75, [cwma_batch_tiled_f32_2x_tile128_param_6];
	ld.param.u32 	%r76, [cwma_batch_tiled_f32_2x_tile128_param_7];
	ld.param.u64 	%rd10, [cwma_batch_tiled_f32_2x_tile128_param_8];
	cvta.to.global.u64 	%rd1, %rd9;
	cvta.to.global.u64 	%rd2, %rd8;
	cvta.to.global.u64 	%rd3, %rd10;
	mov.u32 	%r77, %ntid.x;
	setp.ne.s32 	%p1, %r77, 64;
	@%p1 bra 	$L__BB3_42;
	mov.u32 	%r1, %ctaid.y;
	setp.ge.s32 	%p2, %r1, %r75;
	@%p2 bra 	$L__BB3_42;
	cvta.to.global.u64 	%rd11, %rd6;
	mul.wide.u32 	%rd12, %r1, 4;
	add.s64 	%rd13, %rd11, %rd12;
	ld.global.nc.u32 	%r78, [%rd13];
	max.s32 	%r2, %r78, 1;
	add.s32 	%r3, %r2, -1;
	mov.u32 	%r79, %ctaid.x;
	shl.b32 	%r4, %r79, 7;
	setp.ge.s32 	%p3, %r4, %r74;
	@%p3 bra 	$L__BB3_42;
	add.s32 	%r5, %r2, 126;
	shl.b32 	%r80, %r3, 2;
	add.s32 	%r81, %r80, 15;
	and.b32  	%r6, %r81, -16;
	mul.lo.s32 	%r82, %r73, %r1;
	cvt.s64.s32 	%rd4, %r82;
	mov.u32 	%r7, %tid.x;
	setp.ge.u32 	%p4, %r7, %r3;
	@%p4 bra 	$L__BB3_10;
	sub.s32 	%r83, %r2, %r7;
	add.s32 	%r8, %r83, -2;
	and.b32  	%r84, %r8, 192;
	setp.eq.s32 	%p5, %r84, 192;
	mov.u32 	%r128, %r7;
	@%p5 bra 	$L__BB3_7;
	shl.b32 	%r85, %r7, 2;
	mov.u32 	%r86, shraw;
	add.s32 	%r126, %r86, %r85;
	shr.u32 	%r87, %r8, 6;
	add.s32 	%r88, %r87, 1;
	and.b32  	%r89, %r88, 3;
	neg.s32 	%r125, %r89;
	mov.u32 	%r128, %r7;
$L__BB3_6:
	.pragma "nounroll";
	cvt.s64.s32 	%rd14, %r128;
	add.s64 	%rd15, %rd4, %rd14;
	shl.b64 	%rd16, %rd15, 2;
	add.s64 	%rd17, %rd1, %rd16;
	ld.global.nc.f32 	%f39, [%rd17];
	st.shared.f32 	[%r126], %f39;
	add.s32 	%r128, %r128, 64;
	add.s32 	%r126, %r126, 256;
	add.s32 	%r125, %r125, 1;
	setp.ne.s32 	%p6, %r125, 0;
	@%p6 bra 	$L__BB3_6;
$L__BB3_7:
	setp.lt.u32 	%p7, %r8, 192;
	@%p7 bra 	$L__BB3_10;
	add.s32 	%r130, %r128, 128;
	shl.b32 	%r90, %r128, 2;
	mov.u32 	%r91, shraw;
	add.s32 	%r92, %r90, %r91;
	add.s32 	%r129, %r92, 512;
$L__BB3_9:
	add.s32 	%r93, %r130, -128;
	cvt.s64.s32 	%rd18, %r93;
	add.s64 	%rd19, %rd18, %rd4;
	shl.b64 	%rd20, %rd19, 2;
	add.s64 	%rd21, %rd1, %rd20;
	ld.global.nc.f32 	%f40, [%rd21];
	st.shared.f32 	[%r129+-512], %f40;
	add.s32 	%r94, %r130, -64;
	cvt.s64.s32 	%rd22, %r94;
	add.s64 	%rd23, %rd22, %rd4;
	shl.b64 	%rd24, %rd23, 2;
	add.s64 	%rd25, %rd1, %rd24;
	ld.global.nc.f32 	%f41, [%rd25];
	st.shared.f32 	[%r129+-256], %f41;
	add.s32 	%r95, %r130, 64;
	cvt.s64.s32 	%rd26, %r130;
	add.s64 	%rd27, %rd26, %rd4;
	shl.b64 	%rd28, %rd27, 2;
	add.s64 	%rd29, %rd1, %rd28;
	ld.global.nc.f32 	%f42, [%rd29];
	st.shared.f32 	[%r129], %f42;
	cvt.s64.s32 	%rd30, %r95;
	add.s64 	%rd31, %rd30, %rd4;
	shl.b64 	%rd32, %rd31, 2;
	add.s64 	%rd33, %rd1, %rd32;
	ld.global.nc.f32 	%f43, [%rd33];
	st.shared.f32 	[%r129+256], %f43;
	add.s32 	%r22, %r130, 256;
	add.s32 	%r96, %r130, 128;
	add.s32 	%r129, %r129, 1024;
	setp.lt.u32 	%p8, %r96, %r3;
	mov.u32 	%r130, %r22;
	@%p8 bra 	$L__BB3_9;
$L__BB3_10:
	bar.sync 	0;
	add.s32 	%r24, %r3, %r76;
	mul.lo.s32 	%r25, %r74, %r1;
	setp.ge.u32 	%p9, %r7, %r5;
	@%p9 bra 	$L__BB3_28;
	add.s32 	%r97, %r7, 64;
	max.s32 	%r98, %r5, %r97;
	not.b32 	%r99, %r7;
	add.s32 	%r26, %r98, %r99;
	and.b32  	%r100, %r26, 192;
	setp.eq.s32 	%p10, %r100, 192;
	mov.u32 	%r135, %r7;
	@%p10 bra 	$L__BB3_17;
	add.s32 	%r134, %r7, 2;
	shl.b32 	%r101, %r7, 2;
	add.s32 	%r102, %r6, %r101;
	mov.u32 	%r103, shraw;
	add.s32 	%r133, %r103, %r102;
	add.s32 	%r104, %r7, %r4;
	sub.s32 	%r132, %r104, %r2;
	shr.u32 	%r105, %r26, 6;
	add.s32 	%r106, %r105, 1;
	and.b32  	%r107, %r106, 3;
	neg.s32 	%r131, %r107;
$L__BB3_13:
	.pragma "nounroll";
	add.s32 	%r35, %r132, 2;
	setp.lt.s32 	%p11, %r35, 0;
	setp.ge.s32 	%p12, %r35, %r74;
	mov.f32 	%f111, 0f00000000;
	or.pred  	%p13, %p11, %p12;
	@%p13 bra 	$L__BB3_15;
	mul.wide.u32 	%rd34, %r35, 4;
	add.s64 	%rd35, %rd2, %rd34;
	ld.global.nc.f32 	%f111, [%rd35];
$L__BB3_15:
	st.shared.f32 	[%r133], %f111;
	add.s32 	%r134, %r134, 64;
	add.s32 	%r133, %r133, 256;
	add.s32 	%r132, %r132, 64;
	add.s32 	%r131, %r131, 1;
	setp.ne.s32 	%p14, %r131, 0;
	@%p14 bra 	$L__BB3_13;
	add.s32 	%r135, %r134, -2;
$L__BB3_17:
	setp.lt.u32 	%p15, %r26, 192;
	@%p15 bra 	$L__BB3_28;
	add.s32 	%r138, %r135, 130;
	add.s32 	%r108, %r135, %r4;
	sub.s32 	%r137, %r108, %r2;
	shl.b32 	%r109, %r135, 2;
	add.s32 	%r110, %r6, %r109;
	mov.u32 	%r111, shraw;
	add.s32 	%r112, %r110, %r111;
	add.s32 	%r136, %r112, 512;
$L__BB3_19:
	add.s32 	%r48, %r137, 2;
	setp.lt.s32 	%p16, %r48, 0;
	setp.ge.s32 	%p17, %r48, %r74;
	mov.f32 	%f112, 0f00000000;
	or.pred  	%p18, %p16, %p17;
	@%p18 bra 	$L__BB3_21;
	mul.wide.u32 	%rd36, %r48, 4;
	add.s64 	%rd37, %rd2, %rd36;
	ld.global.nc.f32 	%f112, [%rd37];
$L__BB3_21:
	st.shared.f32 	[%r136+-512], %f112;
	add.s32 	%r49, %r137, 66;
	setp.lt.s32 	%p19, %r49, 0;
	setp.ge.s32 	%p20, %r49, %r74;
	mov.f32 	%f113, 0f00000000;
	or.pred  	%p21, %p19, %p20;
	@%p21 bra 	$L__BB3_23;
	mul.wide.u32 	%rd38, %r49, 4;
	add.s64 	%rd39, %rd2, %rd38;
	ld.global.nc.f32 	%f113, [%rd39];
$L__BB3_23:
	st.shared.f32 	[%r136+-256], %f113;
	add.s32 	%r50, %r137, 130;
	setp.lt.s32 	%p22, %r50, 0;
	setp.ge.s32 	%p23, %r50, %r74;
	mov.f32 	%f114, 0f00000000;
	or.pred  	%p24, %p22, %p23;
	@%p24 bra 	$L__BB3_25;
	mul.wide.u32 	%rd40, %r50, 4;
	add.s64 	%rd41, %rd2, %rd40;
	ld.global.nc.f32 	%f114, [%rd41];
$L__BB3_25:
	st.shared.f32 	[%r136], %f114;
	add.s32 	%r51, %r137, 194;
	setp.lt.s32 	%p25, %r51, 0;
	setp.ge.s32 	%p26, %r51, %r74;
	mov.f32 	%f115, 0f00000000;
	or.pred  	%p27, %p25, %p26;
	@%p27 bra 	$L__BB3_27;
	mul.wide.u32 	%rd42, %r51, 4;
	add.s64 	%rd43, %rd2, %rd42;
	ld.global.nc.f32 	%f115, [%rd43];
$L__BB3_27:
	st.shared.f32 	[%r136+256], %f115;
	add.s32 	%r52, %r138, 256;
	add.s32 	%r113, %r138, 126;
	add.s32 	%r137, %r137, 256;
	add.s32 	%r136, %r136, 1024;
	setp.lt.s32 	%p28, %r113, %r5;
	mov.u32 	%r138, %r52;
	@%p28 bra 	$L__BB3_19;
$L__BB3_28:
	bar.sync 	0;
	shl.b32 	%r114, %r7, 1;
	add.s32 	%r55, %r4, %r114;
	add.s32 	%r56, %r55, 1;
	setp.ge.s32 	%p29, %r55, %r74;
	@%p29 bra 	$L__BB3_42;
	setp.eq.s32 	%p30, %r3, 0;
	mov.f32 	%f120, 0f00000000;
	mov.f32 	%f121, %f120;
	@%p30 bra 	$L__BB3_36;
	add.s32 	%r116, %r2, -2;
	and.b32  	%r57, %r3, 3;
	setp.lt.u32 	%p31, %r116, 3;
	mov.f32 	%f122, 0f00000000;
	mov.b32 	%r141, 0;
	mov.f32 	%f121, %f122;
	mov.f32 	%f124, %f122;
	mov.f32 	%f120, %f122;
	@%p31 bra 	$L__BB3_33;
	and.b32  	%r141, %r3, -4;
	neg.s32 	%r140, %r141;
	shl.b32 	%r118, %r7, 3;
	add.s32 	%r60, %r6, %r118;
	mov.f32 	%f122, 0f00000000;
	mov.u32 	%r139, shraw;
$L__BB3_32:
	.pragma "nounroll";
	ld.shared.v4.f32 	{%f53, %f54, %f55, %f56}, [%r139];
	add.s32 	%r119, %r139, %r60;
	ld.shared.v2.f32 	{%f57, %f58}, [%r119];
	fma.rn.f32 	%f59, %f57, %f53, 0f00000000;
	sub.f32 	%f60, %f59, %f124;
	add.f32 	%f61, %f120, %f60;
	sub.f32 	%f62, %f61, %f120;
	sub.f32 	%f63, %f62, %f60;
	fma.rn.f32 	%f64, %f58, %f53, 0f00000000;
	sub.f32 	%f65, %f64, %f122;
	add.f32 	%f66, %f121, %f65;
	sub.f32 	%f67, %f66, %f121;
	sub.f32 	%f68, %f67, %f65;
	fma.rn.f32 	%f69, %f58, %f54, 0f00000000;
	sub.f32 	%f70, %f69, %f63;
	add.f32 	%f71, %f61, %f70;
	sub.f32 	%f72, %f71, %f61;
	sub.f32 	%f73, %f72, %f70;
	ld.shared.v2.f32 	{%f74, %f75}, [%r119+8];
	fma.rn.f32 	%f76, %f74, %f54, 0f00000000;
	sub.f32 	%f77, %f76, %f68;
	add.f32 	%f78, %f66, %f77;
	sub.f32 	%f79, %f78, %f66;
	sub.f32 	%f80, %f79, %f77;
	fma.rn.f32 	%f81, %f74, %f55, 0f00000000;
	sub.f32 	%f82, %f81, %f73;
	add.f32 	%f83, %f71, %f82;
	sub.f32 	%f84, %f83, %f71;
	sub.f32 	%f85, %f84, %f82;
	fma.rn.f32 	%f86, %f75, %f55, 0f00000000;
	sub.f32 	%f87, %f86, %f80;
	add.f32 	%f88, %f78, %f87;
	sub.f32 	%f89, %f88, %f78;
	sub.f32 	%f90, %f89, %f87;
	fma.rn.f32 	%f91, %f75, %f56, 0f00000000;
	sub.f32 	%f92, %f91, %f85;
	add.f32 	%f120, %f83, %f92;
	sub.f32 	%f93, %f120, %f83;
	sub.f32 	%f124, %f93, %f92;
	ld.shared.f32 	%f94, [%r119+16];
	fma.rn.f32 	%f95, %f94, %f56, 0f00000000;
	sub.f32 	%f96, %f95, %f90;
	add.f32 	%f121, %f88, %f96;
	sub.f32 	%f97, %f121, %f88;
	sub.f32 	%f122, %f97, %f96;
	add.s32 	%r140, %r140, 4;
	add.s32 	%r139, %r139, 16;
	setp.ne.s32 	%p32, %r140, 0;
	@%p32 bra 	$L__BB3_32;
$L__BB3_33:
	setp.eq.s32 	%p33, %r57, 0;
	@%p33 bra 	$L__BB3_36;
	shl.b32 	%r120, %r7, 3;
	add.s32 	%r66, %r6, %r120;
	shl.b32 	%r121, %r141, 2;
	mov.u32 	%r122, shraw;
	add.s32 	%r143, %r122, %r121;
	neg.s32 	%r142, %r57;
	mov.f32 	%f127, %f121;
	mov.f32 	%f129, %f120;
$L__BB3_35:
	.pragma "nounroll";
	ld.shared.f32 	%f98, [%r143];
	add.s32 	%r123, %r143, %r66;
	ld.shared.f32 	%f99, [%r123];
	fma.rn.f32 	%f100, %f99, %f98, 0f00000000;
	sub.f32 	%f101, %f100, %f124;
	add.f32 	%f120, %f129, %f101;
	sub.f32 	%f102, %f120, %f129;
	sub.f32 	%f124, %f102, %f101;
	ld.shared.f32 	%f103, [%r123+4];
	fma.rn.f32 	%f104, %f103, %f98, 0f00000000;
	sub.f32 	%f105, %f104, %f122;
	add.f32 	%f121, %f127, %f105;
	sub.f32 	%f106, %f121, %f127;
	sub.f32 	%f122, %f106, %f105;
	add.s32 	%r143, %r143, 4;
	add.s32 	%r142, %r142, 1;
	setp.ne.s32 	%p34, %r142, 0;
	mov.f32 	%f127, %f121;
	mov.f32 	%f129, %f120;
	@%p34 bra 	$L__BB3_35;
$L__BB3_36:
	setp.lt.s32 	%p35, %r55, %r24;
	cvta.to.global.u64 	%rd44, %rd7;
	add.s64 	%rd5, %rd44, %rd12;
	mov.f32 	%f132, 0f7FC00000;
	@%p35 bra 	$L__BB3_38;
	ld.global.nc.f32 	%f108, [%rd5];
	mul.rn.f32 	%f132, %f120, %f108;
$L__BB3_38:
	setp.ge.s32 	%p36, %r56, %r74;
	setp.lt.s32 	%p37, %r56, %r24;
	mov.f32 	%f133, 0f7FC00000;
	or.pred  	%p38, %p36, %p37;
	@%p38 bra 	$L__BB3_40;
	ld.global.nc.f32 	%f110, [%rd5];
	mul.rn.f32 	%f133, %f121, %f110;
$L__BB3_40:
	setp.ge.s32 	%p39, %r56, %r74;
	add.s32 	%r124, %r25, %r55;
	mul.wide.s32 	%rd46, %r124, 4;
	add.s64 	%rd47, %rd3, %rd46;
	st.global.f32 	[%rd47], %f132;
	@%p39 bra 	$L__BB3_42;
	cvt.s64.s32 	%rd48, %r25;
	cvt.s64.s32 	%rd49, %r55;
	add.s64 	%rd50, %rd48, %rd49;
	shl.b64 	%rd51, %rd50, 2;
	add.s64 	%rd52, %rd3, %rd51;
	st.global.f32 	[%rd52+4], %f133;
$L__BB3_42:
	ret;

}
	// .globl	cwma_batch_tiled_f32_2x_tile256
.visible .entry cwma_batch_tiled_f32_2x_tile256(
	.param .u64 .ptr .align 1 cwma_batch_tiled_f32_2x_tile256_param_0,
	.param .u64 .ptr .align 1 cwma_batch_tiled_f32_2x_tile256_param_1,
	.param .u64 .ptr .align 1 cwma_batch_tiled_f32_2x_tile256_param_2,
	.param .u64 .ptr .align 1 cwma_batch_tiled_f32_2x_tile256_param_3,
	.param .u32 cwma_batch_tiled_f32_2x_tile256_param_4,
	.param .u32 cwma_batch_tiled_f32_2x_tile256_param_5,
	.param .u32 cwma_batch_tiled_f32_2x_tile256_param_6,
	.param .u32 cwma_batch_tiled_f32_2x_tile256_param_7,
	.param .u64 .ptr .align 1 cwma_batch_tiled_f32_2x_tile256_param_8
)
{
	.reg .pred 	%p<40>;
	.reg .b32 	%r<144>;
	.reg .b32 	%f<134>;
	.reg .b64 	%rd<53>;

	ld.param.u64 	%rd8, [cwma_batch_tiled_f32_2x_tile256_param_0];
	ld.param.u64 	%rd9, [cwma_batch_tiled_f32_2x_tile256_param_1];
	ld.param.u64 	%rd6, [cwma_batch_tiled_f32_2x_tile256_param_2];
	ld.param.u64 	%rd7, [cwma_batch_tiled_f32_2x_tile256_param_3];
	ld.param.u32 	%r73, [cwma_batch_tiled_f32_2x_tile256_param_4];
	ld.param.u32 	%r74, [cwma_batch_tiled_f32_2x_tile256_param_5];
	ld.param.u32 	%r75, [cwma_batch_tiled_f32_2x_tile256_param_6];
	ld.param.u32 	%r76, [cwma_batch_tiled_f32_2x_tile256_param_7];
	ld.param.u64 	%rd10, [cwma_batch_tiled_f32_2x_tile256_param_8];
	cvta.to.global.u64 	%rd1, %rd9;
	cvta.to.global.u64 	%rd2, %rd8;
	cvta.to.global.u64 	%rd3, %rd10;
	mov.u32 	%r77, %ntid.x;
	setp.ne.s32 	%p1, %r77, 128;
	@%p1 bra 	$L__BB4_42;
	mov.u32 	%r1, %ctaid.y;
	setp.ge.s32 	%p2, %r1, %r75;
	@%p2 bra 	$L__BB4_42;
	cvta.to.global.u64 	%rd11, %rd6;
	mul.wide.u32 	%rd12, %r1, 4;
	add.s64 	%rd13, %rd11, %rd12;
	ld.global.nc.u32 	%r78, [%rd13];
	max.s32 	%r2, %r78, 1;
	add.s32 	%r3, %r2, -1;
	mov.u32 	%r79, %ctaid.x;
	shl.b32 	%r4, %r79, 8;
	setp.ge.s32 	%p3, %r4, %r74;
	@%p3 bra 	$L__BB4_42;
	add.s32 	%r5, %r2, 254;
	shl.b32 	%r80, %r3, 2;
	add.s32 	%r81, %r80, 15;
	and.b32  	%r6, %r81, -16;
	mul.lo.s32 	%r82, %r73, %r1;
	cvt.s64.s32 	%rd4, %r82;
	mov.u32 	%r7, %tid.x;
	setp.ge.u32 	%p4, %r7, %r3;
	@%p4 bra 	$L__BB4_10;
	sub.s32 	%r83, %r2, %r7;
	add.s32 	%r8, %r83, -2;
	and.b32  	%r84, %r8, 384;
	setp.eq.s32 	%p5, %r84, 384;
	mov.u32 	%r128, %r7;
	@%p5 bra 	$L__BB4_7;
	shl.b32 	%r85, %r7, 2;
	mov.u32 	%r86, shraw;
	add.s32 	%r126, %r86, %r85;
	shr.u32 	%r87, %r8, 7;
	add.s32 	%r88, %r87, 1;
	and.b32  	%r89, %r88, 3;
	neg.s32 	%r125, %r89;
	mov.u32 	%r128, %r7;
$L__BB4_6:
	.pragma "nounroll";
	cvt.s64.s32 	%rd14, %r128;
	add.s64 	%rd15, %rd4, %rd14;
	shl.b64 	%rd16, %rd15, 2;
	add.s64 	%rd17, %rd1, %rd16;
	ld.global.nc.f32 	%f39, [%rd17];
	st.shared.f32 	[%r126], %f39;
	add.s32 	%r128, %r128, 128;
	add.s32 	%r126, %r126, 512;
	add.s32 	%r125, %r125, 1;
	setp.ne.s32 	%p6, %r125, 0;
	@%p6 bra 	$L__BB4_6;
$L__BB4_7:
	setp.lt.u32 	%p7, %r8, 384;
	@%p7 bra 	$L__BB4_10;
	add.s32 	%r130, %r128, 256;
	shl.b32 	%r90, %r128, 2;
	mov.u32 	%r91, shraw;
	add.s32 	%r92, %r90, %r91;
	add.s32 	%r129, %r92, 1024;
$L__BB4_9:
	add.s32 	%r93, %r130, -256;
	cvt.s64.s32 	%rd18, %r93;
	add.s64 	%rd19, %rd18, %rd4;
	shl.b64 	%rd20, %rd19, 2;
	add.s64 	%rd21, %rd1, %rd20;
	ld.global.nc.f32 	%f40, [%rd21];
	st.shared.f32 	[%r129+-1024], %f40;
	add.s32 	%r94, %r130, -128;
	cvt.s64.s32 	%rd22, %r94;
	add.s64 	%rd23, %rd22, %rd4;
	shl.b64 	%rd24, %rd23, 2;
	add.s64 	%rd25, %rd1, %rd24;
	ld.global.nc.f32 	%f41, [%rd25];
	st.shared.f32 	[%r129+-512], %f41;
	add.s32 	%r95, %r130, 128;
	cvt.s64.s32 	%rd26, %r130;
	add.s64 	%rd27, %rd26, %rd4;
	shl.b64 	%rd28, %rd27, 2;
	add.s64 	%rd29, %rd1, %rd28;
	ld.global.nc.f32 	%f42, [%rd29];
	st.shared.f32 	[%r129], %f42;
	cvt.s64.s32 	%rd30, %r95;
	add.s64 	%rd31, %rd30, %rd4;
	shl.b64 	%rd32, %rd31, 2;
	add.s64 	%rd33, %rd1, %rd32;
	ld.global.nc.f32 	%f43, [%rd33];
	st.shared.f32 	[%r129+512], %f43;
	add.s32 	%r22, %r130, 512;
	add.s32 	%r96, %r130, 256;
	add.s32 	%r129, %r129, 2048;
	setp.lt.u32 	%p8, %r96, %r3;
	mov.u32 	%r130, %r22;
	@%p8 bra 	$L__BB4_9;
$L__BB4_10:
	bar.sync 	0;
	add.s32 	%r24, %r3, %r76;
	mul.lo.s32 	%r25, %r74, %r1;
	setp.ge.u32 	%p9, %r7, %r5;
	@%p9 bra 	$L__BB4_28;
	add.s32 	%r97, %r7, 128;
	max.s32 	%r98, %r5, %r97;
	not.b32 	%r99, %r7;
	add.s32 	%r26, %r98, %r99;
	and.b32  	%r100, %r26, 384;
	setp.eq.s32 	%p10, %r100, 384;
	mov.u32 	%r135, %r7;
	@%p10 bra 	$L__BB4_17;
	add.s32 	%r134, %r7, 2;
	shl.b32 	%r101, %r7, 2;
	add.s32 	%r102, %r6, %r101;
	mov.u32 	%r103, shraw;
	add.s32 	%r133, %r103, %r102;
	add.s32 	%r104, %r7, %r4;
	sub.s32 	%r132, %r104, %r2;
	shr.u32 	%r105, %r26, 7;
	add.s32 	%r106, %r105, 1;
	and.b32  	%r107, %r106, 3;
	neg.s32 	%r131, %r107;
$L__BB4_13:
	.pragma "nounroll";
	add.s32 	%r35, %r132, 2;
	setp.lt.s32 	%p11, %r35, 0;
	setp.ge.s32 	%p12, %r35, %r74;
	mov.f32 	%f111, 0f00000000;
	or.pred  	%p13, %p11, %p12;
	@%p13 bra 	$L__BB4_15;
	mul.wide.u32 	%rd34, %r35, 4;
	add.s64 	%rd35, %rd2, %rd34;
	ld.global.nc.f32 	%f111, [%rd35];
$L__BB4_15:
	st.shared.f32 	[%r133], %f111;
	add.s32 	%r134, %r134, 128;
	add.s32 	%r133, %r133, 512;
	add.s32 	%r132, %r132, 128;
	add.s32 	%r131, %r131, 1;
	setp.ne.s32 	%p14, %r131, 0;
	@%p14 bra 	$L__BB4_13;
	add.s32 	%r135, %r134, -2;
$L__BB4_17:
	setp.lt.u32 	%p15, %r26, 384;
	@%p15 bra 	$L__BB4_28;
	add.s32 	%r138, %r135, 258;
	add.s32 	%r108, %r135, %r4;
	sub.s32 	%r137, %r108, %r2;
	shl.b32 	%r109, %r135, 2;
	add.s32 	%r110, %r6, %r109;
	mov.u32 	%r111, shraw;
	add.s32 	%r112, %r110, %r111;
	add.s32 	%r136, %r112, 1024;
$L__BB4_19:
	add.s32 	%r48, %r137, 2;
	setp.lt.s32 	%p16, %r48, 0;
	setp.ge.s32 	%p17, %r48, %r74;
	mov.f32 	%f112, 0f00000000;
	or.pred  	%p18, %p16, %p17;
	@%p18 bra 	$L__BB4_21;
	mul.wide.u32 	%rd36, %r48, 4;
	add.s64 	%rd37, %rd2, %rd36;
	ld.global.nc.f32 	%f112, [%rd37];
$L__BB4_21:
	st.shared.f32 	[%r136+-1024], %f112;
	add.s32 	%r49, %r137, 130;
	setp.lt.s32 	%p19, %r49, 0;
	setp.ge.s32 	%p20, %r49, %r74;
	mov.f32 	%f113, 0f00000000;
	or.pred  	%p21, %p19, %p20;
	@%p21 bra 	$L__BB4_23;
	mul.wide.u32 	%rd38, %r49, 4;
	add.s64 	%rd39, %rd2, %rd38;
	ld.global.nc.f32 	%f113, [%rd39];
$L__BB4_23:
	st.shared.f32 	[%r136+-512], %f113;
	add.s32 	%r50, %r137, 258;
	setp.lt.s32 	%p22, %r50, 0;
	setp.ge.s32 	%p23, %r50, %r74;
	mov.f32 	%f114, 0f00000000;
	or.pred  	%p24, %p22, %p23;
	@%p24 bra 	$L__BB4_25;
	mul.wide.u32 	%rd40, %r50, 4;
	add.s64 	%rd41, %rd2, %rd40;
	ld.global.nc.f32 	%f114, [%rd41];
$L__BB4_25:
	st.shared.f32 	[%r136], %f114;
	add.s32 	%r51, %r137, 386;
	setp.lt.s32 	%p25, %r51, 0;
	setp.ge.s32 	%p26, %r51, %r74;
	mov.f32 	%f115, 0f00000000;
	or.pred  	%p27, %p25, %p26;
	@%p27 bra 	$L__BB4_27;
	mul.wide.u32 	%rd42, %r51, 4;
	add.s64 	%rd43, %rd2, %rd42;
	ld.global.nc.f32 	%f115, [%rd43];
$L__BB4_27:
	st.shared.f32 	[%r136+512], %f115;
	add.s32 	%r52, %r138, 512;
	add.s32 	%r113, %r138, 254;
	add.s32 	%r137, %r137, 512;
	add.s32 	%r136, %r136, 2048;
	setp.lt.s32 	%p28, %r113, %r5;
	mov.u32 	%r138, %r52;
	@%p28 bra 	$L__BB4_19;
$L__BB4_28:
	bar.sync 	0;
	shl.b32 	%r114, %r7, 1;
	add.s32 	%r55, %r4, %r114;
	add.s32 	%r56, %r55, 1;
	setp.ge.s32 	%p29, %r55, %r74;
	@%p29 bra 	$L__BB4_42;
	setp.eq.s32 	%p30, %r3, 0;
	mov.f32 	%f120, 0f00000000;
	mov.f32 	%f121, %f120;
	@%p30 bra 	$L__BB4_36;
	add.s32 	%r116, %r2, -2;
	and.b32  	%r57, %r3, 3;
	setp.lt.u32 	%p31, %r116, 3;
	mov.f32 	%f122, 0f00000000;
	mov.b32 	%r141, 0;
	mov.f32 	%f121, %f122;
	mov.f32 	%f124, %f122;
	mov.f32 	%f120, %f122;
	@%p31 bra 	$L__BB4_33;
	and.b32  	%r141, %r3, -4;
	neg.s32 	%r140, %r141;
	shl.b32 	%r118, %r7, 3;
	add.s32 	%r60, %r6, %r118;
	mov.f32 	%f122, 0f00000000;
	mov.u32 	%r139, shraw;
$L__BB4_32:
	.pragma "nounroll";
	ld.shared.v4.f32 	{%f53, %f54, %f55, %f56}, [%r139];
	add.s32 	%r119, %r139, %r60;
	ld.shared.v2.f32 	{%f57, %f58}, [%r119];
	fma.rn.f32 	%f59, %f57, %f53, 0f00000000;
	sub.f32 	%f60, %f59, %f124;
	add.f32 	%f61, %f120, %f60;
	sub.f32 	%f62, %f61, %f120;
	sub.f32 	%f63, %f62, %f60;
	fma.rn.f32 	%f64, %f58, %f53, 0f00000000;
	sub.f32 	%f65, %f64, %f122;
	add.f32 	%f66, %f121, %f65;
	sub.f32 	%f67, %f66, %f121;
	sub.f32 	%f68, %f67, %f65;
	fma.rn.f32 	%f69, %f58, %f54, 0f00000000;
	sub.f32 	%f70, %f69, %f63;
	add.f32 	%f71, %f61, %f70;
	sub.f32 	%f72, %f71, %f61;
	sub.f32 	%f73, %f72, %f70;
	ld.shared.v2.f32 	{%f74, %f75}, [%r119+8];
	fma.rn.f32 	%f76, %f74, %f54, 0f00000000;
	sub.f32 	%f77, %f76, %f68;
	add.f32 	%f78, %f66, %f77;
	sub.f32 	%f79, %f78, %f66;
	sub.f32 	%f80, %f79, %f77;
	fma.rn.f32 	%f81, %f74, %f55, 0f00000000;
	sub.f32 	%f82, %f81, %f73;
	add.f32 	%f83, %f71, %f82;
	sub.f32 	%f84, %f83, %f71;
	sub.f32 	%f85, %f84, %f82;
	fma.rn.f32 	%f86, %f75, %f55, 0f00000000;
	sub.f32 	%f87, %f86, %f80;
	add.f32 	%f88, %f78, %f87;
	sub.f32 	%f89, %f88, %f78;
	sub.f32 	%f90, %f89, %f87;
	fma.rn.f32 	%f91, %f75, %f56, 0f00000000;
	sub.f32 	%f92, %f91, %f85;
	add.f32 	%f120, %f83, %f92;
	sub.f32 	%f93, %f120, %f83;
	sub.f32 	%f124, %f93, %f92;
	ld.shared.f32 	%f94, [%r119+16];
	fma.rn.f32 	%f95, %f94, %f56, 0f00000000;
	sub.f32 	%f96, %f95, %f90;
	add.f32 	%f121, %f88, %f96;
	sub.f32 	%f97, %f121, %f88;
	sub.f32 	%f122, %f97, %f96;
	add.s32 	%r140, %r140, 4;
	add.s32 	%r139, %r139, 16;
	setp.ne.s32 	%p32, %r140, 0;
	@%p32 bra 	$L__BB4_32;
$L__BB4_33:
	setp.eq.s32 	%p33, %r57, 0;
	@%p33 bra 	$L__BB4_36;
	shl.b32 	%r120, %r7, 3;
	add.s32 	%r66, %r6, %r120;
	shl.b32 	%r121, %r141, 2;
	mov.u32 	%r122, shraw;
	add.s32 	%r143, %r122, %r121;
	neg.s32 	%r142, %r57;
	mov.f32 	%f127, %f121;
	mov.f32 	%f129, %f120;
$L__BB4_35:
	.pragma "nounroll";
	ld.shared.f32 	%f98, [%r143];
	add.s32 	%r123, %r143, %r66;
	ld.shared.f32 	%f99, [%r123];
	fma.rn.f32 	%f100, %f99, %f98, 0f00000000;
	sub.f32 	%f101, %f100, %f124;
	add.f32 	%f120, %f129, %f101;
	sub.f32 	%f102, %f120, %f129;
	sub.f32 	%f124, %f102, %f101;
	ld.shared.f32 	%f103, [%r123+4];
	fma.rn.f32 	%f104, %f103, %f98, 0f00000000;
	sub.f32 	%f105, %f104, %f122;
	add.f32 	%f121, %f127, %f105;
	sub.f32 	%f106, %f121, %f127;
	sub.f32 	%f122, %f106, %f105;
	add.s32 	%r143, %r143, 4;
	add.s32 	%r142, %r142, 1;
	setp.ne.s32 	%p34, %r142, 0;
	mov.f32 	%f127, %f121;
	mov.f32 	%f129, %f120;
	@%p34 bra 	$L__BB4_35;
$L__BB4_36:
	setp.lt.s32 	%p35, %r55, %r24;
	cvta.to.global.u64 	%rd44, %rd7;
	add.s64 	%rd5, %rd44, %rd12;
	mov.f32 	%f132, 0f7FC00000;
	@%p35 bra 	$L__BB4_38;
	ld.global.nc.f32 	%f108, [%rd5];
	mul.rn.f32 	%f132, %f120, %f108;
$L__BB4_38:
	setp.ge.s32 	%p36, %r56, %r74;
	setp.lt.s32 	%p37, %r56, %r24;
	mov.f32 	%f133, 0f7FC00000;
	or.pred  	%p38, %p36, %p37;
	@%p38 bra 	$L__BB4_40;
	ld.global.nc.f32 	%f110, [%rd5];
	mul.rn.f32 	%f133, %f121, %f110;
$L__BB4_40:
	setp.ge.s32 	%p39, %r56, %r74;
	add.s32 	%r124, %r25, %r55;
	mul.wide.s32 	%rd46, %r124, 4;
	add.s64 	%rd47, %rd3, %rd46;
	st.global.f32 	[%rd47], %f132;
	@%p39 bra 	$L__BB4_42;
	cvt.s64.s32 	%rd48, %r25;
	cvt.s64.s32 	%rd49, %r55;
	add.s64 	%rd50, %rd48, %rd49;
	shl.b64 	%rd51, %rd50, 2;
	add.s64 	%rd52, %rd3, %rd51;
	st.global.f32 	[%rd52+4], %f133;
$L__BB4_42:
	ret;

}
	// .globl	cwma_batch_tiled_async_f32_2x_tile128
.visible .entry cwma_batch_tiled_async_f32_2x_tile128(
	.param .u64 .ptr .align 1 cwma_batch_tiled_async_f32_2x_tile128_param_0,
	.param .u64 .ptr .align 1 cwma_batch_tiled_async_f32_2x_tile128_param_1,
	.param .u64 .ptr .align 1 cwma_batch_tiled_async_f32_2x_tile128_param_2,
	.param .u64 .ptr .align 1 cwma_batch_tiled_async_f32_2x_tile128_param_3,
	.param .u32 cwma_batch_tiled_async_f32_2x_tile128_param_4,
	.param .u32 cwma_batch_tiled_async_f32_2x_tile128_param_5,
	.param .u32 cwma_batch_tiled_async_f32_2x_tile128_param_6,
	.param .u32 cwma_batch_tiled_async_f32_2x_tile128_param_7,
	.param .u64 .ptr .align 1 cwma_batch_tiled_async_f32_2x_tile128_param_8
)
{
	.reg .pred 	%p<125>;
	.reg .b16 	%rs<25>;
	.reg .b32 	%r<296>;
	.reg .b32 	%f<126>;
	.reg .b64 	%rd<125>;
	// demoted variable
	.shared .align 8 .b8 _ZZN32CwmaBatchTiledPrecomputed2xAsyncILi128ELi2EE3runEPKfS2_PKiS2_iiiiPfE3pss[40];
	ld.param.u64 	%rd15, [cwma_batch_tiled_async_f32_2x_tile128_param_0];
	ld.param.u64 	%rd19, [cwma_batch_tiled_async_f32_2x_tile128_param_1];
	ld.param.u64 	%rd16, [cwma_batch_tiled_async_f32_2x_tile128_param_2];
	ld.param.u64 	%rd17, [cwma_batch_tiled_async_f32_2x_tile128_param_3];
	ld.param.u32 	%r109, [cwma_batch_tiled_async_f32_2x_tile128_param_4];
	ld.param.u32 	%r110, [cwma_batch_tiled_async_f32_2x_tile128_param_5];
	ld.param.u32 	%r111, [cwma_batch_tiled_async_f32_2x_tile128_param_6];
	ld.param.u32 	%r112, [cwma_batch_tiled_async_f32_2x_tile128_param_7];
	ld.param.u64 	%rd18, [cwma_batch_tiled_async_f32_2x_tile128_param_8];
	cvta.to.global.u64 	%rd1, %rd19;
	mov.u32 	%r113, %ntid.x;
	setp.ne.s32 	%p1, %r113, 64;
	@%p1 bra 	$L__BB5_148;
	mov.u32 	%r1, %ctaid.y;
	setp.ge.s32 	%p2, %r1, %r111;
	@%p2 bra 	$L__BB5_148;
	cvta.to.global.u64 	%rd20, %rd16;
	mul.wide.u32 	%rd21, %r1, 4;
	add.s64 	%rd22, %rd20, %rd21;
	ld.global.nc.u32 	%r114, [%rd22];
	max.s32 	%r2, %r114, 1;
	add.s32 	%r3, %r2, -1;
	add.s32 	%r4, %r2, 126;
	add.s32 	%r5, %r3, %r112;
	shl.b32 	%r115, %r3, 2;
	add.s32 	%r116, %r115, 15;
	and.b32  	%r6, %r116, -16;
	mul.lo.s32 	%r117, %r109, %r1;
	cvt.s64.s32 	%rd2, %r117;
	mov.u32 	%r7, %tid.x;
	setp.ge.u32 	%p3, %r7, %r3;
	@%p3 bra 	$L__BB5_9;
	sub.s32 	%r118, %r2, %r7;
	add.s32 	%r8, %r118, -2;
	and.b32  	%r119, %r8, 192;
	setp.eq.s32 	%p4, %r119, 192;
	mov.u32 	%r279, %r7;
	@%p4 bra 	$L__BB5_6;
	shr.u32 	%r121, %r8, 6;
	add.s32 	%r122, %r121, 1;
	and.b32  	%r9, %r122, 3;
	mov.b32 	%r278, 0;
	mov.u32 	%r124, shraw;
	mov.u32 	%r279, %r7;
$L__BB5_5:
	.pragma "nounroll";
	cvt.s64.s32 	%rd23, %r279;
	add.s64 	%rd24, %rd23, %rd2;
	shl.b64 	%rd25, %rd24, 2;
	add.s64 	%rd26, %rd1, %rd25;
	ld.global.nc.f32 	%f33, [%rd26];
	shl.b32 	%r123, %r279, 2;
	add.s32 	%r125, %r124, %r123;
	st.shared.f32 	[%r125], %f33;
	add.s32 	%r279, %r279, 64;
	add.s32 	%r278, %r278, 1;
	setp.ne.s32 	%p5, %r278, %r9;
	@%p5 bra 	$L__BB5_5;
$L__BB5_6:
	setp.lt.u32 	%p6, %r8, 192;
	@%p6 bra 	$L__BB5_9;
	mov.u32 	%r127, shraw;
$L__BB5_8:
	cvt.s64.s32 	%rd27, %r279;
	add.s64 	%rd28, %rd27, %rd2;
	shl.b64 	%rd29, %rd28, 2;
	add.s64 	%rd30, %rd1, %rd29;
	ld.global.nc.f32 	%f34, [%rd30];
	shl.b32 	%r126, %r279, 2;
	add.s32 	%r128, %r127, %r126;
	st.shared.f32 	[%r128], %f34;
	add.s32 	%r129, %r279, 64;
	cvt.s64.s32 	%rd31, %r129;
	add.s64 	%rd32, %rd31, %rd2;
	shl.b64 	%rd33, %rd32, 2;
	add.s64 	%rd34, %rd1, %rd33;
	ld.global.nc.f32 	%f35, [%rd34];
	st.shared.f32 	[%r128+256], %f35;
	add.s32 	%r130, %r279, 128;
	cvt.s64.s32 	%rd35, %r130;
	add.s64 	%rd36, %rd35, %rd2;
	shl.b64 	%rd37, %rd36, 2;
	add.s64 	%rd38, %rd1, %rd37;
	ld.global.nc.f32 	%f36, [%rd38];
	st.shared.f32 	[%r128+512], %f36;
	add.s32 	%r131, %r279, 192;
	cvt.s64.s32 	%rd39, %r131;
	add.s64 	%rd40, %rd39, %rd2;
	shl.b64 	%rd41, %rd40, 2;
	add.s64 	%rd42, %rd1, %rd41;
	ld.global.nc.f32 	%f37, [%rd42];
	st.shared.f32 	[%r128+768], %f37;
	add.s32 	%r279, %r279, 256;
	setp.lt.u32 	%p7, %r279, %r3;
	@%p7 bra 	$L__BB5_8;
$L__BB5_9:
	bar.sync 	0;
	mov.u32 	%r132, %ntid.y;
	shl.b32 	%r17, %r132, 6;
	mov.u32 	%r133, %tid.y;
	mov.u32 	%r134, %tid.z;
	shl.b32 	%r135, %r133, 6;
	mad.lo.s32 	%r136, %r17, %r134, %r135;
	or.b32  	%r137, %r136, %r7;
	setp.ne.s32 	%p8, %r137, 0;
	@%p8 bra 	$L__BB5_11;
	mov.u32 	%r147, %ntid.z;
	mul.lo.s32 	%r146, %r17, %r147;
	mov.u32 	%r140, _ZZN32CwmaBatchTiledPrecomputed2xAsyncILi128ELi2EE3runEPKfS2_PKiS2_iiiiPfE3pss;
	add.s32 	%r138, %r140, 8;
	// begin inline asm
	mbarrier.init.shared.b64 [%r138], %r146;
	// end inline asm
	// begin inline asm
	mbarrier.init.shared.b64 [%r140], %r146;
	// end inline asm
	add.s32 	%r142, %r140, 24;
	// begin inline asm
	mbarrier.init.shared.b64 [%r142], %r146;
	// end inline asm
	add.s32 	%r144, %r140, 16;
	// begin inline asm
	mbarrier.init.shared.b64 [%r144], %r146;
	// end inline asm
	cvt.u64.u32 	%rd44, %r140;
	cvta.shared.u64 	%rd45, %rd44;
	add.s64 	%rd43, %rd45, 32;
	// begin inline asm
	st.relaxed.cta.b32 [%rd43],%r146;
	// end inline asm
$L__BB5_11:
	barrier.sync 	0;
	mov.u32 	%r18, %nctaid.x;
	shl.b32 	%r19, %r18, 7;
	mov.u32 	%r149, %ctaid.x;
	shl.b32 	%r288, %r149, 7;
	sub.s32 	%r150, %r288, %r2;
	add.s32 	%r21, %r150, 2;
	cvta.to.global.u64 	%rd3, %rd15;
	add.s32 	%r22, %r7, 64;
	max.s32 	%r151, %r4, %r22;
	not.b32 	%r152, %r7;
	add.s32 	%r23, %r151, %r152;
	shr.u32 	%r153, %r23, 6;
	add.s32 	%r24, %r153, 1;
	mov.b32 	%r281, 0;
	// begin inline asm
	mov.u64 %rd46, %globaltimer;
	// end inline asm
$L__BB5_12:
	mov.u32 	%r157, _ZZN32CwmaBatchTiledPrecomputed2xAsyncILi128ELi2EE3runEPKfS2_PKiS2_iiiiPfE3pss;
	add.s32 	%r155, %r157, 8;
	mov.b32 	%r156, 1;
	// begin inline asm
	{
	.reg .pred p;
	mbarrier.try_wait.parity.shared.b64 p, [%r155], %r156;
	selp.b32 %r154, 1, 0, p;
	}
	// end inline asm
	setp.ne.s32 	%p9, %r154, 0;
	@%p9 bra 	$L__BB5_19;
	setp.gt.s32 	%p122, %r281, 15;
	@%p122 bra 	$L__BB5_15;
	add.s32 	%r281, %r281, 1;
	bra.uni 	$L__BB5_12;
$L__BB5_15:
	// begin inline asm
	mov.u64 %rd120, %globaltimer;
	// end inline asm
	sub.s64 	%rd7, %rd120, %rd46;
	setp.lt.s64 	%p123, %rd7, 4000000;
	@%p123 bra 	$L__BB5_17;
	mov.b32 	%r275, 1000000;
	// begin inline asm
	nanosleep.u32 %r275;
	// end inline asm
	bra.uni 	$L__BB5_12;
$L__BB5_17:
	setp.lt.s64 	%p124, %rd7, 40000;
	@%p124 bra 	$L__BB5_12;
	shr.s64 	%rd121, %rd7, 63;
	shr.u64 	%rd122, %rd121, 62;
	add.s64 	%rd123, %rd7, %rd122;
	shr.u64 	%rd124, %rd123, 2;
	cvt.u32.u64 	%r276, %rd124;
	// begin inline asm
	nanosleep.u32 %r276;
	// end inline asm
	bra.uni 	$L__BB5_12;
$L__BB5_19:
	mov.u32 	%r158, shraw;
	add.s32 	%r37, %r158, %r6;
	setp.ge.u32 	%p10, %r7, %r4;
	@%p10 bra 	$L__BB5_47;
	and.b32  	%r38, %r24, 3;
	setp.eq.s32 	%p11, %r38, 0;
	mov.u32 	%r282, %r7;
	@%p11 bra 	$L__BB5_33;
	add.s32 	%r39, %r21, %r7;
	setp.gt.s32 	%p12, %r39, -1;
	setp.lt.s32 	%p13, %r39, %r110;
	and.pred  	%p14, %p12, %p13;
	shl.b32 	%r159, %r7, 2;
	add.s32 	%r40, %r37, %r159;
	@%p14 bra 	$L__BB5_23;
	mov.b32 	%r160, 0;
	st.shared.u32 	[%r40], %r160;
	bra.uni 	$L__BB5_24;
$L__BB5_23:
	mul.wide.u32 	%rd48, %r39, 4;
	add.s64 	%rd47, %rd3, %rd48;
	// begin inline asm
	cp.async.ca.shared.global [%r40], [%rd47], 4, 4;
	// end inline asm
$L__BB5_24:
	setp.eq.s32 	%p15, %r38, 1;
	mov.u32 	%r282, %r22;
	@%p15 bra 	$L__BB5_33;
	add.s32 	%r41, %r39, 64;
	setp.gt.s32 	%p16, %r41, -1;
	setp.lt.s32 	%p17, %r41, %r110;
	and.pred  	%p18, %p16, %p17;
	@%p18 bra 	$L__BB5_27;
	mov.b32 	%r162, 0;
	st.shared.u32 	[%r40+256], %r162;
	bra.uni 	$L__BB5_28;
$L__BB5_27:
	add.s32 	%r163, %r40, 256;
	mul.wide.u32 	%rd50, %r41, 4;
	add.s64 	%rd49, %rd3, %rd50;
	// begin inline asm
	cp.async.ca.shared.global [%r163], [%rd49], 4, 4;
	// end inline asm
$L__BB5_28:
	add.s32 	%r282, %r7, 128;
	setp.eq.s32 	%p19, %r38, 2;
	@%p19 bra 	$L__BB5_33;
	add.s32 	%r43, %r39, 128;
	setp.gt.s32 	%p20, %r43, -1;
	setp.lt.s32 	%p21, %r43, %r110;
	and.pred  	%p22, %p20, %p21;
	@%p22 bra 	$L__BB5_31;
	mov.b32 	%r164, 0;
	st.shared.u32 	[%r40+512], %r164;
	bra.uni 	$L__BB5_32;
$L__BB5_31:
	add.s32 	%r165, %r40, 512;
	mul.wide.u32 	%rd52, %r43, 4;
	add.s64 	%rd51, %rd3, %rd52;
	// begin inline asm
	cp.async.ca.shared.global [%r165], [%rd51], 4, 4;
	// end inline asm
$L__BB5_32:
	add.s32 	%r282, %r7, 192;
$L__BB5_33:
	setp.lt.u32 	%p23, %r23, 192;
	@%p23 bra 	$L__BB5_47;
$L__BB5_34:
	add.s32 	%r47, %r21, %r282;
	setp.lt.s32 	%p24, %r47, 0;
	setp.ge.s32 	%p25, %r47, %r110;
	shl.b32 	%r166, %r282, 2;
	add.s32 	%r48, %r37, %r166;
	or.pred  	%p26, %p24, %p25;
	@%p26 bra 	$L__BB5_36;
	mul.wide.u32 	%rd54, %r47, 4;
	add.s64 	%rd53, %rd3, %rd54;
	// begin inline asm
	cp.async.ca.shared.global [%r48], [%rd53], 4, 4;
	// end inline asm
	bra.uni 	$L__BB5_37;
$L__BB5_36:
	mov.b32 	%r167, 0;
	st.shared.u32 	[%r48], %r167;
$L__BB5_37:
	add.s32 	%r49, %r47, 64;
	setp.gt.s32 	%p27, %r49, -1;
	setp.lt.s32 	%p28, %r49, %r110;
	and.pred  	%p29, %p27, %p28;
	@%p29 bra 	$L__BB5_39;
	mov.b32 	%r169, 0;
	st.shared.u32 	[%r48+256], %r169;
	bra.uni 	$L__BB5_40;
$L__BB5_39:
	add.s32 	%r170, %r48, 256;
	mul.wide.u32 	%rd56, %r49, 4;
	add.s64 	%rd55, %rd3, %rd56;
	// begin inline asm
	cp.async.ca.shared.global [%r170], [%rd55], 4, 4;
	// end inline asm
$L__BB5_40:
	add.s32 	%r50, %r47, 128;
	setp.gt.s32 	%p30, %r50, -1;
	setp.lt.s32 	%p31, %r50, %r110;
	and.pred  	%p32, %p30, %p31;
	@%p32 bra 	$L__BB5_42;
	mov.b32 	%r171, 0;
	st.shared.u32 	[%r48+512], %r171;
	bra.uni 	$L__BB5_43;
$L__BB5_42:
	add.s32 	%r172, %r48, 512;
	mul.wide.u32 	%rd58, %r50, 4;
	add.s64 	%rd57, %rd3, %rd58;
	// begin inline asm
	cp.async.ca.shared.global [%r172], [%rd57], 4, 4;
	// end inline asm
$L__BB5_43:
	add.s32 	%r51, %r47, 192;
	setp.gt.s32 	%p33, %r51, -1;
	setp.lt.s32 	%p34, %r51, %r110;
	and.pred  	%p35, %p33, %p34;
	@%p35 bra 	$L__BB5_45;
	mov.b32 	%r173, 0;
	st.shared.u32 	[%r48+768], %r173;
	bra.uni 	$L__BB5_46;
$L__BB5_45:
	add.s32 	%r174, %r48, 768;
	mul.wide.u32 	%rd60, %r51, 4;
	add.s64 	%rd59, %rd3, %rd60;
	// begin inline asm
	cp.async.ca.shared.global [%r174], [%rd59], 4, 4;
	// end inline asm
$L__BB5_46:
	add.s32 	%r282, %r282, 256;
	setp.lt.s32 	%p36, %r282, %r4;
	@%p36 bra 	$L__BB5_34;
$L__BB5_47:
	// begin inline asm
	cp.async.mbarrier.arrive.shared.b64 [%r157];
	// end inline asm
	mov.b32 	%r177, 1;
	// begin inline asm
	mbarrier.arrive.shared::cta.b64                             %rd61,  [%r157], %r177;    // 2. 
	// end inline asm
	mov.b32 	%r284, 0;
	// begin inline asm
	mov.u64 %rd62, %globaltimer;
	// end inline asm
	add.s32 	%r180, %r157, 24;
$L__BB5_48:
	mov.b32 	%r181, 1;
	// begin inline asm
	{
	.reg .pred p;
	mbarrier.try_wait.parity.shared.b64 p, [%r180], %r181;
	selp.b32 %r179, 1, 0, p;
	}
	// end inline asm
	setp.eq.s32 	%p37, %r179, 0;
	@%p37 bra 	$L__BB5_83;
	setp.ge.u32 	%p38, %r7, %r4;
	@%p38 bra 	$L__BB5_77;
	add.s32 	%r54, %r21, %r19;
	and.b32  	%r55, %r24, 3;
	setp.eq.s32 	%p39, %r55, 0;
	mov.u32 	%r285, %r7;
	@%p39 bra 	$L__BB5_63;
	add.s32 	%r56, %r54, %r7;
	setp.gt.s32 	%p40, %r56, -1;
	setp.lt.s32 	%p41, %r56, %r110;
	and.pred  	%p42, %p40, %p41;
	add.s32 	%r183, %r7, %r2;
	shl.b32 	%r184, %r183, 2;
	add.s32 	%r57, %r37, %r184;
	@%p42 bra 	$L__BB5_53;
	mov.b32 	%r185, 0;
	st.shared.u32 	[%r57+504], %r185;
	bra.uni 	$L__BB5_54;
$L__BB5_53:
	add.s32 	%r186, %r57, 504;
	mul.wide.u32 	%rd64, %r56, 4;
	add.s64 	%rd63, %rd3, %rd64;
	// begin inline asm
	cp.async.ca.shared.global [%r186], [%rd63], 4, 4;
	// end inline asm
$L__BB5_54:
	setp.eq.s32 	%p43, %r55, 1;
	mov.u32 	%r285, %r22;
	@%p43 bra 	$L__BB5_63;
	add.s32 	%r58, %r56, 64;
	setp.gt.s32 	%p44, %r58, -1;
	setp.lt.s32 	%p45, %r58, %r110;
	and.pred  	%p46, %p44, %p45;
	@%p46 bra 	$L__BB5_57;
	mov.b32 	%r187, 0;
	st.shared.u32 	[%r57+760], %r187;
	bra.uni 	$L__BB5_58;
$L__BB5_57:
	add.s32 	%r188, %r57, 760;
	mul.wide.u32 	%rd66, %r58, 4;
	add.s64 	%rd65, %rd3, %rd66;
	// begin inline asm
	cp.async.ca.shared.global [%r188], [%rd65], 4, 4;
	// end inline asm
$L__BB5_58:
	add.s32 	%r285, %r7, 128;
	setp.eq.s32 	%p47, %r55, 2;
	@%p47 bra 	$L__BB5_63;
	add.s32 	%r60, %r56, 128;
	setp.gt.s32 	%p48, %r60, -1;
	setp.lt.s32 	%p49, %r60, %r110;
	and.pred  	%p50, %p48, %p49;
	@%p50 bra 	$L__BB5_61;
	mov.b32 	%r189, 0;
	st.shared.u32 	[%r57+1016], %r189;
	bra.uni 	$L__BB5_62;
$L__BB5_61:
	add.s32 	%r190, %r57, 1016;
	mul.wide.u32 	%rd68, %r60, 4;
	add.s64 	%rd67, %rd3, %rd68;
	// begin inline asm
	cp.async.ca.shared.global [%r190], [%rd67], 4, 4;
	// end inline asm
$L__BB5_62:
	add.s32 	%r285, %r7, 192;
$L__BB5_63:
	setp.lt.u32 	%p51, %r23, 192;
	@%p51 bra 	$L__BB5_77;
$L__BB5_64:
	add.s32 	%r64, %r54, %r285;
	setp.gt.s32 	%p52, %r64, -1;
	setp.lt.s32 	%p53, %r64, %r110;
	and.pred  	%p54, %p52, %p53;
	add.s32 	%r191, %r285, %r2;
	shl.b32 	%r192, %r191, 2;
	add.s32 	%r65, %r37, %r192;
	@%p54 bra 	$L__BB5_66;
	mov.b32 	%r193, 0;
	st.shared.u32 	[%r65+504], %r193;
	bra.uni 	$L__BB5_67;
$L__BB5_66:
	add.s32 	%r194, %r65, 504;
	mul.wide.u32 	%rd70, %r64, 4;
	add.s64 	%rd69, %rd3, %rd70;
	// begin inline asm
	cp.async.ca.shared.global [%r194], [%rd69], 4, 4;
	// end inline asm
$L__BB5_67:
	add.s32 	%r66, %r64, 64;
	setp.gt.s32 	%p55, %r66, -1;
	setp.lt.s32 	%p56, %r66, %r110;
	and.pred  	%p57, %p55, %p56;
	@%p57 bra 	$L__BB5_69;
	mov.b32 	%r195, 0;
	st.shared.u32 	[%r65+760], %r195;
	bra.uni 	$L__BB5_70;
$L__BB5_69:
	add.s32 	%r196, %r65, 760;
	mul.wide.u32 	%rd72, %r66, 4;
	add.s64 	%rd71, %rd3, %rd72;
	// begin inline asm
	cp.async.ca.shared.global [%r196], [%rd71], 4, 4;
	// end inline asm
$L__BB5_70:
	add.s32 	%r67, %r64, 128;
	setp.gt.s32 	%p58, %r67, -1;
	setp.lt.s32 	%p59, %r67, %r110;
	and.pred  	%p60, %p58, %p59;
	@%p60 bra 	$L__BB5_72;
	mov.b32 	%r197, 0;
	st.shared.u32 	[%r65+1016], %r197;
	bra.uni 	$L__BB5_73;
$L__BB5_72:
	add.s32 	%r198, %r65, 1016;
	mul.wide.u32 	%rd74, %r67, 4;
	add.s64 	%rd73, %rd3, %rd74;
	// begin inline asm
	cp.async.ca.shared.global [%r198], [%rd73], 4, 4;
	// end inline asm
$L__BB5_73:
	add.s32 	%r68, %r64, 192;
	setp.gt.s32 	%p61, %r68, -1;
	setp.lt.s32 	%p62, %r68, %r110;
	and.pred  	%p63, %p61, %p62;
	@%p63 bra 	$L__BB5_75;
	mov.b32 	%r199, 0;
	st.shared.u32 	[%r65+1272], %r199;
	bra.uni 	$L__BB5_76;
$L__BB5_75:
	add.s32 	%r200, %r65, 1272;
	mul.wide.u32 	%rd76, %r68, 4;
	add.s64 	%rd75, %rd3, %rd76;
	// begin inline asm
	cp.async.ca.shared.global [%r200], [%rd75], 4, 4;
	// end inline asm
$L__BB5_76:
	add.s32 	%r285, %r285, 256;
	setp.lt.s32 	%p64, %r285, %r4;
	@%p64 bra 	$L__BB5_64;
$L__BB5_77:
	add.s32 	%r202, %r157, 16;
	// begin inline asm
	cp.async.mbarrier.arrive.shared.b64 [%r202];
	// end inline asm
	mov.b32 	%r203, 1;
	// begin inline asm
	mbarrier.arrive.shared::cta.b64                             %rd77,  [%r202], %r203;    // 2. 
	// end inline asm
	setp.lt.s32 	%p65, %r288, %r110;
	@%p65 bra 	$L__BB5_78;
	bra.uni 	$L__BB5_145;
$L__BB5_78:
	shl.b32 	%r25, %r7, 1;
	cvta.to.global.u64 	%rd78, %rd17;
	add.s64 	%rd5, %rd78, %rd21;
	shl.b32 	%r206, %r18, 8;
	sub.s32 	%r207, %r206, %r2;
	add.s32 	%r26, %r207, 2;
	add.s32 	%r27, %r2, -2;
	and.b32  	%r28, %r3, 3;
	and.b32  	%r29, %r3, -4;
	and.b32  	%r30, %r24, 3;
	add.s32 	%r31, %r7, 192;
	neg.s32 	%r32, %r29;
	shl.b32 	%r208, %r7, 3;
	add.s32 	%r33, %r6, %r208;
	cvta.to.global.u64 	%rd6, %rd18;
	mul.lo.s32 	%r34, %r110, %r1;
	mov.b16 	%rs24, 4;
	mov.b16 	%rs22, 0;
	mov.b32 	%r287, 0;
	mov.u16 	%rs23, %rs22;
$L__BB5_79:
	and.b16  	%rs10, %rs23, 255;
	mul.wide.u16 	%r210, %rs10, 16;
	shr.u16 	%rs11, %rs24, 1;
	and.b16  	%rs12, %rs11, 1;
	// begin inline asm
	mov.u64 %rd80, %globaltimer;
	// end inline asm
	mov.u32 	%r211, _ZZN32CwmaBatchTiledPrecomputed2xAsyncILi128ELi2EE3runEPKfS2_PKiS2_iiiiPfE3pss;
	add.s32 	%r73, %r211, %r210;
	cvt.u32.u16 	%r74, %rs12;
	mov.b32 	%r289, 0;
$L__BB5_80:
	// begin inline asm
	{
	.reg .pred p;
	mbarrier.try_wait.parity.shared.b64 p, [%r73], %r74;
	selp.b32 %r212, 1, 0, p;
	}
	// end inline asm
	setp.ne.s32 	%p66, %r212, 0;
	@%p66 bra 	$L__BB5_93;
	setp.gt.s32 	%p116, %r289, 15;
	@%p116 bra 	$L__BB5_89;
	add.s32 	%r289, %r289, 1;
	bra.uni 	$L__BB5_80;
$L__BB5_83:
	setp.lt.s32 	%p119, %r284, 16;
	@%p119 bra 	$L__BB5_88;
	// begin inline asm
	mov.u64 %rd115, %globaltimer;
	// end inline asm
	sub.s64 	%rd9, %rd115, %rd62;
	setp.lt.s64 	%p120, %rd9, 4000000;
	@%p120 bra 	$L__BB5_86;
	mov.b32 	%r273, 1000000;
	// begin inline asm
	nanosleep.u32 %r273;
	// end inline asm
	bra.uni 	$L__BB5_48;
$L__BB5_86:
	setp.lt.s64 	%p121, %rd9, 40000;
	@%p121 bra 	$L__BB5_48;
	shr.s64 	%rd116, %rd9, 63;
	shr.u64 	%rd117, %rd116, 62;
	add.s64 	%rd118, %rd9, %rd117;
	shr.u64 	%rd119, %rd118, 2;
	cvt.u32.u64 	%r274, %rd119;
	// begin inline asm
	nanosleep.u32 %r274;
	// end inline asm
	bra.uni 	$L__BB5_48;
$L__BB5_88:
	add.s32 	%r284, %r284, 1;
	bra.uni 	$L__BB5_48;
$L__BB5_89:
	// begin inline asm
	mov.u64 %rd110, %globaltimer;
	// end inline asm
	sub.s64 	%rd11, %rd110, %rd80;
	setp.lt.s64 	%p117, %rd11, 4000000;
	@%p117 bra 	$L__BB5_91;
	mov.b32 	%r271, 1000000;
	// begin inline asm
	nanosleep.u32 %r271;
	// end inline asm
	bra.uni 	$L__BB5_80;
$L__BB5_91:
	setp.lt.s64 	%p118, %rd11, 40000;
	@%p118 bra 	$L__BB5_80;
	shr.s64 	%rd111, %rd11, 63;
	shr.u64 	%rd112, %rd111, 62;
	add.s64 	%rd113, %rd11, %rd112;
	shr.u64 	%rd114, %rd113, 2;
	cvt.u32.u64 	%r272, %rd114;
	// begin inline asm
	nanosleep.u32 %r272;
	// end inline asm
	bra.uni 	$L__BB5_80;
$L__BB5_93:
	bar.sync 	0;
	mul.lo.s32 	%r215, %r287, %r4;
	shl.b32 	%r216, %r215, 2;
	add.s32 	%r77, %r37, %r216;
	add.s32 	%r78, %r288, %r25;
	add.s32 	%r79, %r78, 1;
	setp.ge.s32 	%p67, %r78, %r110;
	@%p67 bra 	$L__BB5_108;
	setp.eq.s32 	%p68, %r3, 0;
	mov.f32 	%f122, 0f00000000;
	mov.f32 	%f123, %f122;
	@%p68 bra 	$L__BB5_102;
	setp.lt.u32 	%p69, %r27, 3;
	mov.f32 	%f118, 0f00000000;
	mov.b32 	%r292, 0;
	mov.f32 	%f123, %f118;
	mov.f32 	%f120, %f118;
	mov.f32 	%f122, %f118;
	@%p69 bra 	$L__BB5_98;
	mul.lo.s32 	%r219, %r4, %r287;
	shl.b32 	%r220, %r219, 2;
	add.s32 	%r80, %r33, %r220;
	mov.f32 	%f118, 0f00000000;
	mov.u32 	%r290, shraw;
	mov.u32 	%r291, %r32;
$L__BB5_97:
	.pragma "nounroll";
	ld.shared.v4.f32 	{%f42, %f43, %f44, %f45}, [%r290];
	add.s32 	%r221, %r290, %r80;
	ld.shared.f32 	%f46, [%r221];
	fma.rn.f32 	%f47, %f46, %f42, 0f00000000;
	sub.f32 	%f48, %f47, %f120;
	add.f32 	%f49, %f122, %f48;
	sub.f32 	%f50, %f49, %f122;
	sub.f32 	%f51, %f50, %f48;
	ld.shared.f32 	%f52, [%r221+4];
	fma.rn.f32 	%f53, %f52, %f42, 0f00000000;
	sub.f32 	%f54, %f53, %f118;
	add.f32 	%f55, %f123, %f54;
	sub.f32 	%f56, %f55, %f123;
	sub.f32 	%f57, %f56, %f54;
	fma.rn.f32 	%f58, %f52, %f43, 0f00000000;
	sub.f32 	%f59, %f58, %f51;
	add.f32 	%f60, %f49, %f59;
	sub.f32 	%f61, %f60, %f49;
	sub.f32 	%f62, %f61, %f59;
	ld.shared.f32 	%f63, [%r221+8];
	fma.rn.f32 	%f64, %f63, %f43, 0f00000000;
	sub.f32 	%f65, %f64, %f57;
	add.f32 	%f66, %f55, %f65;
	sub.f32 	%f67, %f66, %f55;
	sub.f32 	%f68, %f67, %f65;
	fma.rn.f32 	%f69, %f63, %f44, 0f00000000;
	sub.f32 	%f70, %f69, %f62;
	add.f32 	%f71, %f60, %f70;
	sub.f32 	%f72, %f71, %f60;
	sub.f32 	%f73, %f72, %f70;
	ld.shared.f32 	%f74, [%r221+12];
	fma.rn.f32 	%f75, %f74, %f44, 0f00000000;
	sub.f32 	%f76, %f75, %f68;
	add.f32 	%f77, %f66, %f76;
	sub.f32 	%f78, %f77, %f66;
	sub.f32 	%f79, %f78, %f76;
	fma.rn.f32 	%f80, %f74, %f45, 0f00000000;
	sub.f32 	%f81, %f80, %f73;
	add.f32 	%f122, %f71, %f81;
	sub.f32 	%f82, %f122, %f71;
	sub.f32 	%f120, %f82, %f81;
	ld.shared.f32 	%f83, [%r221+16];
	fma.rn.f32 	%f84, %f83, %f45, 0f00000000;
	sub.f32 	%f85, %f84, %f79;
	add.f32 	%f123, %f77, %f85;
	sub.f32 	%f86, %f123, %f77;
	sub.f32 	%f118, %f86, %f85;
	add.s32 	%r291, %r291, 4;
	add.s32 	%r290, %r290, 16;
	setp.ne.s32 	%p70, %r291, 0;
	mov.u32 	%r292, %r29;
	@%p70 bra 	$L__BB5_97;
$L__BB5_98:
	setp.eq.s32 	%p71, %r28, 0;
	@%p71 bra 	$L__BB5_102;
	setp.eq.s32 	%p72, %r28, 1;
	shl.b32 	%r222, %r292, 2;
	mov.u32 	%r223, shraw;
	add.s32 	%r86, %r223, %r222;
	ld.shared.f32 	%f87, [%r86];
	add.s32 	%r224, %r292, %r25;
	shl.b32 	%r225, %r224, 2;
	add.s32 	%r87, %r77, %r225;
	ld.shared.f32 	%f88, [%r87];
	fma.rn.f32 	%f89, %f88, %f87, 0f00000000;
	sub.f32 	%f90, %f89, %f120;
	add.f32 	%f15, %f122, %f90;
	sub.f32 	%f91, %f15, %f122;
	sub.f32 	%f16, %f91, %f90;
	ld.shared.f32 	%f17, [%r87+4];
	fma.rn.f32 	%f92, %f17, %f87, 0f00000000;
	sub.f32 	%f93, %f92, %f118;
	add.f32 	%f18, %f123, %f93;
	sub.f32 	%f94, %f18, %f123;
	sub.f32 	%f19, %f94, %f93;
	mov.f32 	%f122, %f15;
	mov.f32 	%f123, %f18;
	@%p72 bra 	$L__BB5_102;
	setp.eq.s32 	%p73, %r28, 2;
	ld.shared.f32 	%f95, [%r86+4];
	fma.rn.f32 	%f96, %f17, %f95, 0f00000000;
	sub.f32 	%f97, %f96, %f16;
	add.f32 	%f122, %f15, %f97;
	sub.f32 	%f98, %f122, %f15;
	sub.f32 	%f21, %f98, %f97;
	ld.shared.f32 	%f22, [%r87+8];
	fma.rn.f32 	%f99, %f22, %f95, 0f00000000;
	sub.f32 	%f100, %f99, %f19;
	add.f32 	%f123, %f18, %f100;
	sub.f32 	%f101, %f123, %f18;
	sub.f32 	%f24, %f101, %f100;
	@%p73 bra 	$L__BB5_102;
	ld.shared.f32 	%f102, [%r86+8];
	fma.rn.f32 	%f103, %f22, %f102, 0f00000000;
	sub.f32 	%f104, %f103, %f21;
	add.f32 	%f122, %f122, %f104;
	ld.shared.f32 	%f105, [%r87+12];
	fma.rn.f32 	%f106, %f105, %f102, 0f00000000;
	sub.f32 	%f107, %f106, %f24;
	add.f32 	%f123, %f123, %f107;
$L__BB5_102:
	setp.lt.s32 	%p74, %r78, %r5;
	mov.f32 	%f124, 0f7FC00000;
	@%p74 bra 	$L__BB5_104;
	ld.global.nc.f32 	%f109, [%rd5];
	mul.rn.f32 	%f124, %f122, %f109;
$L__BB5_104:
	setp.ge.s32 	%p75, %r79, %r110;
	setp.lt.s32 	%p76, %r79, %r5;
	mov.f32 	%f125, 0f7FC00000;
	or.pred  	%p77, %p75, %p76;
	@%p77 bra 	$L__BB5_106;
	ld.global.nc.f32 	%f111, [%rd5];
	mul.rn.f32 	%f125, %f123, %f111;
$L__BB5_106:
	add.s32 	%r226, %r78, %r34;
	mul.wide.s32 	%rd81, %r226, 4;
	add.s64 	%rd12, %rd6, %rd81;
	st.global.f32 	[%rd12], %f124;
	@%p75 bra 	$L__BB5_108;
	st.global.f32 	[%rd12+4], %f125;
$L__BB5_108:
	bar.sync 	0;
	add.s32 	%r227, %r73, 8;
	mov.b32 	%r228, 1;
	// begin inline asm
	mbarrier.arrive.shared::cta.b64                             %rd82,  [%r227], %r228;    // 2. 
	// end inline asm
	add.s16 	%rs13, %rs23, 1;
	and.b16  	%rs14, %rs13, 255;
	setp.eq.s16 	%p79, %rs14, 2;
	xor.b16  	%rs15, %rs24, 2;
	selp.b16 	%rs4, %rs15, %rs24, %p79;
	selp.b16 	%rs23, 0, %rs13, %p79;
	and.b16  	%rs16, %rs22, 255;
	mul.wide.u16 	%r230, %rs16, 16;
	and.b16  	%rs17, %rs4, 1;
	// begin inline asm
	mov.u64 %rd83, %globaltimer;
	// end inline asm
	mov.u32 	%r231, _ZZN32CwmaBatchTiledPrecomputed2xAsyncILi128ELi2EE3runEPKfS2_PKiS2_iiiiPfE3pss;
	add.s32 	%r232, %r231, %r230;
	add.s32 	%r88, %r232, 8;
	cvt.u32.u16 	%r89, %rs17;
	mov.b32 	%r293, 0;
$L__BB5_109:
	// begin inline asm
	{
	.reg .pred p;
	mbarrier.try_wait.parity.shared.b64 p, [%r88], %r89;
	selp.b32 %r233, 1, 0, p;
	}
	// end inline asm
	setp.ne.s32 	%p80, %r233, 0;
	@%p80 bra 	$L__BB5_116;
	setp.gt.s32 	%p113, %r293, 15;
	@%p113 bra 	$L__BB5_112;
	add.s32 	%r293, %r293, 1;
	bra.uni 	$L__BB5_109;
$L__BB5_112:
	// begin inline asm
	mov.u64 %rd105, %globaltimer;
	// end inline asm
	sub.s64 	%rd14, %rd105, %rd83;
	setp.lt.s64 	%p114, %rd14, 4000000;
	@%p114 bra 	$L__BB5_114;
	mov.b32 	%r269, 1000000;
	// begin inline asm
	nanosleep.u32 %r269;
	// end inline asm
	bra.uni 	$L__BB5_109;
$L__BB5_114:
	setp.lt.s64 	%p115, %rd14, 40000;
	@%p115 bra 	$L__BB5_109;
	shr.s64 	%rd106, %rd14, 63;
	shr.u64 	%rd107, %rd106, 62;
	add.s64 	%rd108, %rd14, %rd107;
	shr.u64 	%rd109, %rd108, 2;
	cvt.u32.u64 	%r270, %rd109;
	// begin inline asm
	nanosleep.u32 %r270;
	// end inline asm
	bra.uni 	$L__BB5_109;
$L__BB5_116:
	setp.ge.u32 	%p81, %r7, %r4;
	@%p81 bra 	$L__BB5_143;
	setp.eq.s32 	%p82, %r30, 0;
	add.s32 	%r92, %r26, %r288;
	mov.u32 	%r294, %r7;
	@%p82 bra 	$L__BB5_129;
	add.s32 	%r93, %r92, %r7;
	setp.gt.s32 	%p83, %r93, -1;
	setp.lt.s32 	%p84, %r93, %r110;
	and.pred  	%p85, %p83, %p84;
	shl.b32 	%r236, %r7, 2;
	add.s32 	%r94, %r77, %r236;
	@%p85 bra 	$L__BB5_120;
	mov.b32 	%r237, 0;
	st.shared.u32 	[%r94], %r237;
	bra.uni 	$L__BB5_121;
$L__BB5_120:
	mul.wide.u32 	%rd85, %r93, 4;
	add.s64 	%rd84, %rd3, %rd85;
	// begin inline asm
	cp.async.ca.shared.global [%r94], [%rd84], 4, 4;
	// end inline asm
$L__BB5_121:
	setp.eq.s32 	%p86, %r30, 1;
	mov.u32 	%r294, %r22;
	@%p86 bra 	$L__BB5_129;
	add.s32 	%r95, %r93, 64;
	setp.gt.s32 	%p87, %r95, -1;
	setp.lt.s32 	%p88, %r95, %r110;
	and.pred  	%p89, %p87, %p88;
	@%p89 bra 	$L__BB5_124;
	mov.b32 	%r239, 0;
	st.shared.u32 	[%r94+256], %r239;
	bra.uni 	$L__BB5_125;
$L__BB5_124:
	add.s32 	%r240, %r94, 256;
	mul.wide.u32 	%rd87, %r95, 4;
	add.s64 	%rd86, %rd3, %rd87;
	// begin inline asm
	cp.async.ca.shared.global [%r240], [%rd86], 4, 4;
	// end inline asm
$L__BB5_125:
	add.s32 	%r294, %r7, 128;
	setp.eq.s32 	%p90, %r30, 2;
	@%p90 bra 	$L__BB5_129;
	add.s32 	%r97, %r93, 128;
	setp.gt.s32 	%p91, %r97, -1;
	setp.lt.s32 	%p92, %r97, %r110;
	and.pred  	%p93, %p91, %p92;
	@%p93 bra 	$L__BB5_128;
	mov.b32 	%r241, 0;
	st.shared.u32 	[%r94+512], %r241;
	mov.u32 	%r294, %r31;
	bra.uni 	$L__BB5_129;
$L__BB5_128:
	add.s32 	%r242, %r94, 512;
	mul.wide.u32 	%rd89, %r97, 4;
	add.s64 	%rd88, %rd3, %rd89;
	// begin inline asm
	cp.async.ca.shared.global [%r242], [%rd88], 4, 4;
	// end inline asm
	mov.u32 	%r294, %r31;
$L__BB5_129:
	setp.lt.u32 	%p94, %r23, 192;
	@%p94 bra 	$L__BB5_143;
$L__BB5_130:
	add.s32 	%r100, %r92, %r294;
	setp.lt.s32 	%p95, %r100, 0;
	setp.ge.s32 	%p96, %r100, %r110;
	shl.b32 	%r243, %r294, 2;
	add.s32 	%r101, %r77, %r243;
	or.pred  	%p97, %p95, %p96;
	@%p97 bra 	$L__BB5_132;
	mul.wide.u32 	%rd91, %r100, 4;
	add.s64 	%rd90, %rd3, %rd91;
	// begin inline asm
	cp.async.ca.shared.global [%r101], [%rd90], 4, 4;
	// end inline asm
	bra.uni 	$L__BB5_133;
$L__BB5_132:
	mov.b32 	%r244, 0;
	st.shared.u32 	[%r101], %r244;
$L__BB5_133:
	add.s32 	%r102, %r100, 64;
	setp.gt.s32 	%p98, %r102, -1;
	setp.lt.s32 	%p99, %r102, %r110;
	and.pred  	%p100, %p98, %p99;
	@%p100 bra 	$L__BB5_135;
	mov.b32 	%r246, 0;
	st.shared.u32 	[%r101+256], %r246;
	bra.uni 	$L__BB5_136;
$L__BB5_135:
	add.s32 	%r247, %r101, 256;
	mul.wide.u32 	%rd93, %r102, 4;
	add.s64 	%rd92, %rd3, %rd93;
	// begin inline asm
	cp.async.ca.shared.global [%r247], [%rd92], 4, 4;
	// end inline asm
$L__BB5_136:
	add.s32 	%r103, %r100, 128;
	setp.gt.s32 	%p101, %r103, -1;
	setp.lt.s32 	%p102, %r103, %r110;
	and.pred  	%p103, %p101, %p102;
	@%p103 bra 	$L__BB5_138;
	mov.b32 	%r248, 0;
	st.shared.u32 	[%r101+512], %r248;
	bra.uni 	$L__BB5_139;
$L__BB5_138:
	add.s32 	%r249, %r101, 512;
	mul.wide.u32 	%rd95, %r103, 4;
	add.s64 	%rd94, %rd3, %rd95;
	// begin inline asm
	cp.async.ca.shared.global [%r249], [%rd94], 4, 4;
	// end inline asm
$L__BB5_139:
	add.s32 	%r104, %r100, 192;
	setp.gt.s32 	%p104, %r104, -1;
	setp.lt.s32 	%p105, %r104, %r110;
	and.pred  	%p106, %p104, %p105;
	@%p106 bra 	$L__BB5_141;
	mov.b32 	%r250, 0;
	st.shared.u32 	[%r101+768], %r250;
	bra.uni 	$L__BB5_142;
$L__BB5_141:
	add.s32 	%r251, %r101, 768;
	mul.wide.u32 	%rd97, %r104, 4;
	add.s64 	%rd96, %rd3, %rd97;
	// begin inline asm
	cp.async.ca.shared.global [%r251], [%rd96], 4, 4;
	// end inline asm
$L__BB5_142:
	add.s32 	%r294, %r294, 256;
	setp.lt.s32 	%p107, %r294, %r4;
	@%p107 bra 	$L__BB5_130;
$L__BB5_143:
	add.s32 	%r253, %r88, -8;
	// begin inline asm
	cp.async.mbarrier.arrive.shared.b64 [%r253];
	// end inline asm
	mov.b32 	%r254, 1;
	// begin inline asm
	mbarrier.arrive.shared::cta.b64                             %rd98,  [%r253], %r254;    // 2. 
	// end inline asm
	add.s16 	%rs18, %rs22, 1;
	and.b16  	%rs19, %rs18, 255;
	setp.eq.s16 	%p108, %rs19, 2;
	selp.u16 	%rs20, 1, 0, %p108;
	xor.b16  	%rs24, %rs4, %rs20;
	selp.b16 	%rs22, 0, %rs18, %p108;
	add.s32 	%r288, %r288, %r19;
	not.b32 	%r255, %r287;
	and.b32  	%r287, %r255, 1;
	setp.lt.s32 	%p109, %r288, %r110;
	@%p109 bra 	$L__BB5_79;
	and.b16  	%rs21, %rs4, 4;
	setp.eq.s16 	%p110, %rs21, 0;
	@%p110 bra 	$L__BB5_148;
$L__BB5_145:
	// begin inline asm
	activemask.b32 %r256;
	// end inline asm
	mov.u32 	%r258, _ZZN32CwmaBatchTiledPrecomputed2xAsyncILi128ELi2EE3runEPKfS2_PKiS2_iiiiPfE3pss;
	cvt.u64.u32 	%rd99, %r258;
	cvta.shared.u64 	%rd100, %rd99;
	add.s64 	%rd101, %rd100, 32;
	match.any.sync.b64 	%r108, %rd101, %r256;
	brev.b32 	%r259, %r108;
	bfind.shiftamt.u32 	%r260, %r259;
	// begin inline asm
	mov.u32 %r257, %laneid;
	// end inline asm
	setp.ne.s32 	%p111, %r257, %r260;
	@%p111 bra 	$L__BB5_148;
	popc.b32 	%r263, %r108;
	neg.s32 	%r262, %r263;
	// begin inline asm
	fence.sc.cta;
	// end inline asm
	cvta.shared.u64 	%rd104, %rd99;
	add.s64 	%rd102, %rd104, 32;
	// begin inline asm
	atom.add.acquire.cta.u32 %r261,[%rd102],%r262;
	// end inline asm
	setp.ne.s32 	%p112, %r261, %r263;
	@%p112 bra 	$L__BB5_148;
	// begin inline asm
	mbarrier.inval.shared.b64 [%r258];
	// end inline asm
	add.s32 	%r266, %r258, 8;
	// begin inline asm
	mbarrier.inval.shared.b64 [%r266];
	// end inline asm
	add.s32 	%r267, %r258, 16;
	// begin inline asm
	mbarrier.inval.shared.b64 [%r267];
	// end inline asm
	add.s32 	%r268, %r258, 24;
	// begin inline asm
	mbarrier.inval.shared.b64 [%r268];
	// end inline asm
$L__BB5_148:
	ret;

}
	// .globl	cwma_batch_tiled_async_f32_2x_tile256
.visible .entry cwma_batch_tiled_async_f32_2x_tile256(
	.param .u64 .ptr .align 1 cwma_batch_tiled_async_f32_2x_tile256_param_0,
	.param .u64 .ptr .align 1 cwma_batch_tiled_async_f32_2x_tile256_param_1,
	.param .u64 .ptr .align 1 cwma_batch_tiled_async_f32_2x_tile256_param_2,
	.param .u64 .ptr .align 1 cwma_batch_tiled_async_f32_2x_tile256_param_3,
	.param .u32 cwma_batch_tiled_async_f32_2x_tile256_param_4,
	.param .u32 cwma_batch_tiled_async_f32_2x_tile256_param_5,
	.param .u32 cwma_batch_tiled_async_f32_2x_tile256_param_6,
	.param .u32 cwma_batch_tiled_async_f32_2x_tile256_param_7,
	.param .u64 .ptr .align 1 cwma_batch_tiled_async_f32_2x_tile256_param_8
)
{
	.reg .pred 	%p<125>;
	.reg .b16 	%rs<25>;
	.reg .b32 	%r<296>;
	.reg .b32 	%f<126>;
	.reg .b64 	%rd<125>;
	// demoted variable
	.shared .align 8 .b8 _ZZN32CwmaBatchTiledPrecomputed2xAsyncILi256ELi2EE3runEPKfS2_PKiS2_iiiiPfE3pss[40];
	ld.param.u64 	%rd15, [cwma_batch_tiled_async_f32_2x_tile256_param_0];
	ld.param.u64 	%rd19, [cwma_batch_tiled_async_f32_2x_tile256_param_1];
	ld.param.u64 	%rd16, [cwma_batch_tiled_async_f32_2x_tile256_param_2];
	ld.param.u64 	%rd17, [cwma_batch_tiled_async_f32_2x_tile256_param_3];
	ld.param.u32 	%r109, [cwma_batch_tiled_async_f32_2x_tile256_param_4];
	ld.param.u32 	%r110, [cwma_batch_tiled_async_f32_2x_tile256_param_5];
	ld.param.u32 	%r111, [cwma_batch_tiled_async_f32_2x_tile256_param_6];
	ld.param.u32 	%r112, [cwma_batch_tiled_async_f32_2x_tile256_param_7];
	ld.param.u64 	%rd18, [cwma_batch_tiled_async_f32_2x_tile256_param_8];
	cvta.to.global.u64 	%rd1, %rd19;
	mov.u32 	%r113, %ntid.x;
	setp.ne.s32 	%p1, %r113, 128;
	@%p1 bra 	$L__BB6_148;
	mov.u32 	%r1, %ctaid.y;
	setp.ge.s32 	%p2, %r1, %r111;
	@%p2 bra 	$L__BB6_148;
	cvta.to.global.u64 	%rd20, %rd16;
	mul.wide.u32 	%rd21, %r1, 4;
	add.s64 	%rd22, %rd20, %rd21;
	ld.global.nc.u32 	%r114, [%rd22];
	max.s32 	%r2, %r114, 1;
	add.s32 	%r3, %r2, -1;
	add.s32 	%r4, %r2, 254;
	add.s32 	%r5, %r3, %r112;
	shl.b32 	%r115, %r3, 2;
	add.s32 	%r116, %r115, 15;
	and.b32  	%r6, %r116, -16;
	mul.lo.s32 	%r117, %r109, %r1;
	cvt.s64.s32 	%rd2, %r117;
	mov.u32 	%r7, %tid.x;
	setp.ge.u32 	%p3, %r7, %r3;
	@%p3 bra 	$L__BB6_9;
	sub.s32 	%r118, %r2, %r7;
	add.s32 	%r8, %r118, -2;
	and.b32  	%r119, %r8, 384;
	setp.eq.s32 	%p4, %r119, 384;
	mov.u32 	%r279, %r7;
	@%p4 bra 	$L__BB6_6;
	shr.u32 	%r121, %r8, 7;
	add.s32 	%r122, %r121, 1;
	and.b32  	%r9, %r122, 3;
	mov.b32 	%r278, 0;
	mov.u32 	%r124, shraw;
	mov.u32 	%r279, %r7;
$L__BB6_5:
	.pragma "nounroll";
	cvt.s64.s32 	%rd23, %r279;
	add.s64 	%rd24, %rd23, %rd2;
	shl.b64 	%rd25, %rd24, 2;
	add.s64 	%rd26, %rd1, %rd25;
	ld.global.nc.f32 	%f33, [%rd26];
	shl.b32 	%r123, %r279, 2;
	add.s32 	%r125, %r124, %r123;
	st.shared.f32 	[%r125], %f33;
	add.s32 	%r279, %r279, 128;
	add.s32 	%r278, %r278, 1;
	setp.ne.s32 	%p5, %r278, %r9;
	@%p5 bra 	$L__BB6_5;
$L__BB6_6:
	setp.lt.u32 	%p6, %r8, 384;
	@%p6 bra 	$L__BB6_9;
	mov.u32 	%r127, shraw;
$L__BB6_8:
	cvt.s64.s32 	%rd27, %r279;
	add.s64 	%rd28, %rd27, %rd2;
	shl.b64 	%rd29, %rd28, 2;
	add.s64 	%rd30, %rd1, %rd29;
	ld.global.nc.f32 	%f34, [%rd30];
	shl.b32 	%r126, %r279, 2;
	add.s32 	%r128, %r127, %r126;
	st.shared.f32 	[%r128], %f34;
	add.s32 	%r129, %r279, 128;
	cvt.s64.s32 	%rd31, %r129;
	add.s64 	%rd32, %rd31, %rd2;
	shl.b64 	%rd33, %rd32, 2;
	add.s64 	%rd34, %rd1, %rd33;
	ld.global.nc.f32 	%f35, [%rd34];
	st.shared.f32 	[%r128+512], %f35;
	add.s32 	%r130, %r279, 256;
	cvt.s64.s32 	%rd35, %r130;
	add.s64 	%rd36, %rd35, %rd2;
	shl.b64 	%rd37, %rd36, 2;
	add.s64 	%rd38, %rd1, %rd37;
	ld.global.nc.f32 	%f36, [%rd38];
	st.shared.f32 	[%r128+1024], %f36;
	add.s32 	%r131, %r279, 384;
	cvt.s64.s32 	%rd39, %r131;
	add.s64 	%rd40, %rd39, %rd2;
	shl.b64 	%rd41, %rd40, 2;
	add.s64 	%rd42, %rd1, %rd41;
	ld.global.nc.f32 	%f37, [%rd42];
	st.shared.f32 	[%r128+1536], %f37;
	add.s32 	%r279, %r279, 512;
	setp.lt.u32 	%p7, %r279, %r3;
	@%p7 bra 	$L__BB6_8;
$L__BB6_9:
	bar.sync 	0;
	mov.u32 	%r132, %ntid.y;
	shl.b32 	%r17, %r132, 7;
	mov.u32 	%r133, %tid.y;
	mov.u32 	%r134, %tid.z;
	shl.b32 	%r135, %r133, 7;
	mad.lo.s32 	%r136, %r17, %r134, %r135;
	or.b32  	%r137, %r136, %r7;
	setp.ne.s32 	%p8, %r137, 0;
	@%p8 bra 	$L__BB6_11;
	mov.u32 	%r147, %ntid.z;
	mul.lo.s32 	%r146, %r17, %r147;
	mov.u32 	%r140, _ZZN32CwmaBatchTiledPrecomputed2xAsyncILi256ELi2EE3runEPKfS2_PKiS2_iiiiPfE3pss;
	add.s32 	%r138, %r140, 8;
	// begin inline asm
	mbarrier.init.shared.b64 [%r138], %r146;
	// end inline asm
	// begin inline asm
	mbarrier.init.shared.b64 [%r140], %r146;
	// end inline asm
	add.s32 	%r142, %r140, 24;
	// begin inline asm
	mbarrier.init.shared.b64 [%r142], %r146;
	// end inline asm
	add.s32 	%r144, %r140, 16;
	// begin inline asm
	mbarrier.init.shared.b64 [%r144], %r146;
	// end inline asm
	cvt.u64.u32 	%rd44, %r140;
	cvta.shared.u64 	%rd45, %rd44;
	add.s64 	%rd43, %rd45, 32;
	// begin inline asm
	st.relaxed.cta.b32 [%rd43],%r146;
	// end inline asm
$L__BB6_11:
	barrier.sync 	0;
	mov.u32 	%r18, %nctaid.x;
	shl.b32 	%r19, %r18, 8;
	mov.u32 	%r149, %ctaid.x;
	shl.b32 	%r288, %r149, 8;
	sub.s32 	%r150, %r288, %r2;
	add.s32 	%r21, %r150, 2;
	cvta.to.global.u64 	%rd3, %rd15;
	add.s32 	%r22, %r7, 128;
	max.s32 	%r151, %r4, %r22;
	not.b32 	%r152, %r7;
	add.s32 	%r23, %r151, %r152;
	shr.u32 	%r153, %r23, 7;
	add.s32 	%r24, %r153, 1;
	mov.b32 	%r281, 0;
	// begin inline asm
	mov.u64 %rd46, %globaltimer;
	// end inline asm
$L__BB6_12:
	mov.u32 	%r157, _ZZN32CwmaBatchTiledPrecomputed2xAsyncILi256ELi2EE3runEPKfS2_PKiS2_iiiiPfE3pss;
	add.s32 	%r155, %r157, 8;
	mov.b32 	%r156, 1;
	// begin inline asm
	{
	.reg .pred p;
	mbarrier.try_wait.parity.shared.b64 p, [%r155], %r156;
	selp.b32 %r154, 1, 0, p;
	}
	// end inline asm
	setp.ne.s32 	%p9, %r154, 0;
	@%p9 bra 	$L__BB6_19;
	setp.gt.s32 	%p122, %r281, 15;
	@%p122 bra 	$L__BB6_15;
	add.s32 	%r281, %r281, 1;
	bra.uni 	$L__BB6_12;
$L__BB6_15:
	// begin inline asm
	mov.u64 %rd120, %globaltimer;
	// end inline asm
	sub.s64 	%rd7, %rd120, %rd46;
	setp.lt.s64 	%p123, %rd7, 4000000;
	@%p123 bra 	$L__BB6_17;
	mov.b32 	%r275, 1000000;
	// begin inline asm
	nanosleep.u32 %r275;
	// end inline asm
	bra.uni 	$L__BB6_12;
$L__BB6_17:
	setp.lt.s64 	%p124, %rd7, 40000;
	@%p124 bra 	$L__BB6_12;
	shr.s64 	%rd121, %rd7, 63;
	shr.u64 	%rd122, %rd121, 62;
	add.s64 	%rd123, %rd7, %rd122;
	shr.u64 	%rd124, %rd123, 2;
	cvt.u32.u64 	%r276, %rd124;
	// begin inline asm
	nanosleep.u32 %r276;
	// end inline asm
	bra.uni 	$L__BB6_12;
$L__BB6_19:
	mov.u32 	%r158, shraw;
	add.s32 	%r37, %r158, %r6;
	setp.ge.u32 	%p10, %r7, %r4;
	@%p10 bra 	$L__BB6_47;
	and.b32  	%r38, %r24, 3;
	setp.eq.s32 	%p11, %r38, 0;
	mov.u32 	%r282, %r7;
	@%p11 bra 	$L__BB6_33;
	add.s32 	%r39, %r21, %r7;
	setp.gt.s32 	%p12, %r39, -1;
	setp.lt.s32 	%p13, %r39, %r110;
	and.pred  	%p14, %p12, %p13;
	shl.b32 	%r159, %r7, 2;
	add.s32 	%r40, %r37, %r159;
	@%p14 bra 	$L__BB6_23;
	mov.b32 	%r160, 0;
	st.shared.u32 	[%r40], %r160;
	bra.uni 	$L__BB6_24;
$L__BB6_23:
	mul.wide.u32 	%rd48, %r39, 4;
	add.s64 	%rd47, %rd3, %rd48;
	// begin inline asm
	cp.async.ca.shared.global [%r40], [%rd47], 4, 4;
	// end inline asm
$L__BB6_24:
	setp.eq.s32 	%p15, %r38, 1;
	mov.u32 	%r282, %r22;
	@%p15 bra 	$L__BB6_33;
	add.s32 	%r41, %r39, 128;
	setp.gt.s32 	%p16, %r41, -1;
	setp.lt.s32 	%p17, %r41, %r110;
	and.pred  	%p18, %p16, %p17;
	@%p18 bra 	$L__BB6_27;
	mov.b32 	%r162, 0;
	st.shared.u32 	[%r40+512], %r162;
	bra.uni 	$L__BB6_28;
$L__BB6_27:
	add.s32 	%r163, %r40, 512;
	mul.wide.u32 	%rd50, %r41, 4;
	add.s64 	%rd49, %rd3, %rd50;
	// begin inline asm
	cp.async.ca.shared.global [%r163], [%rd49], 4, 4;
	// end inline asm
$L__BB6_28:
	add.s32 	%r282, %r7, 256;
	setp.eq.s32 	%p19, %r38, 2;
	@%p19 bra 	$L__BB6_33;
	add.s32 	%r43, %r39, 256;
	setp.gt.s32 	%p20, %r43, -1;
	setp.lt.s32 	%p21, %r43, %r110;
	and.pred  	%p22, %p20, %p21;
	@%p22 bra 	$L__BB6_31;
	mov.b32 	%r164, 0;
	st.shared.u32 	[%r40+1024], %r164;
	bra.uni 	$L__BB6_32;
$L__BB6_31:
	add.s32 	%r165, %r40, 1024;
	mul.wide.u32 	%rd52, %r43, 4;
	add.s64 	%rd51, %rd3, %rd52;
	// begin inline asm
	cp.async.ca.shared.global [%r165], [%rd51], 4, 4;
	// end inline asm
$L__BB6_32:
	add.s32 	%r282, %r7, 384;
$L__BB6_33:
	setp.lt.u32 	%p23, %r23, 384;
	@%p23 bra 	$L__BB6_47;
$L__BB6_34:
	add.s32 	%r47, %r21, %r282;
	setp.lt.s32 	%p24, %r47, 0;
	setp.ge.s32 	%p25, %r47, %r110;
	shl.b32 	%r166, %r282, 2;
	add.s32 	%r48, %r37, %r166;
	or.pred  	%p26, %p24, %p25;
	@%p26 bra 	$L__BB6_36;
	mul.wide.u32 	%rd54, %r47, 4;
	add.s64 	%rd53, %rd3, %rd54;
	// begin inline asm
	cp.async.ca.shared.global [%r48], [%rd53], 4, 4;
	// end inline asm
	bra.uni 	$L__BB6_37;
$L__BB6_36:
	mov.b32 	%r167, 0;
	st.shared.u32 	[%r48], %r167;
$L__BB6_37:
	add.s32 	%r49, %r47, 128;
	setp.gt.s32 	%p27, %r49, -1;
	setp.lt.s32 	%p28, %r49, %r110;
	and.pred  	%p29, %p27, %p28;
	@%p29 bra 	$L__BB6_39;
	mov.b32 	%r169, 0;
	st.shared.u32 	[%r48+512], %r169;
	bra.uni 	$L__BB6_40;
$L__BB6_39:
	add.s32 	%r170, %r48, 512;
	mul.wide.u32 	%rd56, %r49, 4;
	add.s64 	%rd55, %rd3, %rd56;
	// begin inline asm
	cp.async.ca.shared.global [%r170], [%rd55], 4, 4;
	// end inline asm
$L__BB6_40:
	add.s32 	%r50, %r47, 256;
	setp.gt.s32 	%p30, %r50, -1;
	setp.lt.s32 	%p31, %r50, %r110;
	and.pred  	%p32, %p30, %p31;
	@%p32 bra 	$L__BB6_42;
	mov.b32 	%r171, 0;
	st.shared.u32 	[%r48+1024], %r171;
	bra.uni 	$L__BB6_43;
$L__BB6_42:
	add.s32 	%r172, %r48, 1024;
	mul.wide.u32 	%rd58, %r50, 4;
	add.s64 	%rd57, %rd3, %rd58;
	// begin inline asm
	cp.async.ca.shared.global [%r172], [%rd57], 4, 4;
	// end inline asm
$L__BB6_43:
	add.s32 	%r51, %r47, 384;
	setp.gt.s32 	%p33, %r51, -1;
	setp.lt.s32 	%p34, %r51, %r110;
	and.pred  	%p35, %p33, %p34;
	@%p35 bra 	$L__BB6_45;
	mov.b32 	%r173, 0;
	st.shared.u32 	[%r48+1536], %r173;
	bra.uni 	$L__BB6_46;
$L__BB6_45:
	add.s32 	%r174, %r48, 1536;
	mul.wide.u32 	%rd60, %r51, 4;
	add.s64 	%rd59, %rd3, %rd60;
	// begin inline asm
	cp.async.ca.shared.global [%r174], [%rd59], 4, 4;
	// end inline asm
$L__BB6_46:
	add.s32 	%r282, %r282, 512;
	setp.lt.s32 	%p36, %r282, %r4;
	@%p36 bra 	$L__BB6_34;
$L__BB6_47:
	// begin inline asm
	cp.async.mbarrier.arrive.shared.b64 [%r157];
	// end inline asm
	mov.b32 	%r177, 1;
	// begin inline asm
	mbarrier.arrive.shared::cta.b64                             %rd61,  [%r157], %r177;    // 2. 
	// end inline asm
	mov.b32 	%r284, 0;
	// begin inline asm
	mov.u64 %rd62, %globaltimer;
	// end inline asm
	add.s32 	%r180, %r157, 24;
$L__BB6_48:
	mov.b32 	%r181, 1;
	// begin inline asm
	{
	.reg .pred p;
	mbarrier.try_wait.parity.shared.b64 p, [%r180], %r181;
	selp.b32 %r179, 1, 0, p;
	}
	// end inline asm
	setp.eq.s32 	%p37, %r179, 0;
	@%p37 bra 	$L__BB6_83;
	setp.ge.u32 	%p38, %r7, %r4;
	@%p38 bra 	$L__BB6_77;
	add.s32 	%r54, %r21, %r19;
	and.b32  	%r55, %r24, 3;
	setp.eq.s32 	%p39, %r55, 0;
	mov.u32 	%r285, %r7;
	@%p39 bra 	$L__BB6_63;
	add.s32 	%r56, %r54, %r7;
	setp.gt.s32 	%p40, %r56, -1;
	setp.lt.s32 	%p41, %r56, %r110;
	and.pred  	%p42, %p40, %p41;
	add.s32 	%r183, %r7, %r2;
	shl.b32 	%r184, %r183, 2;
	add.s32 	%r57, %r37, %r184;
	@%p42 bra 	$L__BB6_53;
	mov.b32 	%r185, 0;
	st.shared.u32 	[%r57+1016], %r185;
	bra.uni 	$L__BB6_54;
$L__BB6_53:
	add.s32 	%r186, %r57, 1016;
	mul.wide.u32 	%rd64, %r56, 4;
	add.s64 	%rd63, %rd3, %rd64;
	// begin inline asm
	cp.async.ca.shared.global [%r186], [%rd63], 4, 4;
	// end inline asm
$L__BB6_54:
	setp.eq.s32 	%p43, %r55, 1;
	mov.u32 	%r285, %r22;
	@%p43 bra 	$L__BB6_63;
	add.s32 	%r58, %r56, 128;
	setp.gt.s32 	%p44, %r58, -1;
	setp.lt.s32 	%p45, %r58, %r110;
	and.pred  	%p46, %p44, %p45;
	@%p46 bra 	$L__BB6_57;
	mov.b32 	%r187, 0;
	st.shared.u32 	[%r57+1528], %r187;
	bra.uni 	$L__BB6_58;
$L__BB6_57:
	add.s32 	%r188, %r57, 1528;
	mul.wide.u32 	%rd66, %r58, 4;
	add.s64 	%rd65, %rd3, %rd66;
	// begin inline asm
	cp.async.ca.shared.global [%r188], [%rd65], 4, 4;
	// end inline asm
$L__BB6_58:
	add.s32 	%r285, %r7, 256;
	setp.eq.s32 	%p47, %r55, 2;
	@%p47 bra 	$L__BB6_63;
	add.s32 	%r60, %r56, 256;
	setp.gt.s32 	%p48, %r60, -1;
	setp.lt.s32 	%p49, %r60, %r110;
	and.pred  	%p50, %p48, %p49;
	@%p50 bra 	$L__BB6_61;
	mov.b32 	%r189, 0;
	st.shared.u32 	[%r57+2040], %r189;
	bra.uni 	$L__BB6_62;
$L__BB6_61:
	add.s32 	%r190, %r57, 2040;
	mul.wide.u32 	%rd68, %r60, 4;
	add.s64 	%rd67, %rd3, %rd68;
	// begin inline asm
	cp.async.ca.shared.global [%r190], [%rd67], 4, 4;
	// end inline asm
$L__BB6_62:
	add.s32 	%r285, %r7, 384;
$L__BB6_63:
	setp.lt.u32 	%p51, %r23, 384;
	@%p51 bra 	$L__BB6_77;
$L__BB6_64:
	add.s32 	%r64, %r54, %r285;
	setp.gt.s32 	%p52, %r64, -1;
	setp.lt.s32 	%p53, %r64, %r110;
	and.pred  	%p54, %p52, %p53;
	add.s32 	%r191, %r285, %r2;
	shl.b32 	%r192, %r191, 2;
	add.s32 	%r65, %r37, %r192;
	@%p54 bra 	$L__BB6_66;
	mov.b32 	%r193, 0;
	st.shared.u32 	[%r65+1016], %r193;
	bra.uni 	$L__BB6_67;
$L__BB6_66:
	add.s32 	%r194, %r65, 1016;
	mul.wide.u32 	%rd70, %r64, 4;
	add.s64 	%rd69, %rd3, %rd70;
	// begin inline asm
	cp.async.ca.shared.global [%r194], [%rd69], 4, 4;
	// end inline asm
$L__BB6_67:
	add.s32 	%r66, %r64, 128;
	setp.gt.s32 	%p55, %r66, -1;
	setp.lt.s32 	%p56, %r66, %r110;
	and.pred  	%p57, %p55, %p56;
	@%p57 bra 	$L__BB6_69;
	mov.b32 	%r195, 0;
	st.shared.u32 	[%r65+1528], %r195;
	bra.uni 	$L__BB6_70;
$L__BB6_69:
	add.s32 	%r196, %r65, 1528;
	mul.wide.u32 	%rd72, %r66, 4;
	add.s64 	%rd71, %rd3, %rd72;
	// begin inline asm
	cp.async.ca.shared.global [%r196], [%rd71], 4, 4;
	// end inline asm
$L__BB6_70:
	add.s32 	%r67, %r64, 256;
	setp.gt.s32 	%p58, %r67, -1;
	setp.lt.s32 	%p59, %r67, %r110;
	and.pred  	%p60, %p58, %p59;
	@%p60 bra 	$L__BB6_72;
	mov.b32 	%r197, 0;
	st.shared.u32 	[%r65+2040], %r197;
	bra.uni 	$L__BB6_73;
$L__BB6_72:
	add.s32 	%r198, %r65, 2040;
	mul.wide.u32 	%rd74, %r67, 4;
	add.s64 	%rd73, %rd3, %rd74;
	// begin inline asm
	cp.async.ca.shared.global [%r198], [%rd73], 4, 4;
	// end inline asm
$L__BB6_73:
	add.s32 	%r68, %r64, 384;
	setp.gt.s32 	%p61, %r68, -1;
	setp.lt.s32 	%p62, %r68, %r110;
	and.pred  	%p63, %p61, %p62;
	@%p63 bra 	$L__BB6_75;
	mov.b32 	%r199, 0;
	st.shared.u32 	[%r65+2552], %r199;
	bra.uni 	$L__BB6_76;
$L__BB6_75:
	add.s32 	%r200, %r65, 2552;
	mul.wide.u32 	%rd76, %r68, 4;
	add.s64 	%rd75, %rd3, %rd76;
	// begin inline asm
	cp.async.ca.shared.global [%r200], [%rd75], 4, 4;
	// end inline asm
$L__BB6_76:
	add.s32 	%r285, %r285, 512;
	setp.lt.s32 	%p64, %r285, %r4;
	@%p64 bra 	$L__BB6_64;
$L__BB6_77:
	add.s32 	%r202, %r157, 16;
	// begin inline asm
	cp.async.mbarrier.arrive.shared.b64 [%r202];
	// end inline asm
	mov.b32 	%r203, 1;
	// begin inline asm
	mbarrier.arrive.shared::cta.b64                             %rd77,  [%r202], %r203;    // 2. 
	// end inline asm
	setp.lt.s32 	%p65, %r288, %r110;
	@%p65 bra 	$L__BB6_78;
	bra.uni 	$L__BB6_145;
$L__BB6_78:
	shl.b32 	%r25, %r7, 1;
	cvta.to.global.u64 	%rd78, %rd17;
	add.s64 	%rd5, %rd78, %rd21;
	shl.b32 	%r206, %r18, 9;
	sub.s32 	%r207, %r206, %r2;
	add.s32 	%r26, %r207, 2;
	add.s32 	%r27, %r2, -2;
	and.b32  	%r28, %r3, 3;
	and.b32  	%r29, %r3, -4;
	and.b32  	%r30, %r24, 3;
	add.s32 	%r31, %r7, 384;
	neg.s32 	%r32, %r29;
	shl.b32 	%r208, %r7, 3;
	add.s32 	%r33, %r6, %r208;
	cvta.to.global.u64 	%rd6, %rd18;
	mul.lo.s32 	%r34, %r110, %r1;
	mov.b16 	%rs24, 4;
	mov.b16 	%rs22, 0;
	mov.b32 	%r287, 0;
	mov.u16 	%rs23, %rs22;
$L__BB6_79:
	and.b16  	%rs10, %rs23, 255;
	mul.wide.u16 	%r210, %rs10, 16;
	shr.u16 	%rs11, %rs24, 1;
	and.b16  	%rs12, %rs11, 1;
	// begin inline asm
	mov.u64 %rd80, %globaltimer;
	// end inline asm
	mov.u32 	%r211, _ZZN32CwmaBatchTiledPrecomputed2xAsyncILi256ELi2EE3runEPKfS2_PKiS2_iiiiPfE3pss;
	add.s32 	%r73, %r211, %r210;
	cvt.u32.u16 	%r74, %rs12;
	mov.b32 	%r289, 0;
$L__BB6_80:
	// begin inline asm
	{
	.reg .pred p;
	mbarrier.try_wait.parity.shared.b64 p, [%r73], %r74;
	selp.b32 %r212, 1, 0, p;
	}
	// end inline asm
	setp.ne.s32 	%p66, %r212, 0;
	@%p66 bra 	$L__BB6_93;
	setp.gt.s32 	%p116, %r289, 15;
	@%p116 bra 	$L__BB6_89;
	add.s32 	%r289, %r289, 1;
	bra.uni 	$L__BB6_80;
$L__BB6_83:
	setp.lt.s32 	%p119, %r284, 16;
	@%p119 bra 	$L__BB6_88;
	// begin inline asm
	mov.u64 %rd115, %globaltimer;
	// end inline asm
	sub.s64 	%rd9, %rd115, %rd62;
	setp.lt.s64 	%p120, %rd9, 4000000;
	@%p120 bra 	$L__BB6_86;
	mov.b32 	%r273, 1000000;
	// begin inline asm
	nanosleep.u32 %r273;
	// end inline asm
	bra.uni 	$L__BB6_48;
$L__BB6_86:
	setp.lt.s64 	%p121, %rd9, 40000;
	@%p121 bra 	$L__BB6_48;
	shr.s64 	%rd116, %rd9, 63;
	shr.u64 	%rd117, %rd116, 62;
	add.s64 	%rd118, %rd9, %rd117;
	shr.u64 	%rd119, %rd118, 2;
	cvt.u32.u64 	%r274, %rd119;
	// begin inline asm
	nanosleep.u32 %r274;
	// end inline asm
	bra.uni 	$L__BB6_48;
$L__BB6_88:
	add.s32 	%r284, %r284, 1;
	bra.uni 	$L__BB6_48;
$L__BB6_89:
	// begin inline asm
	mov.u64 %rd110, %globaltimer;
	// end inline asm
	sub.s64 	%rd11, %rd110, %rd80;
	setp.lt.s64 	%p117, %rd11, 4000000;
	@%p117 bra 	$L__BB6_91;
	mov.b32 	%r271, 1000000;
	// begin inline asm
	nanosleep.u32 %r271;
	// end inline asm
	bra.uni 	$L__BB6_80;
$L__BB6_91:
	setp.lt.s64 	%p118, %rd11, 40000;
	@%p118 bra 	$L__BB6_80;
	shr.s64 	%rd111, %rd11, 63;
	shr.u64 	%rd112, %rd111, 62;
	add.s64 	%rd113, %rd11, %rd112;
	shr.u64 	%rd114, %rd113, 2;
	cvt.u32.u64 	%r272, %rd114;
	// begin inline asm
	nanosleep.u32 %r272;
	// end inline asm
	bra.uni 	$L__BB6_80;
$L__BB6_93:
	bar.sync 	0;
	mul.lo.s32 	%r215, %r287, %r4;
	shl.b32 	%r216, %r215, 2;
	add.s32 	%r77, %r37, %r216;
	add.s32 	%r78, %r288, %r25;
	add.s32 	%r79, %r78, 1;
	setp.ge.s32 	%p67, %r78, %r110;
	@%p67 bra 	$L__BB6_108;
	setp.eq.s32 	%p68, %r3, 0;
	mov.f32 	%f122, 0f00000000;
	mov.f32 	%f123, %f122;
	@%p68 bra 	$L__BB6_102;
	setp.lt.u32 	%p69, %r27, 3;
	mov.f32 	%f118, 0f00000000;
	mov.b32 	%r292, 0;
	mov.f32 	%f123, %f118;
	mov.f32 	%f120, %f118;
	mov.f32 	%f122, %f118;
	@%p69 bra 	$L__BB6_98;
	mul.lo.s32 	%r219, %r4, %r287;
	shl.b32 	%r220, %r219, 2;
	add.s32 	%r80, %r33, %r220;
	mov.f32 	%f118, 0f00000000;
	mov.u32 	%r290, shraw;
	mov.u32 	%r291, %r32;
$L__BB6_97:
	.pragma "nounroll";
	ld.shared.v4.f32 	{%f42, %f43, %f44, %f45}, [%r290];
	add.s32 	%r221, %r290, %r80;
	ld.shared.f32 	%f46, [%r221];
	fma.rn.f32 	%f47, %f46, %f42, 0f00000000;
	sub.f32 	%f48, %f47, %f120;
	add.f32 	%f49, %f122, %f48;
	sub.f32 	%f50, %f49, %f122;
	sub.f32 	%f51, %f50, %f48;
	ld.shared.f32 	%f52, [%r221+4];
	fma.rn.f32 	%f53, %f52, %f42, 0f00000000;
	sub.f32 	%f54, %f53, %f118;
	add.f32 	%f55, %f123, %f54;
	sub.f32 	%f56, %f55, %f123;
	sub.f32 	%f57, %f56, %f54;
	fma.rn.f32 	%f58, %f52, %f43, 0f00000000;
	sub.f32 	%f59, %f58, %f51;
	add.f32 	%f60, %f49, %f59;
	sub.f32 	%f61, %f60, %f49;
	sub.f32 	%f62, %f61, %f59;
	ld.shared.f32 	%f63, [%r221+8];
	fma.rn.f32 	%f64, %f63, %f43, 0f00000000;
	sub.f32 	%f65, %f64, %f57;
	add.f32 	%f66, %f55, %f65;
	sub.f32 	%f67, %f66, %f55;
	sub.f32 	%f68, %f67, %f65;
	fma.rn.f32 	%f69, %f63, %f44, 0f00000000;
	sub.f32 	%f70, %f69, %f62;
	add.f32 	%f71, %f60, %f70;
	sub.f32 	%f72, %f71, %f60;
	sub.f32 	%f73, %f72, %f70;
	ld.shared.f32 	%f74, [%r221+12];
	fma.rn.f32 	%f75, %f74, %f44, 0f00000000;
	sub.f32 	%f76, %f75, %f68;
	add.f32 	%f77, %f66, %f76;
	sub.f32 	%f78, %f77, %f66;
	sub.f32 	%f79, %f78, %f76;
	fma.rn.f32 	%f80, %f74, %f45, 0f00000000;
	sub.f32 	%f81, %f80, %f73;
	add.f32 	%f122, %f71, %f81;
	sub.f32 	%f82, %f122, %f71;
	sub.f32 	%f120, %f82, %f81;
	ld.shared.f32 	%f83, [%r221+16];
	fma.rn.f32 	%f84, %f83, %f45, 0f00000000;
	sub.f32 	%f85, %f84, %f79;
	add.f32 	%f123, %f77, %f85;
	sub.f32 	%f86, %f123, %f77;
	sub.f32 	%f118, %f86, %f85;
	add.s32 	%r291, %r291, 4;
	add.s32 	%r290, %r290, 16;
	setp.ne.s32 	%p70, %r291, 0;
	mov.u32 	%r292, %r29;
	@%p70 bra 	$L__BB6_97;
$L__BB6_98:
	setp.eq.s32 	%p71, %r28, 0;
	@%p71 bra 	$L__BB6_102;
	setp.eq.s32 	%p72, %r28, 1;
	shl.b32 	%r222, %r292, 2;
	mov.u32 	%r223, shraw;
	add.s32 	%r86, %r223, %r222;
	ld.shared.f32 	%f87, [%r86];
	add.s32 	%r224, %r292, %r25;
	shl.b32 	%r225, %r224, 2;
	add.s32 	%r87, %r77, %r225;
	ld.shared.f32 	%f88, [%r87];
	fma.rn.f32 	%f89, %f88, %f87, 0f00000000;
	sub.f32 	%f90, %f89, %f120;
	add.f32 	%f15, %f122, %f90;
	sub.f32 	%f91, %f15, %f122;
	sub.f32 	%f16, %f91, %f90;
	ld.shared.f32 	%f17, [%r87+4];
	fma.rn.f32 	%f92, %f17, %f87, 0f00000000;
	sub.f32 	%f93, %f92, %f118;
	add.f32 	%f18, %f123, %f93;
	sub.f32 	%f94, %f18, %f123;
	sub.f32 	%f19, %f94, %f93;
	mov.f32 	%f122, %f15;
	mov.f32 	%f123, %f18;
	@%p72 bra 	$L__BB6_102;
	setp.eq.s32 	%p73, %r28, 2;
	ld.shared.f32 	%f95, [%r86+4];
	fma.rn.f32 	%f96, %f17, %f95, 0f00000000;
	sub.f32 	%f97, %f96, %f16;
	add.f32 	%f122, %f15, %f97;
	sub.f32 	%f98, %f122, %f15;
	sub.f32 	%f21, %f98, %f97;
	ld.shared.f32 	%f22, [%r87+8];
	fma.rn.f32 	%f99, %f22, %f95, 0f00000000;
	sub.f32 	%f100, %f99, %f19;
	add.f32 	%f123, %f18, %f100;
	sub.f32 	%f101, %f123, %f18;
	sub.f32 	%f24, %f101, %f100;
	@%p73 bra 	$L__BB6_102;
	ld.shared.f32 	%f102, [%r86+8];
	fma.rn.f32 	%f103, %f22, %f102, 0f00000000;
	sub.f32 	%f104, %f103, %f21;
	add.f32 	%f122, %f122, %f104;
	ld.shared.f32 	%f105, [%r87+12];
	fma.rn.f32 	%f106, %f105, %f102, 0f00000000;
	sub.f32 	%f107, %f106, %f24;
	add.f32 	%f123, %f123, %f107;
$L__BB6_102:
	setp.lt.s32 	%p74, %r78, %r5;
	mov.f32 	%f124, 0f7FC00000;
	@%p74 bra 	$L__BB6_104;
	ld.global.nc.f32 	%f109, [%rd5];
	mul.rn.f32 	%f124, %f122, %f109;
$L__BB6_104:
	setp.ge.s32 	%p75, %r79, %r110;
	setp.lt.s32 	%p76, %r79, %r5;
	mov.f32 	%f125, 0f7FC00000;
	or.pred  	%p77, %p75, %p76;
	@%p77 bra 	$L__BB6_106;
	ld.global.nc.f32 	%f111, [%rd5];
	mul.rn.f32 	%f125, %f123, %f111;
$L__BB6_106:
	add.s32 	%r226, %r78, %r34;
	mul.wide.s32 	%rd81, %r226, 4;
	add.s64 	%rd12, %rd6, %rd81;
	st.global.f32 	[%rd12], %f124;
	@%p75 bra 	$L__BB6_108;
	st.global.f32 	[%rd12+4], %f125;
$L__BB6_108:
	bar.sync 	0;
	add.s32 	%r227, %r73, 8;
	mov.b32 	%r228, 1;
	// begin inline asm
	mbarrier.arrive.shared::cta.b64                             %rd82,  [%r227], %r228;    // 2. 
	// end inline asm
	add.s16 	%rs13, %rs23, 1;
	and.b16  	%rs14, %rs13, 255;
	setp.eq.s16 	%p79, %rs14, 2;
	xor.b16  	%rs15, %rs24, 2;
	selp.b16 	%rs4, %rs15, %rs24, %p79;
	selp.b16 	%rs23, 0, %rs13, %p79;
	and.b16  	%rs16, %rs22, 255;
	mul.wide.u16 	%r230, %rs16, 16;
	and.b16  	%rs17, %rs4, 1;
	// begin inline asm
	mov.u64 %rd83, %globaltimer;
	// end inline asm
	mov.u32 	%r231, _ZZN32CwmaBatchTiledPrecomputed2xAsyncILi256ELi2EE3runEPKfS2_PKiS2_iiiiPfE3pss;
	add.s32 	%r232, %r231, %r230;
	add.s32 	%r88, %r232, 8;
	cvt.u32.u16 	%r89, %rs17;
	mov.b32 	%r293, 0;
$L__BB6_109:
	// begin inline asm
	{
	.reg .pred p;
	mbarrier.try_wait.parity.shared.b64 p, [%r88], %r89;
	selp.b32 %r233, 1, 0, p;
	}
	// end inline asm
	setp.ne.s32 	%p80, %r233, 0;
	@%p80 bra 	$L__BB6_116;
	setp.gt.s32 	%p113, %r293, 15;
	@%p113 bra 	$L__BB6_112;
	add.s32 	%r293, %r293, 1;
	bra.uni 	$L__BB6_109;
$L__BB6_112:
	// begin inline asm
	mov.u64 %rd105, %globaltimer;
	// end inline asm
	sub.s64 	%rd14, %rd105, %rd83;
	setp.lt.s64 	%p114, %rd14, 4000000;
	@%p114 bra 	$L__BB6_114;
	mov.b32 	%r269, 1000000;
	// begin inline asm
	nanosleep.u32 %r269;
	// end inline asm
	bra.uni 	$L__BB6_109;
$L__BB6_114:
	setp.lt.s64 	%p115, %rd14, 40000;
	@%p115 bra 	$L__BB6_109;
	shr.s64 	%rd106, %rd14, 63;
	shr.u64 	%rd107, %rd106, 62;
	add.s64 	%rd108, %rd14, %rd107;
	shr.u64 	%rd109, %rd108, 2;
	cvt.u32.u64 	%r270, %rd109;
	// begin inline asm
	nanosleep.u32 %r270;
	// end inline asm
	bra.uni 	$L__BB6_109;
$L__BB6_116:
	setp.ge.u32 	%p81, %r7, %r4;
	@%p81 bra 	$L__BB6_143;
	setp.eq.s32 	%p82, %r30, 0;
	add.s32 	%r92, %r26, %r288;
	mov.u32 	%r294, %r7;
	@%p82 bra 	$L__BB6_129;
	add.s32 	%r93, %r92, %r7;
	setp.gt.s32 	%p83, %r93, -1;
	setp.lt.s32 	%p84, %r93, %r110;
	and.pred  	%p85, %p83, %p84;
	shl.b32 	%r236, %r7, 2;
	add.s32 	%r94, %r77, %r236;
	@%p85 bra 	$L__BB6_120;
	mov.b32 	%r237, 0;
	st.shared.u32 	[%r94], %r237;
	bra.uni 	$L__BB6_121;
$L__BB6_120:
	mul.wide.u32 	%rd85, %r93, 4;
	add.s64 	%rd84, %rd3, %rd85;
	// begin inline asm
	cp.async.ca.shared.global [%r94], [%rd84], 4, 4;
	// end inline asm
$L__BB6_121:
	setp.eq.s32 	%p86, %r30, 1;
	mov.u32 	%r294, %r22;
	@%p86 bra 	$L__BB6_129;
	add.s32 	%r95, %r93, 128;
	setp.gt.s32 	%p87, %r95, -1;
	setp.lt.s32 	%p88, %r95, %r110;
	and.pred  	%p89, %p87, %p88;
	@%p89 bra 	$L__BB6_124;
	mov.b32 	%r239, 0;
	st.shared.u32 	[%r94+512], %r239;
	bra.uni 	$L__BB6_125;
$L__BB6_124:
	add.s32 	%r240, %r94, 512;
	mul.wide.u32 	%rd87, %r95, 4;
	add.s64 	%rd86, %rd3, %rd87;
	// begin inline asm
	cp.async.ca.shared.global [%r240], [%rd86], 4, 4;
	// end inline asm
$L__BB6_125:
	add.s32 	%r294, %r7, 256;
	setp.eq.s32 	%p90, %r30, 2;
	@%p90 bra 	$L__BB6_129;
	add.s32 	%r97, %r93, 256;
	setp.gt.s32 	%p91, %r97, -1;
	setp.lt.s32 	%p92, %r97, %r110;
	and.pred  	%p93, %p91, %p92;
	@%p93 bra 	$L__BB6_128;
	mov.b32 	%r241, 0;
	st.shared.u32 	[%r94+1024], %r241;
	mov.u32 	%r294, %r31;
	bra.uni 	$L__BB6_129;
$L__BB6_128:
	add.s32 	%r242, %r94, 1024;
	mul.wide.u32 	%rd89, %r97, 4;
	add.s64 	%rd88, %rd3, %rd89;
	// begin inline asm
	cp.async.ca.shared.global [%r242], [%rd88], 4, 4;
	// end inline asm
	mov.u32 	%r294, %r31;
$L__BB6_129:
	setp.lt.u32 	%p94, %r23, 384;
	@%p94 bra 	$L__BB6_143;
$L__BB6_130:
	add.s32 	%r100, %r92, %r294;
	setp.lt.s32 	%p95, %r100, 0;
	setp.ge.s32 	%p96, %r100, %r110;
	shl.b32 	%r243, %r294, 2;
	add.s32 	%r101, %r77, %r243;
	or.pred  	%p97, %p95, %p96;
	@%p97 bra 	$L__BB6_132;
	mul.wide.u32 	%rd91, %r100, 4;
	add.s64 	%rd90, %rd3, %rd91;
	// begin inline asm
	cp.async.ca.shared.global [%r101], [%rd90], 4, 4;
	// end inline asm
	bra.uni 	$L__BB6_133;
$L__BB6_132:
	mov.b32 	%r244, 0;
	st.shared.u32 	[%r101], %r244;
$L__BB6_133:
	add.s32 	%r102, %r100, 128;
	setp.gt.s32 	%p98, %r102, -1;
	setp.lt.s32 	%p99, %r102, %r110;
	and.pred  	%p100, %p98, %p99;
	@%p100 bra 	$L__BB6_135;
	mov.b32 	%r246, 0;
	st.shared.u32 	[%r101+512], %r246;
	bra.uni 	$L__BB6_136;
$L__BB6_135:
	add.s32 	%r247, %r101, 512;
	mul.wide.u32 	%rd93, %r102, 4;
	add.s64 	%rd92, %rd3, %rd93;
	// begin inline asm
	cp.async.ca.shared.global [%r247], [%rd92], 4, 4;
	// end inline asm
$L__BB6_136:
	add.s32 	%r103, %r100, 256;
	setp.gt.s32 	%p101, %r103, -1;
	setp.lt.s32 	%p102, %r103, %r110;
	and.pred  	%p103, %p101, %p102;
	@%p103 bra 	$L__BB6_138;
	mov.b32 	%r248, 0;
	st.shared.u32 	[%r101+1024], %r248;
	bra.uni 	$L__BB6_139;
$L__BB6_138:
	add.s32 	%r249, %r101, 1024;
	mul.wide.u32 	%rd95, %r103, 4;
	add.s64 	%rd94, %rd3, %rd95;
	// begin inline asm
	cp.async.ca.shared.global [%r249], [%rd94], 4, 4;
	// end inline asm
$L__BB6_139:
	add.s32 	%r104, %r100, 384;
	setp.gt.s32 	%p104, %r104, -1;
	setp.lt.s32 	%p105, %r104, %r110;
	and.pred  	%p106, %p104, %p105;
	@%p106 bra 	$L__BB6_141;
	mov.b32 	%r250, 0;
	st.shared.u32 	[%r101+1536], %r250;
	bra.uni 	$L__BB6_142;
$L__BB6_141:
	add.s32 	%r251, %r101, 1536;
	mul.wide.u32 	%rd97, %r104, 4;
	add.s64 	%rd96, %rd3, %rd97;
	// begin inline asm
	cp.async.ca.shared.global [%r251], [%rd96], 4, 4;
	// end inline asm
$L__BB6_142:
	add.s32 	%r294, %r294, 512;
	setp.lt.s32 	%p107, %r294, %r4;
	@%p107 bra 	$L__BB6_130;
$L__BB6_143:
	add.s32 	%r253, %r88, -8;
	// begin inline asm
	cp.async.mbarrier.arrive.shared.b64 [%r253];
	// end inline asm
	mov.b32 	%r254, 1;
	// begin inline asm
	mbarrier.arrive.shared::cta.b64                             %rd98,  [%r253], %r254;    // 2. 
	// end inline asm
	add.s16 	%rs18, %rs22, 1;
	and.b16  	%rs19, %rs18, 255;
	setp.eq.s16 	%p108, %rs19, 2;
	selp.u16 	%rs20, 1, 0, %p108;
	xor.b16  	%rs24, %rs4, %rs20;
	selp.b16 	%rs22, 0, %rs18, %p108;
	add.s32 	%r288, %r288, %r19;
	not.b32 	%r255, %r287;
	and.b32  	%r287, %r255, 1;
	setp.lt.s32 	%p109, %r288, %r110;
	@%p109 bra 	$L__BB6_79;
	and.b16  	%rs21, %rs4, 4;
	setp.eq.s16 	%p110, %rs21, 0;
	@%p110 bra 	$L__BB6_148;
$L__BB6_145:
	// begin inline asm
	activemask.b32 %r256;
	// end inline asm
	mov.u32 	%r258, _ZZN32CwmaBatchTiledPrecomputed2xAsyncILi256ELi2EE3runEPKfS2_PKiS2_iiiiPfE3pss;
	cvt.u64.u32 	%rd99, %r258;
	cvta.shared.u64 	%rd100, %rd99;
	add.s64 	%rd101, %rd100, 32;
	match.any.sync.b64 	%r108, %rd101, %r256;
	brev.b32 	%r259, %r108;
	bfind.shiftamt.u32 	%r260, %r259;
	// begin inline asm
	mov.u32 %r257, %laneid;
	// end inline asm
	setp.ne.s32 	%p111, %r257, %r260;
	@%p111 bra 	$L__BB6_148;
	popc.b32 	%r263, %r108;
	neg.s32 	%r262, %r263;
	// begin inline asm
	fence.sc.cta;
	// end inline asm
	cvta.shared.u64 	%rd104, %rd99;
	add.s64 	%rd102, %rd104, 32;
	// begin inline asm
	atom.add.acquire.cta.u32 %r261,[%rd102],%r262;
	// end inline asm
	setp.ne.s32 	%p112, %r261, %r263;
	@%p112 bra 	$L__BB6_148;
	// begin inline asm
	mbarrier.inval.shared.b64 [%r258];
	// end inline asm
	add.s32 	%r266, %r258, 8;
	// begin inline asm
	mbarrier.inval.shared.b64 [%r266];
	// end inline asm
	add.s32 	%r267, %r258, 16;
	// begin inline asm
	mbarrier.inval.shared.b64 [%r267];
	// end inline asm
	add.s32 	%r268, %r258, 24;
	// begin inline asm
	mbarrier.inval.shared.b64 [%r268];
	// end inline asm
$L__BB6_148:
	ret;

}
	// .globl	cwma_multi_series_one_param_time_major_f32
.visible .entry cwma_multi_series_one_param_time_major_f32(
	.param .u64 .ptr .align 1 cwma_multi_series_one_param_time_major_f32_param_0,
	.param .u64 .ptr .align 1 cwma_multi_series_one_param_time_major_f32_param_1,
	.param .u32 cwma_multi_series_one_param_time_major_f32_param_2,
	.param .f32 cwma_multi_series_one_param_time_major_f32_param_3,
	.param .u32 cwma_multi_series_one_param_time_major_f32_param_4,
	.param .u32 cwma_multi_series_one_param_time_major_f32_param_5,
	.param .u64 .ptr .align 1 cwma_multi_series_one_param_time_major_f32_param_6,
	.param .u64 .ptr .align 1 cwma_multi_series_one_param_time_major_f32_param_7
)
{
	.reg .pred 	%p<15>;
	.reg .b32 	%r<56>;
	.reg .b32 	%f<72>;
	.reg .b64 	%rd<28>;

	ld.param.u64 	%rd9, [cwma_multi_series_one_param_time_major_f32_param_0];
	ld.param.u64 	%rd7, [cwma_multi_series_one_param_time_major_f32_param_1];
	ld.param.u32 	%r30, [cwma_multi_series_one_param_time_major_f32_param_2];
	ld.param.f32 	%f17, [cwma_multi_series_one_param_time_major_f32_param_3];
	ld.param.u32 	%r31, [cwma_multi_series_one_param_time_major_f32_param_4];
	ld.param.u32 	%r32, [cwma_multi_series_one_param_time_major_f32_param_5];
	ld.param.u64 	%rd8, [cwma_multi_series_one_param_time_major_f32_param_6];
	ld.param.u64 	%rd10, [cwma_multi_series_one_param_time_major_f32_param_7];
	cvta.to.global.u64 	%rd1, %rd9;
	cvta.to.global.u64 	%rd2, %rd10;
	max.s32 	%r1, %r30, 1;
	add.s32 	%r2, %r1, -1;
	mov.u32 	%r3, %tid.x;
	setp.ge.u32 	%p1, %r3, %r2;
	@%p1 bra 	$L__BB7_3;
	mov.u32 	%r4, %ntid.x;
	cvta.to.global.u64 	%rd3, %rd7;
	mov.u32 	%r49, %r3;
$L__BB7_2:
	mul.wide.s32 	%rd11, %r49, 4;
	add.s64 	%rd12, %rd3, %rd11;
	ld.global.nc.f32 	%f18, [%rd12];
	shl.b32 	%r33, %r49, 2;
	mov.u32 	%r34, shared_weights;
	add.s32 	%r35, %r34, %r33;
	st.shared.f32 	[%r35], %f18;
	add.s32 	%r49, %r49, %r4;
	setp.lt.s32 	%p2, %r49, %r2;
	@%p2 bra 	$L__BB7_2;
$L__BB7_3:
	bar.sync 	0;
	mov.u32 	%r7, %ctaid.y;
	setp.ge.s32 	%p3, %r7, %r31;
	@%p3 bra 	$L__BB7_8;
	cvta.to.global.u64 	%rd13, %rd8;
	mul.wide.u32 	%rd14, %r7, 4;
	add.s64 	%rd15, %rd13, %rd14;
	ld.global.nc.u32 	%r36, [%rd15];
	add.s32 	%r8, %r36, %r2;
	mov.u32 	%r37, %ctaid.x;
	mov.u32 	%r38, %ntid.x;
	mad.lo.s32 	%r50, %r37, %r38, %r3;
	mov.u32 	%r39, %nctaid.x;
	mul.lo.s32 	%r10, %r39, %r38;
	setp.ge.s32 	%p4, %r50, %r32;
	@%p4 bra 	$L__BB7_8;
	setp.gt.s32 	%p5, %r30, 1;
	@%p5 bra 	$L__BB7_9;
	mov.f32 	%f19, 0f00000000;
	mul.rn.f32 	%f1, %f19, %f17;
$L__BB7_7:
	mad.lo.s32 	%r40, %r50, %r31, %r7;
	setp.lt.s32 	%p6, %r50, %r8;
	selp.f32 	%f20, 0f7FC00000, %f1, %p6;
	mul.wide.s32 	%rd16, %r40, 4;
	add.s64 	%rd17, %rd2, %rd16;
	st.global.f32 	[%rd17], %f20;
	add.s32 	%r50, %r50, %r10;
	setp.lt.s32 	%p7, %r50, %r32;
	@%p7 bra 	$L__BB7_7;
$L__BB7_8:
	ret;
$L__BB7_9:
	add.s32 	%r11, %r1, -2;
	and.b32  	%r12, %r2, 3;
	and.b32  	%r13, %r2, -4;
	neg.s32 	%r14, %r13;
	shl.b32 	%r15, %r31, 2;
	mul.wide.s32 	%rd5, %r31, 4;
$L__BB7_10:
	setp.lt.s32 	%p8, %r50, %r8;
	mov.f32 	%f67, 0f7FC00000;
	@%p8 bra 	$L__BB7_11;
	bra.uni 	$L__BB7_12;
$L__BB7_11:
	mad.lo.s32 	%r48, %r50, %r31, %r7;
	mul.wide.s32 	%rd26, %r48, 4;
	add.s64 	%rd27, %rd2, %rd26;
	st.global.f32 	[%rd27], %f67;
	add.s32 	%r50, %r50, %r10;
	setp.lt.s32 	%p14, %r50, %r32;
	@%p14 bra 	$L__BB7_10;
	bra.uni 	$L__BB7_8;
$L__BB7_12:
	setp.lt.u32 	%p9, %r11, 3;
	sub.s32 	%r42, %r50, %r1;
	add.s32 	%r24, %r42, 2;
	mov.f32 	%f69, 0f00000000;
	mov.b32 	%r54, 0;
	mov.f32 	%f71, %f69;
	@%p9 bra 	$L__BB7_15;
	mad.lo.s32 	%r51, %r31, %r24, %r7;
	mov.f32 	%f69, 0f00000000;
	mov.u32 	%r52, shared_weights;
	mov.u32 	%r53, %r14;
$L__BB7_14:
	.pragma "nounroll";
	mul.wide.s32 	%rd18, %r51, 4;
	add.s64 	%rd19, %rd1, %rd18;
	ld.global.nc.f32 	%f25, [%rd19];
	ld.shared.v4.f32 	{%f26, %f27, %f28, %f29}, [%r52];
	fma.rn.f32 	%f30, %f25, %f26, 0f00000000;
	sub.f32 	%f31, %f30, %f69;
	add.f32 	%f32, %f71, %f31;
	sub.f32 	%f33, %f32, %f71;
	sub.f32 	%f34, %f33, %f31;
	add.s64 	%rd21, %rd19, %rd5;
	ld.global.nc.f32 	%f35, [%rd21];
	fma.rn.f32 	%f36, %f35, %f27, 0f00000000;
	sub.f32 	%f37, %f36, %f34;
	add.f32 	%f38, %f32, %f37;
	sub.f32 	%f39, %f38, %f32;
	sub.f32 	%f40, %f39, %f37;
	add.s64 	%rd22, %rd21, %rd5;
	ld.global.nc.f32 	%f41, [%rd22];
	fma.rn.f32 	%f42, %f41, %f28, 0f00000000;
	sub.f32 	%f43, %f42, %f40;
	add.f32 	%f44, %f38, %f43;
	sub.f32 	%f45, %f44, %f38;
	sub.f32 	%f46, %f45, %f43;
	add.s64 	%rd23, %rd22, %rd5;
	ld.global.nc.f32 	%f47, [%rd23];
	fma.rn.f32 	%f48, %f47, %f29, 0f00000000;
	sub.f32 	%f49, %f48, %f46;
	add.f32 	%f71, %f44, %f49;
	sub.f32 	%f50, %f71, %f44;
	sub.f32 	%f69, %f50, %f49;
	add.s32 	%r53, %r53, 4;
	add.s32 	%r52, %r52, 16;
	add.s32 	%r51, %r51, %r15;
	setp.eq.s32 	%p10, %r53, 0;
	mov.u32 	%r54, %r13;
	@%p10 bra 	$L__BB7_15;
	bra.uni 	$L__BB7_14;
$L__BB7_15:
	setp.eq.s32 	%p11, %r12, 0;
	@%p11 bra 	$L__BB7_19;
	setp.eq.s32 	%p12, %r12, 1;
	add.s32 	%r44, %r24, %r54;
	mad.lo.s32 	%r45, %r44, %r31, %r7;
	mul.wide.s32 	%rd24, %r45, 4;
	add.s64 	%rd4, %rd1, %rd24;
	ld.global.nc.f32 	%f51, [%rd4];
	shl.b32 	%r46, %r54, 2;
	mov.u32 	%r47, shared_weights;
	add.s32 	%r27, %r47, %r46;
	ld.shared.f32 	%f52, [%r27];
	fma.rn.f32 	%f53, %f51, %f52, 0f00000000;
	sub.f32 	%f54, %f53, %f69;
	add.f32 	%f10, %f71, %f54;
	sub.f32 	%f55, %f10, %f71;
	sub.f32 	%f11, %f55, %f54;
	mov.f32 	%f71, %f10;
	@%p12 bra 	$L__BB7_19;
	setp.eq.s32 	%p13, %r12, 2;
	add.s64 	%rd6, %rd4, %rd5;
	ld.global.nc.f32 	%f56, [%rd6];
	ld.shared.f32 	%f57, [%r27+4];
	fma.rn.f32 	%f58, %f56, %f57, 0f00000000;
	sub.f32 	%f59, %f58, %f11;
	add.f32 	%f71, %f10, %f59;
	sub.f32 	%f60, %f71, %f10;
	sub.f32 	%f13, %f60, %f59;
	@%p13 bra 	$L__BB7_19;
	add.s64 	%rd25, %rd6, %rd5;
	ld.global.nc.f32 	%f61, [%rd25];
	ld.shared.f32 	%f62, [%r27+8];
	fma.rn.f32 	%f63, %f61, %f62, 0f00000000;
	sub.f32 	%f64, %f63, %f13;
	add.f32 	%f71, %f71, %f64;
$L__BB7_19:
	mul.rn.f32 	%f67, %f71, %f17;
	bra.uni 	$L__BB7_11;

}
	// .globl	cwma_ms1p_tiled_f32_tx128_ty2
.visible .entry cwma_ms1p_tiled_f32_tx128_ty2(
	.param .u64 .ptr .align 1 cwma_ms1p_tiled_f32_tx128_ty2_param_0,
	.param .u64 .ptr .align 1 cwma_ms1p_tiled_f32_tx128_ty2_param_1,
	.param .u32 cwma_ms1p_tiled_f32_tx128_ty2_param_2,
	.param .f32 cwma_ms1p_tiled_f32_tx128_ty2_param_3,
	.param .u32 cwma_ms1p_tiled_f32_tx128_ty2_param_4,
	.param .u32 cwma_ms1p_tiled_f32_tx128_ty2_param_5,
	.param .u64 .ptr .align 1 cwma_ms1p_tiled_f32_tx128_ty2_param_6,
	.param .u64 .ptr .align 1 cwma_ms1p_tiled_f32_tx128_ty2_param_7
)
{
	.reg .pred 	%p<22>;
	.reg .b32 	%r<92>;
	.reg .b32 	%f<63>;
	.reg .b64 	%rd<19>;

	ld.param.u64 	%rd4, [cwma_ms1p_tiled_f32_tx128_ty2_param_0];
	ld.param.u64 	%rd5, [cwma_ms1p_tiled_f32_tx128_ty2_param_1];
	ld.param.u32 	%r47, [cwma_ms1p_tiled_f32_tx128_ty2_param_2];
	ld.param.f32 	%f15, [cwma_ms1p_tiled_f32_tx128_ty2_param_3];
	ld.param.u32 	%r48, [cwma_ms1p_tiled_f32_tx128_ty2_param_4];
	ld.param.u32 	%r46, [cwma_ms1p_tiled_f32_tx128_ty2_param_5];
	ld.param.u64 	%rd6, [cwma_ms1p_tiled_f32_tx128_ty2_param_6];
	ld.param.u64 	%rd7, [cwma_ms1p_tiled_f32_tx128_ty2_param_7];
	cvta.to.global.u64 	%rd1, %rd7;
	max.s32 	%r1, %r47, 1;
	add.s32 	%r2, %r1, -1;
	mov.u32 	%r49, %ctaid.x;
	shl.b32 	%r3, %r49, 7;
	mov.u32 	%r50, %ctaid.y;
	shl.b32 	%r4, %r50, 1;
	setp.ge.s32 	%p1, %r3, %r46;
	setp.ge.s32 	%p2, %r4, %r48;
	or.pred  	%p3, %p1, %p2;
	@%p3 bra 	$L__BB8_24;
	add.s32 	%r5, %r1, 126;
	shl.b32 	%r52, %r2, 2;
	add.s32 	%r53, %r52, 15;
	and.b32  	%r6, %r53, -16;
	mov.u32 	%r7, %tid.y;
	mov.u32 	%r8, %ntid.x;
	mov.u32 	%r9, %tid.x;
	mad.lo.s32 	%r83, %r7, %r8, %r9;
	setp.ge.u32 	%p4, %r83, %r2;
	@%p4 bra 	$L__BB8_4;
	mov.u32 	%r54, %ntid.y;
	mul.lo.s32 	%r11, %r8, %r54;
	cvta.to.global.u64 	%rd2, %rd5;
$L__BB8_3:
	mul.wide.s32 	%rd8, %r83, 4;
	add.s64 	%rd9, %rd2, %rd8;
	ld.global.nc.f32 	%f16, [%rd9];
	shl.b32 	%r55, %r83, 2;
	mov.u32 	%r56, shraw;
	add.s32 	%r57, %r56, %r55;
	st.shared.f32 	[%r57], %f16;
	add.s32 	%r83, %r83, %r11;
	setp.lt.s32 	%p5, %r83, %r2;
	@%p5 bra 	$L__BB8_3;
$L__BB8_4:
	bar.sync 	0;
	setp.ge.u32 	%p6, %r9, %r5;
	@%p6 bra 	$L__BB8_13;
	mov.u32 	%r58, shraw;
	add.s32 	%r14, %r58, %r6;
	sub.s32 	%r59, %r3, %r1;
	add.s32 	%r15, %r59, 2;
	mul.lo.s32 	%r16, %r5, 3;
	add.s32 	%r17, %r4, %r7;
	cvta.to.global.u64 	%rd3, %rd4;
	mov.u32 	%r84, %r9;
$L__BB8_6:
	add.s32 	%r19, %r15, %r84;
	setp.lt.s32 	%p7, %r19, 0;
	setp.ge.s32 	%p8, %r19, %r46;
	or.pred  	%p9, %p7, %p8;
	@%p9 bra 	$L__BB8_10;
	setp.ge.u32 	%p11, %r17, %r48;
	mov.f32 	%f54, 0f00000000;
	@%p11 bra 	$L__BB8_9;
	mad.lo.s32 	%r63, %r19, %r48, %r17;
	mul.wide.u32 	%rd10, %r63, 4;
	add.s64 	%rd11, %rd3, %rd10;
	ld.global.nc.f32 	%f54, [%rd11];
$L__BB8_9:
	mad.lo.s32 	%r64, %r84, 3, %r7;
	shl.b32 	%r65, %r64, 2;
	add.s32 	%r66, %r14, %r65;
	st.shared.f32 	[%r66], %f54;
	bra.uni 	$L__BB8_12;
$L__BB8_10:
	mad.lo.s32 	%r20, %r84, 3, %r7;
	setp.ge.s32 	%p10, %r20, %r16;
	@%p10 bra 	$L__BB8_12;
	shl.b32 	%r60, %r20, 2;
	add.s32 	%r61, %r14, %r60;
	mov.b32 	%r62, 0;
	st.shared.u32 	[%r61], %r62;
$L__BB8_12:
	add.s32 	%r84, %r84, %r8;
	setp.lt.s32 	%p12, %r84, %r5;
	@%p12 bra 	$L__BB8_6;
$L__BB8_13:
	bar.sync 	0;
	add.s32 	%r22, %r4, %r7;
	add.s32 	%r23, %r3, %r9;
	setp.ge.s32 	%p13, %r22, %r48;
	setp.ge.s32 	%p14, %r23, %r46;
	or.pred  	%p15, %p13, %p14;
	@%p15 bra 	$L__BB8_24;
	cvta.to.global.u64 	%rd12, %rd6;
	mul.wide.u32 	%rd13, %r22, 4;
	add.s64 	%rd14, %rd12, %rd13;
	ld.global.nc.u32 	%r67, [%rd14];
	add.s32 	%r68, %r67, %r2;
	mad.lo.s32 	%r24, %r48, %r23, %r22;
	setp.ge.s32 	%p16, %r23, %r68;
	@%p16 bra 	$L__BB8_16;
	mul.wide.s32 	%rd17, %r24, 4;
	add.s64 	%rd18, %rd1, %rd17;
	mov.b32 	%r82, 2143289344;
	st.global.u32 	[%rd18], %r82;
	bra.uni 	$L__BB8_24;
$L__BB8_16:
	setp.eq.s32 	%p17, %r2, 0;
	mov.f32 	%f57, 0f00000000;
	@%p17 bra 	$L__BB8_23;
	add.s32 	%r70, %r1, -2;
	and.b32  	%r25, %r2, 3;
	setp.lt.u32 	%p18, %r70, 3;
	mov.f32 	%f58, 0f00000000;
	mov.b32 	%r88, 0;
	mov.f32 	%f57, %f58;
	@%p18 bra 	$L__BB8_20;
	and.b32  	%r88, %r2, -4;
	neg.s32 	%r87, %r88;
	mad.lo.s32 	%r72, %r9, 12, %r6;
	shl.b32 	%r73, %r7, 2;
	add.s32 	%r74, %r72, %r73;
	mov.u32 	%r86, shraw;
	add.s32 	%r75, %r74, %r86;
	add.s32 	%r85, %r75, 24;
	mov.f32 	%f58, 0f00000000;
$L__BB8_19:
	.pragma "nounroll";
	ld.shared.f32 	%f22, [%r85+-24];
	ld.shared.v4.f32 	{%f23, %f24, %f25, %f26}, [%r86];
	fma.rn.f32 	%f27, %f22, %f23, 0f00000000;
	sub.f32 	%f28, %f27, %f58;
	add.f32 	%f29, %f57, %f28;
	sub.f32 	%f30, %f29, %f57;
	sub.f32 	%f31, %f30, %f28;
	ld.shared.f32 	%f32, [%r85+-12];
	fma.rn.f32 	%f33, %f32, %f24, 0f00000000;
	sub.f32 	%f34, %f33, %f31;
	add.f32 	%f35, %f29, %f34;
	sub.f32 	%f36, %f35, %f29;
	sub.f32 	%f37, %f36, %f34;
	ld.shared.f32 	%f38, [%r85];
	fma.rn.f32 	%f39, %f38, %f25, 0f00000000;
	sub.f32 	%f40, %f39, %f37;
	add.f32 	%f41, %f35, %f40;
	sub.f32 	%f42, %f41, %f35;
	sub.f32 	%f43, %f42, %f40;
	ld.shared.f32 	%f44, [%r85+12];
	fma.rn.f32 	%f45, %f44, %f26, 0f00000000;
	sub.f32 	%f46, %f45, %f43;
	add.f32 	%f57, %f41, %f46;
	sub.f32 	%f47, %f57, %f41;
	sub.f32 	%f58, %f47, %f46;
	add.s32 	%r87, %r87, 4;
	add.s32 	%r86, %r86, 16;
	add.s32 	%r85, %r85, 48;
	setp.ne.s32 	%p19, %r87, 0;
	@%p19 bra 	$L__BB8_19;
$L__BB8_20:
	setp.eq.s32 	%p20, %r25, 0;
	@%p20 bra 	$L__BB8_23;
	shl.b32 	%r76, %r88, 2;
	mov.u32 	%r77, shraw;
	add.s32 	%r91, %r77, %r76;
	add.s32 	%r78, %r9, %r88;
	mad.lo.s32 	%r79, %r78, 12, %r6;
	shl.b32 	%r80, %r7, 2;
	add.s32 	%r81, %r79, %r80;
	add.s32 	%r90, %r77, %r81;
	neg.s32 	%r89, %r25;
	mov.f32 	%f61, %f57;
$L__BB8_22:
	.pragma "nounroll";
	ld.shared.f32 	%f48, [%r90];
	ld.shared.f32 	%f49, [%r91];
	fma.rn.f32 	%f50, %f48, %f49, 0f00000000;
	sub.f32 	%f51, %f50, %f58;
	add.f32 	%f57, %f61, %f51;
	sub.f32 	%f52, %f57, %f61;
	sub.f32 	%f58, %f52, %f51;
	add.s32 	%r91, %r91, 4;
	add.s32 	%r90, %r90, 12;
	add.s32 	%r89, %r89, 1;
	setp.ne.s32 	%p21, %r89, 0;
	mov.f32 	%f61, %f57;
	@%p21 bra 	$L__BB8_22;
$L__BB8_23:
	mul.rn.f32 	%f53, %f57, %f15;
	mul.wide.s32 	%rd15, %r24, 4;
	add.s64 	%rd16, %rd1, %rd15;
	st.global.f32 	[%rd16], %f53;
$L__BB8_24:
	ret;

}
	// .globl	cwma_ms1p_tiled_f32_tx128_ty4
.visible .entry cwma_ms1p_tiled_f32_tx128_ty4(
	.param .u64 .ptr .align 1 cwma_ms1p_tiled_f32_tx128_ty4_param_0,
	.param .u64 .ptr .align 1 cwma_ms1p_tiled_f32_tx128_ty4_param_1,
	.param .u32 cwma_ms1p_tiled_f32_tx128_ty4_param_2,
	.param .f32 cwma_ms1p_tiled_f32_tx128_ty4_param_3,
	.param .u32 cwma_ms1p_tiled_f32_tx128_ty4_param_4,
	.param .u32 cwma_ms1p_tiled_f32_tx128_ty4_param_5,
	.param .u64 .ptr .align 1 cwma_ms1p_tiled_f32_tx128_ty4_param_6,
	.param .u64 .ptr .align 1 cwma_ms1p_tiled_f32_tx128_ty4_param_7
)
{
	.reg .pred 	%p<23>;
	.reg .b32 	%r<96>;
	.reg .b32 	%f<67>;
	.reg .b64 	%rd<21>;

	ld.param.u64 	%rd6, [cwma_ms1p_tiled_f32_tx128_ty4_param_0];
	ld.param.u64 	%rd4, [cwma_ms1p_tiled_f32_tx128_ty4_param_1];
	ld.param.u32 	%r48, [cwma_ms1p_tiled_f32_tx128_ty4_param_2];
	ld.param.f32 	%f15, [cwma_ms1p_tiled_f32_tx128_ty4_param_3];
	ld.param.u32 	%r49, [cwma_ms1p_tiled_f32_tx128_ty4_param_4];
	ld.param.u32 	%r47, [cwma_ms1p_tiled_f32_tx128_ty4_param_5];
	ld.param.u64 	%rd5, [cwma_ms1p_tiled_f32_tx128_ty4_param_6];
	ld.param.u64 	%rd7, [cwma_ms1p_tiled_f32_tx128_ty4_param_7];
	cvta.to.global.u64 	%rd1, %rd6;
	cvta.to.global.u64 	%rd2, %rd7;
	max.s32 	%r1, %r48, 1;
	add.s32 	%r2, %r1, -1;
	mov.u32 	%r50, %ctaid.x;
	shl.b32 	%r3, %r50, 7;
	mov.u32 	%r51, %ctaid.y;
	shl.b32 	%r4, %r51, 2;
	setp.ge.s32 	%p1, %r3, %r47;
	setp.ge.s32 	%p2, %r4, %r49;
	or.pred  	%p3, %p1, %p2;
	@%p3 bra 	$L__BB9_26;
	add.s32 	%r5, %r1, 126;
	shl.b32 	%r53, %r2, 2;
	add.s32 	%r54, %r53, 15;
	and.b32  	%r6, %r54, -16;
	mov.u32 	%r7, %tid.y;
	mov.u32 	%r8, %ntid.x;
	mov.u32 	%r9, %tid.x;
	mad.lo.s32 	%r87, %r7, %r8, %r9;
	setp.ge.u32 	%p4, %r87, %r2;
	@%p4 bra 	$L__BB9_4;
	mov.u32 	%r55, %ntid.y;
	mul.lo.s32 	%r11, %r8, %r55;
	cvta.to.global.u64 	%rd3, %rd4;
$L__BB9_3:
	mul.wide.s32 	%rd8, %r87, 4;
	add.s64 	%rd9, %rd3, %rd8;
	ld.global.nc.f32 	%f16, [%rd9];
	shl.b32 	%r56, %r87, 2;
	mov.u32 	%r57, shraw;
	add.s32 	%r58, %r57, %r56;
	st.shared.f32 	[%r58], %f16;
	add.s32 	%r87, %r87, %r11;
	setp.lt.s32 	%p5, %r87, %r2;
	@%p5 bra 	$L__BB9_3;
$L__BB9_4:
	bar.sync 	0;
	setp.ge.u32 	%p6, %r9, %r5;
	@%p6 bra 	$L__BB9_15;
	mov.u32 	%r59, shraw;
	add.s32 	%r14, %r59, %r6;
	and.b32  	%r60, %r49, 3;
	sub.s32 	%r61, %r3, %r1;
	add.s32 	%r15, %r61, 2;
	mul.lo.s32 	%r16, %r5, 5;
	or.b32  	%r17, %r60, %r7;
	add.s32 	%r18, %r4, %r7;
	mov.u32 	%r88, %r9;
$L__BB9_6:
	add.s32 	%r20, %r15, %r88;
	setp.lt.s32 	%p7, %r20, 0;
	setp.ge.s32 	%p8, %r20, %r47;
	or.pred  	%p9, %p7, %p8;
	@%p9 bra 	$L__BB9_12;
	setp.ne.s32 	%p11, %r17, 0;
	@%p11 bra 	$L__BB9_9;
	mad.lo.s32 	%r69, %r20, %r49, %r4;
	mul.wide.u32 	%rd12, %r69, 4;
	add.s64 	%rd13, %rd1, %rd12;
	ld.global.nc.v4.f32 	{%f18, %f19, %f20, %f21}, [%rd13];
	mad.lo.s32 	%r70, %r88, 20, %r14;
	st.shared.f32 	[%r70], %f18;
	st.shared.f32 	[%r70+4], %f19;
	st.shared.f32 	[%r70+8], %f20;
	st.shared.f32 	[%r70+12], %f21;
	bra.uni 	$L__BB9_14;
$L__BB9_9:
	setp.ge.u32 	%p12, %r18, %r49;
	mov.f32 	%f58, 0f00000000;
	@%p12 bra 	$L__BB9_11;
	mad.lo.s32 	%r65, %r20, %r49, %r18;
	mul.wide.u32 	%rd10, %r65, 4;
	add.s64 	%rd11, %rd1, %rd10;
	ld.global.nc.f32 	%f58, [%rd11];
$L__BB9_11:
	mad.lo.s32 	%r66, %r88, 5, %r7;
	shl.b32 	%r67, %r66, 2;
	add.s32 	%r68, %r14, %r67;
	st.shared.f32 	[%r68], %f58;
	bra.uni 	$L__BB9_14;
$L__BB9_12:
	mad.lo.s32 	%r21, %r88, 5, %r7;
	setp.ge.s32 	%p10, %r21, %r16;
	@%p10 bra 	$L__BB9_14;
	shl.b32 	%r62, %r21, 2;
	add.s32 	%r63, %r14, %r62;
	mov.b32 	%r64, 0;
	st.shared.u32 	[%r63], %r64;
$L__BB9_14:
	add.s32 	%r88, %r88, %r8;
	setp.lt.s32 	%p13, %r88, %r5;
	@%p13 bra 	$L__BB9_6;
$L__BB9_15:
	bar.sync 	0;
	add.s32 	%r23, %r4, %r7;
	add.s32 	%r24, %r3, %r9;
	setp.ge.s32 	%p14, %r23, %r49;
	setp.ge.s32 	%p15, %r24, %r47;
	or.pred  	%p16, %p14, %p15;
	@%p16 bra 	$L__BB9_26;
	cvta.to.global.u64 	%rd14, %rd5;
	mul.wide.u32 	%rd15, %r23, 4;
	add.s64 	%rd16, %rd14, %rd15;
	ld.global.nc.u32 	%r71, [%rd16];
	add.s32 	%r72, %r71, %r2;
	mad.lo.s32 	%r25, %r49, %r24, %r23;
	setp.ge.s32 	%p17, %r24, %r72;
	@%p17 bra 	$L__BB9_18;
	mul.wide.s32 	%rd19, %r25, 4;
	add.s64 	%rd20, %rd2, %rd19;
	mov.b32 	%r86, 2143289344;
	st.global.u32 	[%rd20], %r86;
	bra.uni 	$L__BB9_26;
$L__BB9_18:
	setp.eq.s32 	%p18, %r2, 0;
	mov.f32 	%f61, 0f00000000;
	@%p18 bra 	$L__BB9_25;
	add.s32 	%r74, %r1, -2;
	and.b32  	%r26, %r2, 3;
	setp.lt.u32 	%p19, %r74, 3;
	mov.f32 	%f62, 0f00000000;
	mov.b32 	%r92, 0;
	mov.f32 	%f61, %f62;
	@%p19 bra 	$L__BB9_22;
	and.b32  	%r92, %r2, -4;
	neg.s32 	%r91, %r92;
	mad.lo.s32 	%r76, %r9, 20, %r6;
	shl.b32 	%r77, %r7, 2;
	add.s32 	%r78, %r76, %r77;
	mov.u32 	%r90, shraw;
	add.s32 	%r79, %r78, %r90;
	add.s32 	%r89, %r79, 40;
	mov.f32 	%f62, 0f00000000;
$L__BB9_21:
	.pragma "nounroll";
	ld.shared.f32 	%f26, [%r89+-40];
	ld.shared.v4.f32 	{%f27, %f28, %f29, %f30}, [%r90];
	fma.rn.f32 	%f31, %f26, %f27, 0f00000000;
	sub.f32 	%f32, %f31, %f62;
	add.f32 	%f33, %f61, %f32;
	sub.f32 	%f34, %f33, %f61;
	sub.f32 	%f35, %f34, %f32;
	ld.shared.f32 	%f36, [%r89+-20];
	fma.rn.f32 	%f37, %f36, %f28, 0f00000000;
	sub.f32 	%f38, %f37, %f35;
	add.f32 	%f39, %f33, %f38;
	sub.f32 	%f40, %f39, %f33;
	sub.f32 	%f41, %f40, %f38;
	ld.shared.f32 	%f42, [%r89];
	fma.rn.f32 	%f43, %f42, %f29, 0f00000000;
	sub.f32 	%f44, %f43, %f41;
	add.f32 	%f45, %f39, %f44;
	sub.f32 	%f46, %f45, %f39;
	sub.f32 	%f47, %f46, %f44;
	ld.shared.f32 	%f48, [%r89+20];
	fma.rn.f32 	%f49, %f48, %f30, 0f00000000;
	sub.f32 	%f50, %f49, %f47;
	add.f32 	%f61, %f45, %f50;
	sub.f32 	%f51, %f61, %f45;
	sub.f32 	%f62, %f51, %f50;
	add.s32 	%r91, %r91, 4;
	add.s32 	%r90, %r90, 16;
	add.s32 	%r89, %r89, 80;
	setp.ne.s32 	%p20, %r91, 0;
	@%p20 bra 	$L__BB9_21;
$L__BB9_22:
	setp.eq.s32 	%p21, %r26, 0;
	@%p21 bra 	$L__BB9_25;
	shl.b32 	%r80, %r92, 2;
	mov.u32 	%r81, shraw;
	add.s32 	%r95, %r81, %r80;
	add.s32 	%r82, %r9, %r92;
	mad.lo.s32 	%r83, %r82, 20, %r6;
	shl.b32 	%r84, %r7, 2;
	add.s32 	%r85, %r83, %r84;
	add.s32 	%r94, %r81, %r85;
	neg.s32 	%r93, %r26;
	mov.f32 	%f65, %f61;
$L__BB9_24:
	.pragma "nounroll";
	ld.shared.f32 	%f52, [%r94];
	ld.shared.f32 	%f53, [%r95];
	fma.rn.f32 	%f54, %f52, %f53, 0f00000000;
	sub.f32 	%f55, %f54, %f62;
	add.f32 	%f61, %f65, %f55;
	sub.f32 	%f56, %f61, %f65;
	sub.f32 	%f62, %f56, %f55;
	add.s32 	%r95, %r95, 4;
	add.s32 	%r94, %r94, 20;
	add.s32 	%r93, %r93, 1;
	setp.ne.s32 	%p22, %r93, 0;
	mov.f32 	%f65, %f61;
	@%p22 bra 	$L__BB9_24;
$L__BB9_25:
	mul.rn.f32 	%f57, %f61, %f15;
	mul.wide.s32 	%rd17, %r25, 4;
	add.s64 	%rd18, %rd2, %rd17;
	st.global.f32 	[%rd18], %f57;
$L__BB9_26:
	ret;

}
	// .globl	cwma_precompute_weights_f32
.visible .entry cwma_precompute_weights_f32(
	.param .u64 .ptr .align 1 cwma_precompute_weights_f32_param_0,
	.param .u32 cwma_precompute_weights_f32_param_1,
	.param .u32 cwma_precompute_weights_f32_param_2,
	.param .u64 .ptr .align 1 cwma_precompute_weights_f32_param_3,
	.param .u64 .ptr .align 1 cwma_precompute_weights_f32_param_4
)
{
	.reg .pred 	%p<27>;
	.reg .b32 	%r<97>;
	.reg .b32 	%f<280>;
	.reg .b64 	%rd<38>;

	ld.param.u64 	%rd5, [cwma_precompute_weights_f32_param_0];
	ld.param.u32 	%r65, [cwma_precompute_weights_f32_param_1];
	ld.param.u32 	%r64, [cwma_precompute_weights_f32_param_2];
	ld.param.u64 	%rd7, [cwma_precompute_weights_f32_param_3];
	ld.param.u64 	%rd6, [cwma_precompute_weights_f32_param_4];
	cvta.to.global.u64 	%rd1, %rd7;
	mov.u32 	%r1, %ctaid.x;
	setp.ge.s32 	%p1, %r1, %r65;
	@%p1 bra 	$L__BB10_39;
	cvta.to.global.u64 	%rd8, %rd5;
	mul.wide.u32 	%rd9, %r1, 4;
	add.s64 	%rd10, %rd8, %rd9;
	ld.global.nc.u32 	%r2, [%rd10];
	max.s32 	%r3, %r2, 1;
	add.s32 	%r4, %r3, -1;
	mul.lo.s32 	%r5, %r64, %r1;
	mov.u32 	%r6, %tid.x;
	setp.ge.u32 	%p2, %r6, %r4;
	@%p2 bra 	$L__BB10_4;
	mov.u32 	%r7, %ntid.x;
	mov.u32 	%r77, %r6;
$L__BB10_3:
	sub.s32 	%r66, %r2, %r77;
	cvt.rn.f32.s32 	%f37, %r66;
	mul.f32 	%f38, %f37, %f37;
	mul.f32 	%f39, %f38, %f37;
	add.s32 	%r67, %r77, %r5;
	mul.wide.s32 	%rd11, %r67, 4;
	add.s64 	%rd12, %rd1, %rd11;
	st.global.f32 	[%rd12], %f39;
	add.s32 	%r77, %r77, %r7;
	setp.lt.s32 	%p3, %r77, %r4;
	@%p3 bra 	$L__BB10_3;
$L__BB10_4:
	bar.sync 	0;
	setp.ne.s32 	%p4, %r6, 0;
	@%p4 bra 	$L__BB10_39;
	setp.eq.s32 	%p5, %r4, 0;
	mov.f32 	%f270, 0f00000000;
	@%p5 bra 	$L__BB10_18;
	add.s32 	%r69, %r3, -2;
	and.b32  	%r10, %r4, 15;
	setp.lt.u32 	%p6, %r69, 15;
	mov.f32 	%f260, 0f00000000;
	mov.b32 	%r81, 0;
	mov.f32 	%f270, %f260;
	@%p6 bra 	$L__BB10_9;
	and.b32  	%r81, %r4, -16;
	neg.s32 	%r79, %r81;
	add.s64 	%rd2, %rd1, 32;
	mov.f32 	%f260, 0f00000000;
	mov.u32 	%r78, %r5;
$L__BB10_8:
	.pragma "nounroll";
	mul.wide.s32 	%rd13, %r78, 4;
	add.s64 	%rd14, %rd2, %rd13;
	ld.global.f32 	%f44, [%rd14+-32];
	sub.f32 	%f45, %f44, %f260;
	add.f32 	%f46, %f270, %f45;
	sub.f32 	%f47, %f46, %f270;
	sub.f32 	%f48, %f47, %f45;
	ld.global.f32 	%f49, [%rd14+-28];
	sub.f32 	%f50, %f49, %f48;
	add.f32 	%f51, %f46, %f50;
	sub.f32 	%f52, %f51, %f46;
	sub.f32 	%f53, %f52, %f50;
	ld.global.f32 	%f54, [%rd14+-24];
	sub.f32 	%f55, %f54, %f53;
	add.f32 	%f56, %f51, %f55;
	sub.f32 	%f57, %f56, %f51;
	sub.f32 	%f58, %f57, %f55;
	ld.global.f32 	%f59, [%rd14+-20];
	sub.f32 	%f60, %f59, %f58;
	add.f32 	%f61, %f56, %f60;
	sub.f32 	%f62, %f61, %f56;
	sub.f32 	%f63, %f62, %f60;
	ld.global.f32 	%f64, [%rd14+-16];
	sub.f32 	%f65, %f64, %f63;
	add.f32 	%f66, %f61, %f65;
	sub.f32 	%f67, %f66, %f61;
	sub.f32 	%f68, %f67, %f65;
	ld.global.f32 	%f69, [%rd14+-12];
	sub.f32 	%f70, %f69, %f68;
	add.f32 	%f71, %f66, %f70;
	sub.f32 	%f72, %f71, %f66;
	sub.f32 	%f73, %f72, %f70;
	ld.global.f32 	%f74, [%rd14+-8];
	sub.f32 	%f75, %f74, %f73;
	add.f32 	%f76, %f71, %f75;
	sub.f32 	%f77, %f76, %f71;
	sub.f32 	%f78, %f77, %f75;
	ld.global.f32 	%f79, [%rd14+-4];
	sub.f32 	%f80, %f79, %f78;
	add.f32 	%f81, %f76, %f80;
	sub.f32 	%f82, %f81, %f76;
	sub.f32 	%f83, %f82, %f80;
	ld.global.f32 	%f84, [%rd14];
	sub.f32 	%f85, %f84, %f83;
	add.f32 	%f86, %f81, %f85;
	sub.f32 	%f87, %f86, %f81;
	sub.f32 	%f88, %f87, %f85;
	ld.global.f32 	%f89, [%rd14+4];
	sub.f32 	%f90, %f89, %f88;
	add.f32 	%f91, %f86, %f90;
	sub.f32 	%f92, %f91, %f86;
	sub.f32 	%f93, %f92, %f90;
	ld.global.f32 	%f94, [%rd14+8];
	sub.f32 	%f95, %f94, %f93;
	add.f32 	%f96, %f91, %f95;
	sub.f32 	%f97, %f96, %f91;
	sub.f32 	%f98, %f97, %f95;
	ld.global.f32 	%f99, [%rd14+12];
	sub.f32 	%f100, %f99, %f98;
	add.f32 	%f101, %f96, %f100;
	sub.f32 	%f102, %f101, %f96;
	sub.f32 	%f103, %f102, %f100;
	ld.global.f32 	%f104, [%rd14+16];
	sub.f32 	%f105, %f104, %f103;
	add.f32 	%f106, %f101, %f105;
	sub.f32 	%f107, %f106, %f101;
	sub.f32 	%f108, %f107, %f105;
	ld.global.f32 	%f109, [%rd14+20];
	sub.f32 	%f110, %f109, %f108;
	add.f32 	%f111, %f106, %f110;
	sub.f32 	%f112, %f111, %f106;
	sub.f32 	%f113, %f112, %f110;
	ld.global.f32 	%f114, [%rd14+24];
	sub.f32 	%f115, %f114, %f113;
	add.f32 	%f116, %f111, %f115;
	sub.f32 	%f117, %f116, %f111;
	sub.f32 	%f118, %f117, %f115;
	ld.global.f32 	%f119, [%rd14+28];
	sub.f32 	%f120, %f119, %f118;
	add.f32 	%f270, %f116, %f120;
	sub.f32 	%f121, %f270, %f116;
	sub.f32 	%f260, %f121, %f120;
	add.s32 	%r79, %r79, 16;
	add.s32 	%r78, %r78, 16;
	setp.ne.s32 	%p7, %r79, 0;
	@%p7 bra 	$L__BB10_8;
$L__BB10_9:
	setp.eq.s32 	%p8, %r10, 0;
	@%p8 bra 	$L__BB10_18;
	and.b32  	%r18, %r4, 7;
	setp.lt.u32 	%p9, %r10, 8;
	@%p9 bra 	$L__BB10_12;
	add.s32 	%r70, %r81, %r5;
	mul.wide.s32 	%rd15, %r70, 4;
	add.s64 	%rd16, %rd1, %rd15;
	ld.global.f32 	%f123, [%rd16];
	sub.f32 	%f124, %f123, %f260;
	add.f32 	%f125, %f270, %f124;
	sub.f32 	%f126, %f125, %f270;
	sub.f32 	%f127, %f126, %f124;
	ld.global.f32 	%f128, [%rd16+4];
	sub.f32 	%f129, %f128, %f127;
	add.f32 	%f130, %f125, %f129;
	sub.f32 	%f131, %f130, %f125;
	sub.f32 	%f132, %f131, %f129;
	ld.global.f32 	%f133, [%rd16+8];
	sub.f32 	%f134, %f133, %f132;
	add.f32 	%f135, %f130, %f134;
	sub.f32 	%f136, %f135, %f130;
	sub.f32 	%f137, %f136, %f134;
	ld.global.f32 	%f138, [%rd16+12];
	sub.f32 	%f139, %f138, %f137;
	add.f32 	%f140, %f135, %f139;
	sub.f32 	%f141, %f140, %f135;
	sub.f32 	%f142, %f141, %f139;
	ld.global.f32 	%f143, [%rd16+16];
	sub.f32 	%f144, %f143, %f142;
	add.f32 	%f145, %f140, %f144;
	sub.f32 	%f146, %f145, %f140;
	sub.f32 	%f147, %f146, %f144;
	ld.global.f32 	%f148, [%rd16+20];
	sub.f32 	%f149, %f148, %f147;
	add.f32 	%f150, %f145, %f149;
	sub.f32 	%f151, %f150, %f145;
	sub.f32 	%f152, %f151, %f149;
	ld.global.f32 	%f153, [%rd16+24];
	sub.f32 	%f154, %f153, %f152;
	add.f32 	%f155, %f150, %f154;
	sub.f32 	%f156, %f155, %f150;
	sub.f32 	%f157, %f156, %f154;
	ld.global.f32 	%f158, [%rd16+28];
	sub.f32 	%f159, %f158, %f157;
	add.f32 	%f270, %f155, %f159;
	sub.f32 	%f160, %f270, %f155;
	sub.f32 	%f260, %f160, %f159;
	add.s32 	%r81, %r81, 8;
$L__BB10_12:
	setp.eq.s32 	%p10, %r18, 0;
	@%p10 bra 	$L__BB10_18;
	and.b32  	%r21, %r4, 3;
	setp.lt.u32 	%p11, %r18, 4;
	@%p11 bra 	$L__BB10_15;
	add.s32 	%r71, %r81, %r5;
	mul.wide.s32 	%rd17, %r71, 4;
	add.s64 	%rd18, %rd1, %rd17;
	ld.global.f32 	%f162, [%rd18];
	sub.f32 	%f163, %f162, %f260;
	add.f32 	%f164, %f270, %f163;
	sub.f32 	%f165, %f164, %f270;
	sub.f32 	%f166, %f165, %f163;
	ld.global.f32 	%f167, [%rd18+4];
	sub.f32 	%f168, %f167, %f166;
	add.f32 	%f169, %f164, %f168;
	sub.f32 	%f170, %f169, %f164;
	sub.f32 	%f171, %f170, %f168;
	ld.global.f32 	%f172, [%rd18+8];
	sub.f32 	%f173, %f172, %f171;
	add.f32 	%f174, %f169, %f173;
	sub.f32 	%f175, %f174, %f169;
	sub.f32 	%f176, %f175, %f173;
	ld.global.f32 	%f177, [%rd18+12];
	sub.f32 	%f178, %f177, %f176;
	add.f32 	%f270, %f174, %f178;
	sub.f32 	%f179, %f270, %f174;
	sub.f32 	%f260, %f179, %f178;
	add.s32 	%r81, %r81, 4;
$L__BB10_15:
	setp.eq.s32 	%p12, %r21, 0;
	@%p12 bra 	$L__BB10_18;
	add.s32 	%r84, %r81, %r5;
	neg.s32 	%r83, %r21;
	mov.f32 	%f269, %f270;
$L__BB10_17:
	.pragma "nounroll";
	mul.wide.s32 	%rd19, %r84, 4;
	add.s64 	%rd20, %rd1, %rd19;
	ld.global.f32 	%f180, [%rd20];
	sub.f32 	%f181, %f180, %f260;
	add.f32 	%f270, %f269, %f181;
	sub.f32 	%f182, %f270, %f269;
	sub.f32 	%f260, %f182, %f181;
	add.s32 	%r84, %r84, 1;
	add.s32 	%r83, %r83, 1;
	setp.ne.s32 	%p13, %r83, 0;
	mov.f32 	%f269, %f270;
	@%p13 bra 	$L__BB10_17;
$L__BB10_18:
	setp.eq.s32 	%p14, %r4, 0;
	max.f32 	%f183, %f270, 0f0DA24260;
	rcp.rn.f32 	%f23, %f183;
	@%p14 bra 	$L__BB10_38;
	add.s32 	%r30, %r3, -2;
	and.b32  	%r31, %r4, 3;
	setp.lt.u32 	%p15, %r30, 3;
	mov.b32 	%r87, 0;
	@%p15 bra 	$L__BB10_22;
	and.b32  	%r87, %r4, -4;
	neg.s32 	%r86, %r87;
	add.s64 	%rd3, %rd1, 8;
	mov.u32 	%r85, %r5;
$L__BB10_21:
	mul.wide.s32 	%rd21, %r85, 4;
	add.s64 	%rd22, %rd3, %rd21;
	ld.global.f32 	%f184, [%rd22+-8];
	mul.rn.f32 	%f185, %f184, %f23;
	st.global.f32 	[%rd22+-8], %f185;
	ld.global.f32 	%f186, [%rd22+-4];
	mul.rn.f32 	%f187, %f186, %f23;
	st.global.f32 	[%rd22+-4], %f187;
	ld.global.f32 	%f188, [%rd22];
	mul.rn.f32 	%f189, %f188, %f23;
	st.global.f32 	[%rd22], %f189;
	ld.global.f32 	%f190, [%rd22+4];
	mul.rn.f32 	%f191, %f190, %f23;
	st.global.f32 	[%rd22+4], %f191;
	add.s32 	%r86, %r86, 4;
	add.s32 	%r85, %r85, 4;
	setp.ne.s32 	%p16, %r86, 0;
	@%p16 bra 	$L__BB10_21;
$L__BB10_22:
	setp.eq.s32 	%p17, %r31, 0;
	@%p17 bra 	$L__BB10_25;
	add.s32 	%r89, %r87, %r5;
	neg.s32 	%r88, %r31;
$L__BB10_24:
	.pragma "nounroll";
	mul.wide.s32 	%rd23, %r89, 4;
	add.s64 	%rd24, %rd1, %rd23;
	ld.global.f32 	%f192, [%rd24];
	mul.rn.f32 	%f193, %f192, %f23;
	st.global.f32 	[%rd24], %f193;
	add.s32 	%r89, %r89, 1;
	add.s32 	%r88, %r88, 1;
	setp.ne.s32 	%p18, %r88, 0;
	@%p18 bra 	$L__BB10_24;
$L__BB10_25:
	and.b32  	%r45, %r4, 15;
	setp.lt.u32 	%p19, %r30, 15;
	mov.f32 	%f279, 0f00000000;
	mov.b32 	%r93, 0;
	@%p19 bra 	$L__BB10_28;
	and.b32  	%r93, %r4, -16;
	neg.s32 	%r91, %r93;
	add.s64 	%rd4, %rd1, 32;
	mov.f32 	%f279, 0f00000000;
	mov.u32 	%r90, %r5;
$L__BB10_27:
	.pragma "nounroll";
	mul.wide.s32 	%rd25, %r90, 4;
	add.s64 	%rd26, %rd4, %rd25;
	ld.global.f32 	%f197, [%rd26+-32];
	add.rn.f32 	%f198, %f279, %f197;
	ld.global.f32 	%f199, [%rd26+-28];
	add.rn.f32 	%f200, %f198, %f199;
	ld.global.f32 	%f201, [%rd26+-24];
	add.rn.f32 	%f202, %f200, %f201;
	ld.global.f32 	%f203, [%rd26+-20];
	add.rn.f32 	%f204, %f202, %f203;
	ld.global.f32 	%f205, [%rd26+-16];
	add.rn.f32 	%f206, %f204, %f205;
	ld.global.f32 	%f207, [%rd26+-12];
	add.rn.f32 	%f208, %f206, %f207;
	ld.global.f32 	%f209, [%rd26+-8];
	add.rn.f32 	%f210, %f208, %f209;
	ld.global.f32 	%f211, [%rd26+-4];
	add.rn.f32 	%f212, %f210, %f211;
	ld.global.f32 	%f213, [%rd26];
	add.rn.f32 	%f214, %f212, %f213;
	ld.global.f32 	%f215, [%rd26+4];
	add.rn.f32 	%f216, %f214, %f215;
	ld.global.f32 	%f217, [%rd26+8];
	add.rn.f32 	%f218, %f216, %f217;
	ld.global.f32 	%f219, [%rd26+12];
	add.rn.f32 	%f220, %f218, %f219;
	ld.global.f32 	%f221, [%rd26+16];
	add.rn.f32 	%f222, %f220, %f221;
	ld.global.f32 	%f223, [%rd26+20];
	add.rn.f32 	%f224, %f222, %f223;
	ld.global.f32 	%f225, [%rd26+24];
	add.rn.f32 	%f226, %f224, %f225;
	ld.global.f32 	%f227, [%rd26+28];
	add.rn.f32 	%f279, %f226, %f227;
	add.s32 	%r91, %r91, 16;
	add.s32 	%r90, %r90, 16;
	setp.ne.s32 	%p20, %r91, 0;
	@%p20 bra 	$L__BB10_27;
$L__BB10_28:
	setp.eq.s32 	%p21, %r45, 0;
	@%p21 bra 	$L__BB10_37;
	and.b32  	%r53, %r4, 7;
	setp.lt.u32 	%p22, %r45, 8;
	@%p22 bra 	$L__BB10_31;
	add.s32 	%r74, %r93, %r5;
	mul.wide.s32 	%rd27, %r74, 4;
	add.s64 	%rd28, %rd1, %rd27;
	ld.global.f32 	%f229, [%rd28];
	add.rn.f32 	%f230, %f279, %f229;
	ld.global.f32 	%f231, [%rd28+4];
	add.rn.f32 	%f232, %f230, %f231;
	ld.global.f32 	%f233, [%rd28+8];
	add.rn.f32 	%f234, %f232, %f233;
	ld.global.f32 	%f235, [%rd28+12];
	add.rn.f32 	%f236, %f234, %f235;
	ld.global.f32 	%f237, [%rd28+16];
	add.rn.f32 	%f238, %f236, %f237;
	ld.global.f32 	%f239, [%rd28+20];
	add.rn.f32 	%f240, %f238, %f239;
	ld.global.f32 	%f241, [%rd28+24];
	add.rn.f32 	%f242, %f240, %f241;
	ld.global.f32 	%f243, [%rd28+28];
	add.rn.f32 	%f279, %f242, %f243;
	add.s32 	%r93, %r93, 8;
$L__BB10_31:
	setp.eq.s32 	%p23, %r53, 0;
	@%p23 bra 	$L__BB10_37;
	setp.lt.u32 	%p24, %r53, 4;
	@%p24 bra 	$L__BB10_34;
	add.s32 	%r75, %r93, %r5;
	mul.wide.s32 	%rd29, %r75, 4;
	add.s64 	%rd30, %rd1, %rd29;
	ld.global.f32 	%f245, [%rd30];
	add.rn.f32 	%f246, %f279, %f245;
	ld.global.f32 	%f247, [%rd30+4];
	add.rn.f32 	%f248, %f246, %f247;
	ld.global.f32 	%f249, [%rd30+8];
	add.rn.f32 	%f250, %f248, %f249;
	ld.global.f32 	%f251, [%rd30+12];
	add.rn.f32 	%f279, %f250, %f251;
	add.s32 	%r93, %r93, 4;
$L__BB10_34:
	setp.eq.s32 	%p25, %r31, 0;
	@%p25 bra 	$L__BB10_37;
	add.s32 	%r96, %r93, %r5;
	neg.s32 	%r95, %r31;
$L__BB10_36:
	.pragma "nounroll";
	mul.wide.s32 	%rd31, %r96, 4;
	add.s64 	%rd32, %rd1, %rd31;
	ld.global.f32 	%f252, [%rd32];
	add.rn.f32 	%f279, %f279, %f252;
	add.s32 	%r96, %r96, 1;
	add.s32 	%r95, %r95, 1;
	setp.ne.s32 	%p26, %r95, 0;
	@%p26 bra 	$L__BB10_36;
$L__BB10_37:
	mul.wide.s32 	%rd33, %r5, 4;
	add.s64 	%rd34, %rd1, %rd33;
	ld.global.f32 	%f253, [%rd34];
	mov.f32 	%f254, 0f3F800000;
	sub.rn.f32 	%f255, %f254, %f279;
	add.rn.f32 	%f256, %f253, %f255;
	st.global.f32 	[%rd34], %f256;
$L__BB10_38:
	cvta.to.global.u64 	%rd35, %rd6;
	add.s64 	%rd37, %rd35, %rd9;
	mov.b32 	%r76, 1065353216;
	st.global.u32 	[%rd37], %r76;
$L__BB10_39:
	ret;

}
	// .globl	cwma_precompute_weights_oldest_first_f32
.visible .entry cwma_precompute_weights_oldest_first_f32(
	.param .u64 .ptr .align 1 cwma_precompute_weights_oldest_first_f32_param_0,
	.param .u32 cwma_precompute_weights_oldest_first_f32_param_1,
	.param .u32 cwma_precompute_weights_oldest_first_f32_param_2,
	.param .u64 .ptr .align 1 cwma_precompute_weights_oldest_first_f32_param_3,
	.param .u64 .ptr .align 1 cwma_precompute_weights_oldest_first_f32_param_4
)
{
	.reg .pred 	%p<27>;
	.reg .b32 	%r<98>;
	.reg .b32 	%f<280>;
	.reg .b64 	%rd<38>;

	ld.param.u64 	%rd5, [cwma_precompute_weights_oldest_first_f32_param_0];
	ld.param.u32 	%r64, [cwma_precompute_weights_oldest_first_f32_param_1];
	ld.param.u32 	%r63, [cwma_precompute_weights_oldest_first_f32_param_2];
	ld.param.u64 	%rd7, [cwma_precompute_weights_oldest_first_f32_param_3];
	ld.param.u64 	%rd6, [cwma_precompute_weights_oldest_first_f32_param_4];
	cvta.to.global.u64 	%rd1, %rd7;
	mov.u32 	%r1, %ctaid.x;
	setp.ge.s32 	%p1, %r1, %r64;
	@%p1 bra 	$L__BB11_39;
	cvta.to.global.u64 	%rd8, %rd5;
	mul.wide.u32 	%rd9, %r1, 4;
	add.s64 	%rd10, %rd8, %rd9;
	ld.global.nc.u32 	%r65, [%rd10];
	max.s32 	%r2, %r65, 1;
	add.s32 	%r3, %r2, -1;
	mul.lo.s32 	%r4, %r63, %r1;
	mov.u32 	%r5, %tid.x;
	setp.ge.u32 	%p2, %r5, %r3;
	@%p2 bra 	$L__BB11_4;
	mov.u32 	%r6, %ntid.x;
	mov.u32 	%r78, %r5;
$L__BB11_3:
	add.s32 	%r66, %r78, 2;
	cvt.rn.f32.s32 	%f37, %r66;
	mul.f32 	%f38, %f37, %f37;
	mul.f32 	%f39, %f38, %f37;
	add.s32 	%r67, %r78, %r4;
	mul.wide.s32 	%rd11, %r67, 4;
	add.s64 	%rd12, %rd1, %rd11;
	st.global.f32 	[%rd12], %f39;
	add.s32 	%r78, %r78, %r6;
	setp.lt.s32 	%p3, %r78, %r3;
	@%p3 bra 	$L__BB11_3;
$L__BB11_4:
	bar.sync 	0;
	setp.ne.s32 	%p4, %r5, 0;
	@%p4 bra 	$L__BB11_39;
	setp.eq.s32 	%p5, %r3, 0;
	mov.f32 	%f270, 0f00000000;
	@%p5 bra 	$L__BB11_18;
	add.s32 	%r69, %r2, -2;
	and.b32  	%r9, %r3, 15;
	setp.lt.u32 	%p6, %r69, 15;
	mov.f32 	%f260, 0f00000000;
	mov.b32 	%r82, 0;
	mov.f32 	%f270, %f260;
	@%p6 bra 	$L__BB11_9;
	and.b32  	%r82, %r3, -16;
	neg.s32 	%r80, %r82;
	add.s64 	%rd2, %rd1, 32;
	mov.f32 	%f260, 0f00000000;
	mov.u32 	%r79, %r4;
$L__BB11_8:
	.pragma "nounroll";
	mul.wide.s32 	%rd13, %r79, 4;
	add.s64 	%rd14, %rd2, %rd13;
	ld.global.f32 	%f44, [%rd14+-32];
	sub.f32 	%f45, %f44, %f260;
	add.f32 	%f46, %f270, %f45;
	sub.f32 	%f47, %f46, %f270;
	sub.f32 	%f48, %f47, %f45;
	ld.global.f32 	%f49, [%rd14+-28];
	sub.f32 	%f50, %f49, %f48;
	add.f32 	%f51, %f46, %f50;
	sub.f32 	%f52, %f51, %f46;
	sub.f32 	%f53, %f52, %f50;
	ld.global.f32 	%f54, [%rd14+-24];
	sub.f32 	%f55, %f54, %f53;
	add.f32 	%f56, %f51, %f55;
	sub.f32 	%f57, %f56, %f51;
	sub.f32 	%f58, %f57, %f55;
	ld.global.f32 	%f59, [%rd14+-20];
	sub.f32 	%f60, %f59, %f58;
	add.f32 	%f61, %f56, %f60;
	sub.f32 	%f62, %f61, %f56;
	sub.f32 	%f63, %f62, %f60;
	ld.global.f32 	%f64, [%rd14+-16];
	sub.f32 	%f65, %f64, %f63;
	add.f32 	%f66, %f61, %f65;
	sub.f32 	%f67, %f66, %f61;
	sub.f32 	%f68, %f67, %f65;
	ld.global.f32 	%f69, [%rd14+-12];
	sub.f32 	%f70, %f69, %f68;
	add.f32 	%f71, %f66, %f70;
	sub.f32 	%f72, %f71, %f66;
	sub.f32 	%f73, %f72, %f70;
	ld.global.f32 	%f74, [%rd14+-8];
	sub.f32 	%f75, %f74, %f73;
	add.f32 	%f76, %f71, %f75;
	sub.f32 	%f77, %f76, %f71;
	sub.f32 	%f78, %f77, %f75;
	ld.global.f32 	%f79, [%rd14+-4];
	sub.f32 	%f80, %f79, %f78;
	add.f32 	%f81, %f76, %f80;
	sub.f32 	%f82, %f81, %f76;
	sub.f32 	%f83, %f82, %f80;
	ld.global.f32 	%f84, [%rd14];
	sub.f32 	%f85, %f84, %f83;
	add.f32 	%f86, %f81, %f85;
	sub.f32 	%f87, %f86, %f81;
	sub.f32 	%f88, %f87, %f85;
	ld.global.f32 	%f89, [%rd14+4];
	sub.f32 	%f90, %f89, %f88;
	add.f32 	%f91, %f86, %f90;
	sub.f32 	%f92, %f91, %f86;
	sub.f32 	%f93, %f92, %f90;
	ld.global.f32 	%f94, [%rd14+8];
	sub.f32 	%f95, %f94, %f93;
	add.f32 	%f96, %f91, %f95;
	sub.f32 	%f97, %f96, %f91;
	sub.f32 	%f98, %f97, %f95;
	ld.global.f32 	%f99, [%rd14+12];
	sub.f32 	%f100, %f99, %f98;
	add.f32 	%f101, %f96, %f100;
	sub.f32 	%f102, %f101, %f96;
	sub.f32 	%f103, %f102, %f100;
	ld.global.f32 	%f104, [%rd14+16];
	sub.f32 	%f105, %f104, %f103;
	add.f32 	%f106, %f101, %f105;
	sub.f32 	%f107, %f106, %f101;
	sub.f32 	%f108, %f107, %f105;
	ld.global.f32 	%f109, [%rd14+20];
	sub.f32 	%f110, %f109, %f108;
	add.f32 	%f111, %f106, %f110;
	sub.f32 	%f112, %f111, %f106;
	sub.f32 	%f113, %f112, %f110;
	ld.global.f32 	%f114, [%rd14+24];
	sub.f32 	%f115, %f114, %f113;
	add.f32 	%f116, %f111, %f115;
	sub.f32 	%f117, %f116, %f111;
	sub.f32 	%f118, %f117, %f115;
	ld.global.f32 	%f119, [%rd14+28];
	sub.f32 	%f120, %f119, %f118;
	add.f32 	%f270, %f116, %f120;
	sub.f32 	%f121, %f270, %f116;
	sub.f32 	%f260, %f121, %f120;
	add.s32 	%r80, %r80, 16;
	add.s32 	%r79, %r79, 16;
	setp.ne.s32 	%p7, %r80, 0;
	@%p7 bra 	$L__BB11_8;
$L__BB11_9:
	setp.eq.s32 	%p8, %r9, 0;
	@%p8 bra 	$L__BB11_18;
	and.b32  	%r17, %r3, 7;
	setp.lt.u32 	%p9, %r9, 8;
	@%p9 bra 	$L__BB11_12;
	add.s32 	%r70, %r82, %r4;
	mul.wide.s32 	%rd15, %r70, 4;
	add.s64 	%rd16, %rd1, %rd15;
	ld.global.f32 	%f123, [%rd16];
	sub.f32 	%f124, %f123, %f260;
	add.f32 	%f125, %f270, %f124;
	sub.f32 	%f126, %f125, %f270;
	sub.f32 	%f127, %f126, %f124;
	ld.global.f32 	%f128, [%rd16+4];
	sub.f32 	%f129, %f128, %f127;
	add.f32 	%f130, %f125, %f129;
	sub.f32 	%f131, %f130, %f125;
	sub.f32 	%f132, %f131, %f129;
	ld.global.f32 	%f133, [%rd16+8];
	sub.f32 	%f134, %f133, %f132;
	add.f32 	%f135, %f130, %f134;
	sub.f32 	%f136, %f135, %f130;
	sub.f32 	%f137, %f136, %f134;
	ld.global.f32 	%f138, [%rd16+12];
	sub.f32 	%f139, %f138, %f137;
	add.f32 	%f140, %f135, %f139;
	sub.f32 	%f141, %f140, %f135;
	sub.f32 	%f142, %f141, %f139;
	ld.global.f32 	%f143, [%rd16+16];
	sub.f32 	%f144, %f143, %f142;
	add.f32 	%f145, %f140, %f144;
	sub.f32 	%f146, %f145, %f140;
	sub.f32 	%f147, %f146, %f144;
	ld.global.f32 	%f148, [%rd16+20];
	sub.f32 	%f149, %f148, %f147;
	add.f32 	%f150, %f145, %f149;
	sub.f32 	%f151, %f150, %f145;
	sub.f32 	%f152, %f151, %f149;
	ld.global.f32 	%f153, [%rd16+24];
	sub.f32 	%f154, %f153, %f152;
	add.f32 	%f155, %f150, %f154;
	sub.f32 	%f156, %f155, %f150;
	sub.f32 	%f157, %f156, %f154;
	ld.global.f32 	%f158, [%rd16+28];
	sub.f32 	%f159, %f158, %f157;
	add.f32 	%f270, %f155, %f159;
	sub.f32 	%f160, %f270, %f155;
	sub.f32 	%f260, %f160, %f159;
	add.s32 	%r82, %r82, 8;
$L__BB11_12:
	setp.eq.s32 	%p10, %r17, 0;
	@%p10 bra 	$L__BB11_18;
	and.b32  	%r20, %r3, 3;
	setp.lt.u32 	%p11, %r17, 4;
	@%p11 bra 	$L__BB11_15;
	add.s32 	%r71, %r82, %r4;
	mul.wide.s32 	%rd17, %r71, 4;
	add.s64 	%rd18, %rd1, %rd17;
	ld.global.f32 	%f162, [%rd18];
	sub.f32 	%f163, %f162, %f260;
	add.f32 	%f164, %f270, %f163;
	sub.f32 	%f165, %f164, %f270;
	sub.f32 	%f166, %f165, %f163;
	ld.global.f32 	%f167, [%rd18+4];
	sub.f32 	%f168, %f167, %f166;
	add.f32 	%f169, %f164, %f168;
	sub.f32 	%f170, %f169, %f164;
	sub.f32 	%f171, %f170, %f168;
	ld.global.f32 	%f172, [%rd18+8];
	sub.f32 	%f173, %f172, %f171;
	add.f32 	%f174, %f169, %f173;
	sub.f32 	%f175, %f174, %f169;
	sub.f32 	%f176, %f175, %f173;
	ld.global.f32 	%f177, [%rd18+12];
	sub.f32 	%f178, %f177, %f176;
	add.f32 	%f270, %f174, %f178;
	sub.f32 	%f179, %f270, %f174;
	sub.f32 	%f260, %f179, %f178;
	add.s32 	%r82, %r82, 4;
$L__BB11_15:
	setp.eq.s32 	%p12, %r20, 0;
	@%p12 bra 	$L__BB11_18;
	add.s32 	%r85, %r82, %r4;
	neg.s32 	%r84, %r20;
	mov.f32 	%f269, %f270;
$L__BB11_17:
	.pragma "nounroll";
	mul.wide.s32 	%rd19, %r85, 4;
	add.s64 	%rd20, %rd1, %rd19;
	ld.global.f32 	%f180, [%rd20];
	sub.f32 	%f181, %f180, %f260;
	add.f32 	%f270, %f269, %f181;
	sub.f32 	%f182, %f270, %f269;
	sub.f32 	%f260, %f182, %f181;
	add.s32 	%r85, %r85, 1;
	add.s32 	%r84, %r84, 1;
	setp.ne.s32 	%p13, %r84, 0;
	mov.f32 	%f269, %f270;
	@%p13 bra 	$L__BB11_17;
$L__BB11_18:
	setp.eq.s32 	%p14, %r3, 0;
	max.f32 	%f183, %f270, 0f0DA24260;
	rcp.rn.f32 	%f23, %f183;
	@%p14 bra 	$L__BB11_38;
	add.s32 	%r29, %r2, -2;
	and.b32  	%r30, %r3, 3;
	setp.lt.u32 	%p15, %r29, 3;
	mov.b32 	%r88, 0;
	@%p15 bra 	$L__BB11_22;
	and.b32  	%r88, %r3, -4;
	neg.s32 	%r87, %r88;
	add.s64 	%rd3, %rd1, 8;
	mov.u32 	%r86, %r4;
$L__BB11_21:
	mul.wide.s32 	%rd21, %r86, 4;
	add.s64 	%rd22, %rd3, %rd21;
	ld.global.f32 	%f184, [%rd22+-8];
	mul.rn.f32 	%f185, %f184, %f23;
	st.global.f32 	[%rd22+-8], %f185;
	ld.global.f32 	%f186, [%rd22+-4];
	mul.rn.f32 	%f187, %f186, %f23;
	st.global.f32 	[%rd22+-4], %f187;
	ld.global.f32 	%f188, [%rd22];
	mul.rn.f32 	%f189, %f188, %f23;
	st.global.f32 	[%rd22], %f189;
	ld.global.f32 	%f190, [%rd22+4];
	mul.rn.f32 	%f191, %f190, %f23;
	st.global.f32 	[%rd22+4], %f191;
	add.s32 	%r87, %r87, 4;
	add.s32 	%r86, %r86, 4;
	setp.ne.s32 	%p16, %r87, 0;
	@%p16 bra 	$L__BB11_21;
$L__BB11_22:
	setp.eq.s32 	%p17, %r30, 0;
	@%p17 bra 	$L__BB11_25;
	add.s32 	%r90, %r88, %r4;
	neg.s32 	%r89, %r30;
$L__BB11_24:
	.pragma "nounroll";
	mul.wide.s32 	%rd23, %r90, 4;
	add.s64 	%rd24, %rd1, %rd23;
	ld.global.f32 	%f192, [%rd24];
	mul.rn.f32 	%f193, %f192, %f23;
	st.global.f32 	[%rd24], %f193;
	add.s32 	%r90, %r90, 1;
	add.s32 	%r89, %r89, 1;
	setp.ne.s32 	%p18, %r89, 0;
	@%p18 bra 	$L__BB11_24;
$L__BB11_25:
	and.b32  	%r44, %r3, 15;
	setp.lt.u32 	%p19, %r29, 15;
	mov.f32 	%f279, 0f00000000;
	mov.b32 	%r94, 0;
	@%p19 bra 	$L__BB11_28;
	and.b32  	%r94, %r3, -16;
	neg.s32 	%r92, %r94;
	add.s64 	%rd4, %rd1, 32;
	mov.f32 	%f279, 0f00000000;
	mov.u32 	%r91, %r4;
$L__BB11_27:
	.pragma "nounroll";
	mul.wide.s32 	%rd25, %r91, 4;
	add.s64 	%rd26, %rd4, %rd25;
	ld.global.f32 	%f197, [%rd26+-32];
	add.rn.f32 	%f198, %f279, %f197;
	ld.global.f32 	%f199, [%rd26+-28];
	add.rn.f32 	%f200, %f198, %f199;
	ld.global.f32 	%f201, [%rd26+-24];
	add.rn.f32 	%f202, %f200, %f201;
	ld.global.f32 	%f203, [%rd26+-20];
	add.rn.f32 	%f204, %f202, %f203;
	ld.global.f32 	%f205, [%rd26+-16];
	add.rn.f32 	%f206, %f204, %f205;
	ld.global.f32 	%f207, [%rd26+-12];
	add.rn.f32 	%f208, %f206, %f207;
	ld.global.f32 	%f209, [%rd26+-8];
	add.rn.f32 	%f210, %f208, %f209;
	ld.global.f32 	%f211, [%rd26+-4];
	add.rn.f32 	%f212, %f210, %f211;
	ld.global.f32 	%f213, [%rd26];
	add.rn.f32 	%f214, %f212, %f213;
	ld.global.f32 	%f215, [%rd26+4];
	add.rn.f32 	%f216, %f214, %f215;
	ld.global.f32 	%f217, [%rd26+8];
	add.rn.f32 	%f218, %f216, %f217;
	ld.global.f32 	%f219, [%rd26+12];
	add.rn.f32 	%f220, %f218, %f219;
	ld.global.f32 	%f221, [%rd26+16];
	add.rn.f32 	%f222, %f220, %f221;
	ld.global.f32 	%f223, [%rd26+20];
	add.rn.f32 	%f224, %f222, %f223;
	ld.global.f32 	%f225, [%rd26+24];
	add.rn.f32 	%f226, %f224, %f225;
	ld.global.f32 	%f227, [%rd26+28];
	add.rn.f32 	%f279, %f226, %f227;
	add.s32 	%r92, %r92, 16;
	add.s32 	%r91, %r91, 16;
	setp.ne.s32 	%p20, %r92, 0;
	@%p20 bra 	$L__BB11_27;
$L__BB11_28:
	setp.eq.s32 	%p21, %r44, 0;
	@%p21 bra 	$L__BB11_37;
	and.b32  	%r52, %r3, 7;
	setp.lt.u32 	%p22, %r44, 8;
	@%p22 bra 	$L__BB11_31;
	add.s32 	%r74, %r94, %r4;
	mul.wide.s32 	%rd27, %r74, 4;
	add.s64 	%rd28, %rd1, %rd27;
	ld.global.f32 	%f229, [%rd28];
	add.rn.f32 	%f230, %f279, %f229;
	ld.global.f32 	%f231, [%rd28+4];
	add.rn.f32 	%f232, %f230, %f231;
	ld.global.f32 	%f233, [%rd28+8];
	add.rn.f32 	%f234, %f232, %f233;
	ld.global.f32 	%f235, [%rd28+12];
	add.rn.f32 	%f236, %f234, %f235;
	ld.global.f32 	%f237, [%rd28+16];
	add.rn.f32 	%f238, %f236, %f237;
	ld.global.f32 	%f239, [%rd28+20];
	add.rn.f32 	%f240, %f238, %f239;
	ld.global.f32 	%f241, [%rd28+24];
	add.rn.f32 	%f242, %f240, %f241;
	ld.global.f32 	%f243, [%rd28+28];
	add.rn.f32 	%f279, %f242, %f243;
	add.s32 	%r94, %r94, 8;
$L__BB11_31:
	setp.eq.s32 	%p23, %r52, 0;
	@%p23 bra 	$L__BB11_37;
	setp.lt.u32 	%p24, %r52, 4;
	@%p24 bra 	$L__BB11_34;
	add.s32 	%r75, %r94, %r4;
	mul.wide.s32 	%rd29, %r75, 4;
	add.s64 	%rd30, %rd1, %rd29;
	ld.global.f32 	%f245, [%rd30];
	add.rn.f32 	%f246, %f279, %f245;
	ld.global.f32 	%f247, [%rd30+4];
	add.rn.f32 	%f248, %f246, %f247;
	ld.global.f32 	%f249, [%rd30+8];
	add.rn.f32 	%f250, %f248, %f249;
	ld.global.f32 	%f251, [%rd30+12];
	add.rn.f32 	%f279, %f250, %f251;
	add.s32 	%r94, %r94, 4;
$L__BB11_34:
	setp.eq.s32 	%p25, %r30, 0;
	@%p25 bra 	$L__BB11_37;
	add.s32 	%r97, %r94, %r4;
	neg.s32 	%r96, %r30;
$L__BB11_36:
	.pragma "nounroll";
	mul.wide.s32 	%rd31, %r97, 4;
	add.s64 	%rd32, %rd1, %rd31;
	ld.global.f32 	%f252, [%rd32];
	add.rn.f32 	%f279, %f279, %f252;
	add.s32 	%r97, %r97, 1;
	add.s32 	%r96, %r96, 1;
	setp.ne.s32 	%p26, %r96, 0;
	@%p26 bra 	$L__BB11_36;
$L__BB11_37:
	add.s32 	%r76, %r29, %r4;
	mul.wide.s32 	%rd33, %r76, 4;
	add.s64 	%rd34, %rd1, %rd33;
	ld.global.f32 	%f253, [%rd34];
	mov.f32 	%f254, 0f3F800000;
	sub.rn.f32 	%f255, %f254, %f279;
	add.rn.f32 	%f256, %f253, %f255;
	st.global.f32 	[%rd34], %f256;
$L__BB11_38:
	cvta.to.global.u64 	%rd35, %rd6;
	add.s64 	%rd37, %rd35, %rd9;
	mov.b32 	%r77, 1065353216;
	st.global.u32 	[%rd37], %r77;
$L__BB11_39:
	ret;

}


// ===== COMPILED SASS (sm_100) =====

	.target	sm_100

	.elftype	@"ET_EXEC"


//--------------------- .note.nv.tkinfo           --------------------------
	.section	.note.nv.tkinfo,"",@"SHT_NOTE"
	.sectionflags	@"SHF_NOTE_NV_TKINFO"
	.tkinfo
        /*0018*/ 	.word	0x00000002
        /*0030*/ 	.string	""
        /*0030*/ 	.string	"ptxas"
        /*0030*/ 	.string	"Cuda compilation tools, release 13.0, V13.0.88"
        /*0030*/ 	.string	"Build cuda_13.0.r13.0/compiler.36424714_0"
        /*0030*/ 	.string	"-arch sm_100 -m 64 "



//--------------------- .note.nv.cuinfo           --------------------------
	.section	.note.nv.cuinfo,"",@"SHT_NOTE"
	.sectionflags	@"SHF_NOTE_NV_CUINFO"
        /*0018*/ 	.short	0x0002
        /*001a*/ 	.short	0x0064
        /*001c*/ 	.short	0x0082
	.zero		2


//--------------------- .nv.info                  --------------------------
	.section	.nv.info,"",@"SHT_CUDA_INFO"
	.align	4


	//----- nvinfo : EIATTR_REGCOUNT
	.align		4
        /*0000*/ 	.byte	0x04, 0x2f
        /*0002*/ 	.short	(.L_1 - .L_0)
	.align		4
.L_0:
        /*0004*/ 	.word	index@(cwma_batch_f32)
        /*0008*/ 	.word	0x0000001d


	//----- nvinfo : EIATTR_FRAME_SIZE
	.align		4
.L_1:
        /*000c*/ 	.byte	0x04, 0x11
        /*000e*/ 	.short	(.L_3 - .L_2)
	.align		4
.L_2:
        /*0010*/ 	.word	index@(cwma_batch_f32)
        /*0014*/ 	.word	0x00000000


	//----- nvinfo : EIATTR_REGCOUNT
	.align		4
.L_3:
        /*0018*/ 	.byte	0x04, 0x2f
        /*001a*/ 	.short	(.L_5 - .L_4)
	.align		4
.L_4:
        /*001c*/ 	.word	index@(cwma_batch_tiled_f32_tile128)
        /*0020*/ 	.word	0x00000020


	//----- nvinfo : EIATTR_FRAME_SIZE
	.align		4
.L_5:
        /*0024*/ 	.byte	0x04, 0x11
        /*0026*/ 	.short	(.L_7 - .L_6)
	.align		4
.L_6:
        /*0028*/ 	.word	index@(cwma_batch_tiled_f32_tile128)
        /*002c*/ 	.word	0x00000000


	//----- nvinfo : EIATTR_REGCOUNT
	.align		4
.L_7:
        /*0030*/ 	.byte	0x04, 0x2f
        /*0032*/ 	.short	(.L_9 - .L_8)
	.align		4
.L_8:
        /*0034*/ 	.word	index@(cwma_batch_tiled_f32_tile256)
        /*0038*/ 	.word	0x00000020


	//----- nvinfo : EIATTR_FRAME_SIZE
	.align		4
.L_9:
        /*003c*/ 	.byte	0x04, 0x11
        /*003e*/ 	.short	(.L_11 - .L_10)
	.align		4
.L_10:
        /*0040*/ 	.word	index@(cwma_batch_tiled_f32_tile256)
        /*0044*/ 	.word	0x00000000


	//----- nvinfo : EIATTR_REGCOUNT
	.align		4
.L_11:
        /*0048*/ 	.byte	0x04, 0x2f
        /*004a*/ 	.short	(.L_13 - .L_12)
	.align		4
.L_12:
        /*004c*/ 	.word	index@(cwma_batch_tiled_f32_2x_tile128)
        /*0050*/ 	.word	0x00000020


	//----- nvinfo : EIATTR_FRAME_SIZE
	.align		4
.L_13:
        /*0054*/ 	.byte	0x04, 0x11
        /*0056*/ 	.short	(.L_15 - .L_14)
	.align		4
.L_14:
        /*0058*/ 	.word	index@(cwma_batch_tiled_f32_2x_tile128)
        /*005c*/ 	.word	0x00000000


	//----- nvinfo : EIATTR_REGCOUNT
	.align		4
.L_15:
        /*0060*/ 	.byte	0x04, 0x2f
        /*0062*/ 	.short	(.L_17 - .L_16)
	.align		4
.L_16:
        /*0064*/ 	.word	index@(cwma_batch_tiled_f32_2x_tile256)
        /*0068*/ 	.word	0x00000020


	//----- nvinfo : EIATTR_FRAME_SIZE
	.align		4
.L_17:
        /*006c*/ 	.byte	0x04, 0x11
        /*006e*/ 	.short	(.L_19 - .L_18)
	.align		4
.L_18:
        /*0070*/ 	.word	index@(cwma_batch_tiled_f32_2x_tile256)
        /*0074*/ 	.word	0x00000000


	//----- nvinfo : EIATTR_REGCOUNT
	.align		4
.L_19:
        /*0078*/ 	.byte	0x04, 0x2f
        /*007a*/ 	.short	(.L_21 - .L_20)
	.align		4
.L_20:
        /*007c*/ 	.word	index@(cwma_batch_tiled_async_f32_2x_tile128)
        /*0080*/ 	.word	0x00000020


	//----- nvinfo : EIATTR_FRAME_SIZE
	.align		4
.L_21:
        /*0084*/ 	.byte	0x04, 0x11
        /*0086*/ 	.short	(.L_23 - .L_22)
	.align		4
.L_22:
        /*0088*/ 	.word	index@(cwma_batch_tiled_async_f32_2x_tile128)
        /*008c*/ 	.word	0x00000000


	//----- nvinfo : EIATTR_REGCOUNT
	.align		4
.L_23:
        /*0090*/ 	.byte	0x04, 0x2f
        /*0092*/ 	.short	(.L_25 - .L_24)
	.align		4
.L_24:
        /*0094*/ 	.word	index@(cwma_batch_tiled_async_f32_2x_tile256)
        /*0098*/ 	.word	0x00000020


	//----- nvinfo : EIATTR_FRAME_SIZE
	.align		4
.L_25:
        /*009c*/ 	.byte	0x04, 0x11
        /*009e*/ 	.short	(.L_27 - .L_26)
	.align		4
.L_26:
        /*00a0*/ 	.word	index@(cwma_batch_tiled_async_f32_2x_tile256)
        /*00a4*/ 	.word	0x00000000


	//----- nvinfo : EIATTR_REGCOUNT
	.align		4
.L_27:
        /*00a8*/ 	.byte	0x04, 0x2f
        /*00aa*/ 	.short	(.L_29 - .L_28)
	.align		4
.L_28:
        /*00ac*/ 	.word	index@(cwma_multi_series_one_param_time_major_f32)
        /*00b0*/ 	.word	0x00000020


	//----- nvinfo : EIATTR_FRAME_SIZE
	.align		4
.L_29:
        /*00b4*/ 	.byte	0x04, 0x11
        /*00b6*/ 	.short	(.L_31 - .L_30)
	.align		4
.L_30:
        /*00b8*/ 	.word	index@(cwma_multi_series_one_param_time_major_f32)
        /*00bc*/ 	.word	0x00000000


	//----- nvinfo : EIATTR_REGCOUNT
	.align		4
.L_31:
        /*00c0*/ 	.byte	0x04, 0x2f
        /*00c2*/ 	.short	(.L_33 - .L_32)
	.align		4
.L_32:
        /*00c4*/ 	.word	index@(cwma_ms1p_tiled_f32_tx128_ty2)
        /*00c8*/ 	.word	0x00000018


	//----- nvinfo : EIATTR_FRAME_SIZE
	.align		4
.L_33:
        /*00cc*/ 	.byte	0x04, 0x11
        /*00ce*/ 	.short	(.L_35 - .L_34)
	.align		4
.L_34:
        /*00d0*/ 	.word	index@(cwma_ms1p_tiled_f32_tx128_ty2)
        /*00d4*/ 	.word	0x00000000


	//----- nvinfo : EIATTR_REGCOUNT
	.align		4
.L_35:
        /*00d8*/ 	.byte	0x04, 0x2f
        /*00da*/ 	.short	(.L_37 - .L_36)
	.align		4
.L_36:
        /*00dc*/ 	.word	index@(cwma_ms1p_tiled_f32_tx128_ty4)
        /*00e0*/ 	.word	0x00000018


	//----- nvinfo : EIATTR_FRAME_SIZE
	.align		4
.L_37:
        /*00e4*/ 	.byte	0x04, 0x11
        /*00e6*/ 	.short	(.L_39 - .L_38)
	.align		4
.L_38:
        /*00e8*/ 	.word	index@(cwma_ms1p_tiled_f32_tx128_ty4)
        /*00ec*/ 	.word	0x00000000


	//----- nvinfo : EIATTR_REGCOUNT
	.align		4
.L_39:
        /*00f0*/ 	.byte	0x04, 0x2f
        /*00f2*/ 	.short	(.L_41 - .L_40)
	.align		4
.L_40:
        /*00f4*/ 	.word	index@(cwma_precompute_weights_f32)
        /*00f8*/ 	.word	0x00000020


	//----- nvinfo : EIATTR_FRAME_SIZE
	.align		4
.L_41:
        /*00fc*/ 	.byte	0x04, 0x11
        /*00fe*/ 	.short	(.L_43 - .L_42)
	.align		4
.L_42:
        /*0100*/ 	.word	index@($__internal_1_$__cuda_sm20_rcp_rn_f32_slowpath)
        /*0104*/ 	.word	0x00000000


	//----- nvinfo : EIATTR_FRAME_SIZE
	.align		4
.L_43:
        /*0108*/ 	.byte	0x04, 0x11
        /*010a*/ 	.short	(.L_45 - .L_44)
	.align		4
.L_44:
        /*010c*/ 	.word	index@(cwma_precompute_weights_f32)
        /*0110*/ 	.word	0x00000000


	//----- nvinfo : EIATTR_REGCOUNT
	.align		4
.L_45:
        /*0114*/ 	.byte	0x04, 0x2f
        /*0116*/ 	.short	(.L_47 - .L_46)
	.align		4
.L_46:
        /*0118*/ 	.word	index@(cwma_precompute_weights_oldest_first_f32)
        /*011c*/ 	.word	0x00000020


	//----- nvinfo : EIATTR_FRAME_SIZE
	.align		4
.L_47:
        /*0120*/ 	.byte	0x04, 0x11
        /*0122*/ 	.short	(.L_49 - .L_48)
	.align		4
.L_48:
        /*0124*/ 	.word	index@($__internal_0_$__cuda_sm20_rcp_rn_f32_slowpath)
        /*0128*/ 	.word	0x00000000


	//----- nvinfo : EIATTR_FRAME_SIZE
	.align		4
.L_49:
        /*012c*/ 	.byte	0x04, 0x11
        /*012e*/ 	.short	(.L_51 - .L_50)
	.align		4
.L_50:
        /*0130*/ 	.word	index@(cwma_precompute_weights_oldest_first_f32)
        /*0134*/ 	.word	0x00000000


	//----- nvinfo : EIATTR_MIN_STACK_SIZE
	.align		4
.L_51:
        /*0138*/ 	.byte	0x04, 0x12
        /*013a*/ 	.short	(.L_53 - .L_52)
	.align		4
.L_52:
        /*013c*/ 	.word	index@(cwma_precompute_weights_oldest_first_f32)
        /*0140*/ 	.word	0x00000000


	//----- nvinfo : EIATTR_MIN_STACK_SIZE
	.align		4
.L_53:
        /*0144*/ 	.byte	0x04, 0x12
        /*0146*/ 	.short	(.L_55 - .L_54)
	.align		4
.L_54:
        /*0148*/ 	.word	index@(cwma_precompute_weights_f32)
        /*014c*/ 	.word	0x00000000


	//----- nvinfo : EIATTR_MIN_STACK_SIZE
	.align		4
.L_55:
        /*0150*/ 	.byte	0x04, 0x12
        /*0152*/ 	.short	(.L_57 - .L_56)
	.align		4
.L_56:
        /*0154*/ 	.word	index@(cwma_ms1p_tiled_f32_tx128_ty4)
        /*0158*/ 	.word	0x00000000


	//----- nvinfo : EIATTR_MIN_STACK_SIZE
	.align		4
.L_57:
        /*015c*/ 	.byte	0x04, 0x12
        /*015e*/ 	.short	(.L_59 - .L_58)
	.align		4
.L_58:
        /*0160*/ 	.word	index@(cwma_ms1p_tiled_f32_tx128_ty2)
        /*0164*/ 	.word	0x00000000


	//----- nvinfo : EIATTR_MIN_STACK_SIZE
	.align		4
.L_59:
        /*0168*/ 	.byte	0x04, 0x12
        /*016a*/ 	.short	(.L_61 - .L_60)
	.align		4
.L_60:
        /*016c*/ 	.word	index@(cwma_multi_series_one_param_time_major_f32)
        /*0170*/ 	.word	0x00000000


	//----- nvinfo : EIATTR_MIN_STACK_SIZE
	.align		4
.L_61:
        /*0174*/ 	.byte	0x04, 0x12
        /*0176*/ 	.short	(.L_63 - .L_62)
	.align		4
.L_62:
        /*0178*/ 	.word	index@(cwma_batch_tiled_async_f32_2x_tile256)
        /*017c*/ 	.word	0x00000000


	//----- nvinfo : EIATTR_MIN_STACK_SIZE
	.align		4
.L_63:
        /*0180*/ 	.byte	0x04, 0x12
        /*0182*/ 	.short	(.L_65 - .L_64)
	.align		4
.L_64:
        /*0184*/ 	.word	index@(cwma_batch_tiled_async_f32_2x_tile128)
        /*0188*/ 	.word	0x00000000


	//----- nvinfo : EIATTR_MIN_STACK_SIZE
	.align		4
.L_65:
        /*018c*/ 	.byte	0x04, 0x12
        /*018e*/ 	.short	(.L_67 - .L_66)
	.align		4
.L_66:
        /*0190*/ 	.word	index@(cwma_batch_tiled_f32_2x_tile256)
        /*0194*/ 	.word	0x00000000


	//----- nvinfo : EIATTR_MIN_STACK_SIZE
	.align		4
.L_67:
        /*0198*/ 	.byte	0x04, 0x12
        /*019a*/ 	.short	(.L_69 - .L_68)
	.align		4
.L_68:
        /*019c*/ 	.word	index@(cwma_batch_tiled_f32_2x_tile128)
        /*01a0*/ 	.word	0x00000000


	//----- nvinfo : EIATTR_MIN_STACK_SIZE
	.align		4
.L_69:
        /*01a4*/ 	.byte	0x04, 0x12
        /*01a6*/ 	.short	(.L_71 - .L_70)
	.align		4
.L_70:
        /*01a8*/ 	.word	index@(cwma_batch_tiled_f32_tile256)
        /*01ac*/ 	.word	0x00000000


	//----- nvinfo : EIATTR_MIN_STACK_SIZE
	.align		4
.L_71:
        /*01b0*/ 	.byte	0x04, 0x12
        /*01b2*/ 	.short	(.L_73 - .L_72)
	.align		4
.L_72:
        /*01b4*/ 	.word	index@(cwma_batch_tiled_f32_tile128)
        /*01b8*/ 	.word	0x00000000


	//----- nvinfo : EIATTR_MIN_STACK_SIZE
	.align		4
.L_73:
        /*01bc*/ 	.byte	0x04, 0x12
        /*01be*/ 	.short	(.L_75 - .L_74)
	.align		4
.L_74:
        /*01c0*/ 	.word	index@(cwma_batch_f32)
        /*01c4*/ 	.word	0x00000000
.L_75:


//--------------------- .nv.compat                --------------------------
	.section	.nv.compat,"",@"SHT_CUDA_COMPAT_INFO"
	.align	4
        /*0000*/ 	.byte	0x02, 0x09, 0x00, 0x00, 0x02, 0x02, 0x01, 0x00, 0x02, 0x05, 0x05, 0x00, 0x03, 0x07, 0x01, 0x01
        /*0010*/ 	.byte	0x02, 0x03, 0x00, 0x00, 0x02, 0x06, 0x01, 0x00, 0x04, 0x0b, 0x08, 0x00, 0x09, 0x00, 0x00, 0x00
        /*0020*/ 	.byte	0x00, 0x00, 0x00, 0x00


//--------------------- .nv.info.cwma_precompute_weights_oldest_first_f32 --------------------------
	.section	.nv.info.cwma_precompute_weights_oldest_first_f32,"",@"SHT_CUDA_INFO"
	.sectionflags	@""
	.align	4


	//----- nvinfo : EIATTR_CUDA_API_VERSION
	.align		4
        /*0000*/ 	.byte	0x04, 0x37
        /*0002*/ 	.short	(.L_77 - .L_76)
.L_76:
        /*0004*/ 	.word	0x00000082


	//----- nvinfo : EIATTR_KPARAM_INFO
	.align		4
.L_77:
        /*0008*/ 	.byte	0x04, 0x17
        /*000a*/ 	.short	(.L_79 - .L_78)
.L_78:
        /*000c*/ 	.word	0x00000000
        /*0010*/ 	.short	0x0004
        /*0012*/ 	.short	0x0018
        /*0014*/ 	.byte	0x00, 0xf5, 0x21, 0x00


	//----- nvinfo : EIATTR_KPARAM_INFO
	.align		4
.L_79:
        /*0018*/ 	.byte	0x04, 0x17
        /*001a*/ 	.short	(.L_81 - .L_80)
.L_80:
        /*001c*/ 	.word	0x00000000
        /*0020*/ 	.short	0x0003
        /*0022*/ 	.short	0x0010
        /*0024*/ 	.byte	0x00, 0xf5, 0x21, 0x00


	//----- nvinfo : EIATTR_KPARAM_INFO
	.align		4
.L_81:
        /*0028*/ 	.byte	0x04, 0x17
        /*002a*/ 	.short	(.L_83 - .L_82)
.L_82:
        /*002c*/ 	.word	0x00000000
        /*0030*/ 	.short	0x0002
        /*0032*/ 	.short	0x000c
        /*0034*/ 	.byte	0x00, 0xf0, 0x11, 0x00


	//----- nvinfo : EIATTR_KPARAM_INFO
	.align		4
.L_83:
        /*0038*/ 	.byte	0x04, 0x17
        /*003a*/ 	.short	(.L_85 - .L_84)
.L_84:
        /*003c*/ 	.word	0x00000000
        /*0040*/ 	.short	0x0001
        /*0042*/ 	.short	0x0008
        /*0044*/ 	.byte	0x00, 0xf0, 0x11, 0x00


	//----- nvinfo : EIATTR_KPARAM_INFO
	.align		4
.L_85:
        /*0048*/ 	.byte	0x04, 0x17
        /*004a*/ 	.short	(.L_87 - .L_86)
.L_86:
        /*004c*/ 	.word	0x00000000
        /*0050*/ 	.short	0x0000
        /*0052*/ 	.short	0x0000
        /*0054*/ 	.byte	0x00, 0xf5, 0x21, 0x00


	//----- nvinfo : EIATTR_SPARSE_MMA_MASK
	.align		4
.L_87:
        /*0058*/ 	.byte	0x03, 0x50
        /*005a*/ 	.short	0x0000


	//----- nvinfo : EIATTR_MAXREG_COUNT
	.align		4
        /*005c*/ 	.byte	0x03, 0x1b
        /*005e*/ 	.short	0x00ff


	//----- nvinfo : EIATTR_NUM_BARRIERS
	.align		4
        /*0060*/ 	.byte	0x02, 0x4c
        /*0062*/ 	.byte	0x01
	.zero		1


	//----- nvinfo : EIATTR_MERCURY_ISA_VERSION
	.align		4
        /*0064*/ 	.byte	0x03, 0x5f
        /*0066*/ 	.short	0x0101


	//----- nvinfo : EIATTR_VRC_CTA_INIT_COUNT
	.align		4
        /*0068*/ 	.byte	0x02, 0x4a
	.zero		1
	.zero		1


	//----- nvinfo : EIATTR_EXIT_INSTR_OFFSETS
	.align		4
        /*006c*/ 	.byte	0x04, 0x1c
        /*006e*/ 	.short	(.L_89 - .L_88)


	//   ....[0]....
.L_88:
        /*0070*/ 	.word	0x00000040


	//   ....[1]....
        /*0074*/ 	.word	0x00000200


	//   ....[2]....
        /*0078*/ 	.word	0x00001f70


	//----- nvinfo : EIATTR_CRS_STACK_SIZE
	.align		4
.L_89:
        /*007c*/ 	.byte	0x04, 0x1e
        /*007e*/ 	.short	(.L_91 - .L_90)
.L_90:
        /*0080*/ 	.word	0x00000000


	//----- nvinfo : EIATTR_CBANK_PARAM_SIZE
	.align		4
.L_91:
        /*0084*/ 	.byte	0x03, 0x19
        /*0086*/ 	.short	0x0020


	//----- nvinfo : EIATTR_PARAM_CBANK
	.align		4
        /*0088*/ 	.byte	0x04, 0x0a
        /*008a*/ 	.short	(.L_93 - .L_92)
	.align		4
.L_92:
        /*008c*/ 	.word	index@(.nv.constant0.cwma_precompute_weights_oldest_first_f32)
        /*0090*/ 	.short	0x0380
        /*0092*/ 	.short	0x0020


	//----- nvinfo : EIATTR_SW_WAR
	.align		4
.L_93:
        /*0094*/ 	.byte	0x04, 0x36
        /*0096*/ 	.short	(.L_95 - .L_94)
.L_94:
        /*0098*/ 	.word	0x00000008
.L_95:


//--------------------- .nv.info.cwma_precompute_weights_f32 --------------------------
	.section	.nv.info.cwma_precompute_weights_f32,"",@"SHT_CUDA_INFO"
	.sectionflags	@""
	.align	4


	//----- nvinfo : EIATTR_CUDA_API_VERSION
	.align		4
        /*0000*/ 	.byte	0x04, 0x37
        /*0002*/ 	.short	(.L_97 - .L_96)
.L_96:
        /*0004*/ 	.word	0x00000082


	//----- nvinfo : EIATTR_KPARAM_INFO
	.align		4
.L_97:
        /*0008*/ 	.byte	0x04, 0x17
        /*000a*/ 	.short	(.L_99 - .L_98)
.L_98:
        /*000c*/ 	.word	0x00000000
        /*0010*/ 	.short	0x0004
        /*0012*/ 	.short	0x0018
        /*0014*/ 	.byte	0x00, 0xf5, 0x21, 0x00


	//----- nvinfo : EIATTR_KPARAM_INFO
	.align		4
.L_99:
        /*0018*/ 	.byte	0x04, 0x17
        /*001a*/ 	.short	(.L_101 - .L_100)
.L_100:
        /*001c*/ 	.word	0x00000000
        /*0020*/ 	.short	0x0003
        /*0022*/ 	.short	0x0010
        /*0024*/ 	.byte	0x00, 0xf5, 0x21, 0x00


	//----- nvinfo : EIATTR_KPARAM_INFO
	.align		4
.L_101:
        /*0028*/ 	.byte	0x04, 0x17
        /*002a*/ 	.short	(.L_103 - .L_102)
.L_102:
        /*002c*/ 	.word	0x00000000
        /*0030*/ 	.short	0x0002
        /*0032*/ 	.short	0x000c
        /*0034*/ 	.byte	0x00, 0xf0, 0x11, 0x00


	//----- nvinfo : EIATTR_KPARAM_INFO
	.align		4
.L_103:
        /*0038*/ 	.byte	0x04, 0x17
        /*003a*/ 	.short	(.L_105 - .L_104)
.L_104:
        /*003c*/ 	.word	0x00000000
        /*0040*/ 	.short	0x0001
        /*0042*/ 	.short	0x0008
        /*0044*/ 	.byte	0x00, 0xf0, 0x11, 0x00


	//----- nvinfo : EIATTR_KPARAM_INFO
	.align		4
.L_105:
        /*0048*/ 	.byte	0x04, 0x17
        /*004a*/ 	.short	(.L_107 - .L_106)
.L_106:
        /*004c*/ 	.word	0x00000000
        /*0050*/ 	.short	0x0000
        /*0052*/ 	.short	0x0000
        /*0054*/ 	.byte	0x00, 0xf5, 0x21, 0x00


	//----- nvinfo : EIATTR_SPARSE_MMA_MASK
	.align		4
.L_107:
        /*0058*/ 	.byte	0x03, 0x50
        /*005a*/ 	.short	0x0000


	//----- nvinfo : EIATTR_MAXREG_COUNT
	.align		4
        /*005c*/ 	.byte	0x03, 0x1b
        /*005e*/ 	.short	0x00ff


	//----- nvinfo : EIATTR_NUM_BARRIERS
	.align		4
        /*0060*/ 	.byte	0x02, 0x4c
        /*0062*/ 	.byte	0x01
	.zero		1


	//----- nvinfo : EIATTR_MERCURY_ISA_VERSION
	.align		4
        /*0064*/ 	.byte	0x03, 0x5f
        /*0066*/ 	.short	0x0101


	//----- nvinfo : EIATTR_VRC_CTA_INIT_COUNT
	.align		4
        /*0068*/ 	.byte	0x02, 0x4a
	.zero		1
	.zero		1


	//----- nvinfo : EIATTR_EXIT_INSTR_OFFSETS
	.align		4
        /*006c*/ 	.byte	0x04, 0x1c
        /*006e*/ 	.short	(.L_109 - .L_108)


	//   ....[0]....
.L_108:
        /*0070*/ 	.word	0x00000040


	//   ....[1]....
        /*0074*/ 	.word	0x00000200


	//   ....[2]....
        /*0078*/ 	.word	0x00001f70


	//----- nvinfo : EIATTR_CRS_STACK_SIZE
	.align		4
.L_109:
        /*007c*/ 	.byte	0x04, 0x1e
        /*007e*/ 	.short	(.L_111 - .L_110)
.L_110:
        /*0080*/ 	.word	0x00000000


	//----- nvinfo : EIATTR_CBANK_PARAM_SIZE
	.align		4
.L_111:
        /*0084*/ 	.byte	0x03, 0x19
        /*0086*/ 	.short	0x0020


	//----- nvinfo : EIATTR_PARAM_CBANK
	.align		4
        /*0088*/ 	.byte	0x04, 0x0a
        /*008a*/ 	.short	(.L_113 - .L_112)
	.align		4
.L_112:
        /*008c*/ 	.word	index@(.nv.constant0.cwma_precompute_weights_f32)
        /*0090*/ 	.short	0x0380
        /*0092*/ 	.short	0x0020


	//----- nvinfo : EIATTR_SW_WAR
	.align		4
.L_113:
        /*0094*/ 	.byte	0x04, 0x36
        /*0096*/ 	.short	(.L_115 - .L_114)
.L_114:
        /*0098*/ 	.word	0x00000008
.L_115:


//--------------------- .nv.info.cwma_ms1p_tiled_f32_tx128_ty4 --------------------------
	.section	.nv.info.cwma_ms1p_tiled_f32_tx128_ty4,"",@"SHT_CUDA_INFO"
	.sectionflags	@""
	.align	4


	//----- nvinfo : EIATTR_CUDA_API_VERSION
	.align		4
        /*0000*/ 	.byte	0x04, 0x37
        /*0002*/ 	.short	(.L_117 - .L_116)
.L_116:
        /*0004*/ 	.word	0x00000082


	//----- nvinfo : EIATTR_KPARAM_INFO
	.align		4
.L_117:
        /*0008*/ 	.byte	0x04, 0x17
        /*000a*/ 	.short	(.L_119 - .L_118)
.L_118:
        /*000c*/ 	.word	0x00000000
        /*0010*/ 	.short	0x0007
        /*0012*/ 	.short	0x0028
        /*0014*/ 	.byte	0x00, 0xf5, 0x21, 0x00


	//----- nvinfo : EIATTR_KPARAM_INFO
	.align		4
.L_119:
        /*0018*/ 	.byte	0x04, 0x17
        /*001a*/ 	.short	(.L_121 - .L_120)
.L_120:
        /*001c*/ 	.word	0x00000000
        /*0020*/ 	.short	0x0006
        /*0022*/ 	.short	0x0020
        /*0024*/ 	.byte	0x00, 0xf5, 0x21, 0x00


	//----- nvinfo : EIATTR_KPARAM_INFO
	.align		4
.L_121:
        /*0028*/ 	.byte	0x04, 0x17
        /*002a*/ 	.short	(.L_123 - .L_122)
.L_122:
        /*002c*/ 	.word	0x00000000
        /*0030*/ 	.short	0x0005
        /*0032*/ 	.short	0x001c
        /*0034*/ 	.byte	0x00, 0xf0, 0x11, 0x00


	//----- nvinfo : EIATTR_KPARAM_INFO
	.align		4
.L_123:
        /*0038*/ 	.byte	0x04, 0x17
        /*003a*/ 	.short	(.L_125 - .L_124)
.L_124:
        /*003c*/ 	.word	0x00000000
        /*0040*/ 	.short	0x0004
        /*0042*/ 	.short	0x0018
        /*0044*/ 	.byte	0x00, 0xf0, 0x11, 0x00


	//----- nvinfo : EIATTR_KPARAM_INFO
	.align		4
.L_125:
        /*0048*/ 	.byte	0x04, 0x17
        /*004a*/ 	.short	(.L_127 - .L_126)
.L_126:
        /*004c*/ 	.word	0x00000000
        /*0050*/ 	.short	0x0003
        /*0052*/ 	.short	0x0014
        /*0054*/ 	.byte	0x00, 0xf0, 0x11, 0x00


	//----- nvinfo : EIATTR_KPARAM_INFO
	.align		4
.L_127:
        /*0058*/ 	.byte	0x04, 0x17
        /*005a*/ 	.short	(.L_129 - .L_128)
.L_128:
        /*005c*/ 	.word	0x00000000
        /*0060*/ 	.short	0x0002
        /*0062*/ 	.short	0x0010
        /*0064*/ 	.byte	0x00, 0xf0, 0x11, 0x00


	//----- nvinfo : EIATTR_KPARAM_INFO
	.align		4
.L_129:
        /*0068*/ 	.byte	0x04, 0x17
        /*006a*/ 	.short	(.L_131 - .L_130)
.L_130:
        /*006c*/ 	.word	0x00000000
        /*0070*/ 	.short	0x0001
        /*0072*/ 	.short	0x0008
        /*0074*/ 	.byte	0x00, 0xf5, 0x21, 0x00


	//----- nvinfo : EIATTR_KPARAM_INFO
	.align		4
.L_131:
        /*0078*/ 	.byte	0x04, 0x17
        /*007a*/ 	.short	(.L_133 - .L_132)
.L_132:
        /*007c*/ 	.word	0x00000000
        /*0080*/ 	.short	0x0000
        /*0082*/ 	.short	0x0000
        /*0084*/ 	.byte	0x00, 0xf5, 0x21, 0x00


	//----- nvinfo : EIATTR_SPARSE_MMA_MASK
	.align		4
.L_133:
        /*0088*/ 	.byte	0x03, 0x50
        /*008a*/ 	.short	0x0000


	//----- nvinfo : EIATTR_MAXREG_COUNT
	.align		4
        /*008c*/ 	.byte	0x03, 0x1b
        /*008e*/ 	.short	0x00ff


	//----- nvinfo : EIATTR_NUM_BARRIERS
	.align		4
        /*0090*/ 	.byte	0x02, 0x4c
        /*0092*/ 	.byte	0x01
	.zero		1


	//----- nvinfo : EIATTR_MERCURY_ISA_VERSION
	.align		4
        /*0094*/ 	.byte	0x03, 0x5f
        /*0096*/ 	.short	0x0101


	//----- nvinfo : EIATTR_VRC_CTA_INIT_COUNT
	.align		4
        /*0098*/ 	.byte	0x02, 0x4a
	.zero		1
	.zero		1


	//----- nvinfo : EIATTR_EXIT_INSTR_OFFSETS
	.align		4
        /*009c*/ 	.byte	0x04, 0x1c
        /*009e*/ 	.short	(.L_135 - .L_134)


	//   ....[0]....
.L_134:
        /*00a0*/ 	.word	0x00000080


	//   ....[1]....
        /*00a4*/ 	.word	0x00000610


	//   ....[2]....
        /*00a8*/ 	.word	0x000006c0


	//   ....[3]....
        /*00ac*/ 	.word	0x00000bb0


	//----- nvinfo : EIATTR_CRS_STACK_SIZE
	.align		4
.L_135:
        /*00b0*/ 	.byte	0x04, 0x1e
        /*00b2*/ 	.short	(.L_137 - .L_136)
.L_136:
        /*00b4*/ 	.word	0x00000000


	//----- nvinfo : EIATTR_CBANK_PARAM_SIZE
	.align		4
.L_137:
        /*00b8*/ 	.byte	0x03, 0x19
        /*00ba*/ 	.short	0x0030


	//----- nvinfo : EIATTR_PARAM_CBANK
	.align		4
        /*00bc*/ 	.byte	0x04, 0x0a
        /*00be*/ 	.short	(.L_139 - .L_138)
	.align		4
.L_138:
        /*00c0*/ 	.word	index@(.nv.constant0.cwma_ms1p_tiled_f32_tx128_ty4)
        /*00c4*/ 	.short	0x0380
        /*00c6*/ 	.short	0x0030


	//----- nvinfo : EIATTR_SW_WAR
	.align		4
.L_139:
        /*00c8*/ 	.byte	0x04, 0x36
        /*00ca*/ 	.short	(.L_141 - .L_140)
.L_140:
        /*00cc*/ 	.word	0x00000008
.L_141:


//--------------------- .nv.info.cwma_ms1p_tiled_f32_tx128_ty2 --------------------------
	.section	.nv.info.cwma_ms1p_tiled_f32_tx128_ty2,"",@"SHT_CUDA_INFO"
	.sectionflags	@""
	.align	4


	//----- nvinfo : EIATTR_CUDA_API_VERSION
	.align		4
        /*0000*/ 	.byte	0x04, 0x37
        /*0002*/ 	.short	(.L_143 - .L_142)
.L_142:
        /*0004*/ 	.word	0x00000082


	//----- nvinfo : EIATTR_KPARAM_INFO
	.align		4
.L_143:
        /*0008*/ 	.byte	0x04, 0x17
        /*000a*/ 	.short	(.L_145 - .L_144)
.L_144:
        /*000c*/ 	.word	0x00000000
        /*0010*/ 	.short	0x0007
        /*0012*/ 	.short	0x0028
        /*0014*/ 	.byte	0x00, 0xf5, 0x21, 0x00


	//----- nvinfo : EIATTR_KPARAM_INFO
	.align		4
.L_145:
        /*0018*/ 	.byte	0x04, 0x17
        /*001a*/ 	.short	(.L_147 - .L_146)
.L_146:
        /*001c*/ 	.word	0x00000000
        /*0020*/ 	.short	0x0006
        /*0022*/ 	.short	0x0020
        /*0024*/ 	.byte	0x00, 0xf5, 0x21, 0x00


	//----- nvinfo : EIATTR_KPARAM_INFO
	.align		4
.L_147:
        /*0028*/ 	.byte	0x04, 0x17
        /*002a*/ 	.short	(.L_149 - .L_148)
.L_148:
        /*002c*/ 	.word	0x00000000
        /*0030*/ 	.short	0x0005
        /*0032*/ 	.short	0x001c
        /*0034*/ 	.byte	0x00, 0xf0, 0x11, 0x00


	//----- nvinfo : EIATTR_KPARAM_INFO
	.align		4
.L_149:
        /*0038*/ 	.byte	0x04, 0x17
        /*003a*/ 	.short	(.L_151 - .L_150)
.L_150:
        /*003c*/ 	.word	0x00000000
        /*0040*/ 	.short	0x0004
        /*0042*/ 	.short	0x0018
        /*0044*/ 	.byte	0x00, 0xf0, 0x11, 0x00


	//----- nvinfo : EIATTR_KPARAM_INFO
	.align		4
.L_151:
        /*0048*/ 	.byte	0x04, 0x17
        /*004a*/ 	.short	(.L_153 - .L_152)
.L_152:
        /*004c*/ 	.word	0x00000000
        /*0050*/ 	.short	0x0003
        /*0052*/ 	.short	0x0014
        /*0054*/ 	.byte	0x00, 0xf0, 0x11, 0x00


	//----- nvinfo : EIATTR_KPARAM_INFO
	.align		4
.L_153:
        /*0058*/ 	.byte	0x04, 0x17
        /*005a*/ 	.short	(.L_155 - .L_154)
.L_154:
        /*005c*/ 	.word	0x00000000
        /*0060*/ 	.short	0x0002
        /*0062*/ 	.short	0x0010
        /*0064*/ 	.byte	0x00, 0xf0, 0x11, 0x00


	//----- nvinfo : EIATTR_KPARAM_INFO
	.align		4
.L_155:
        /*0068*/ 	.byte	0x04, 0x17
        /*006a*/ 	.short	(.L_157 - .L_156)
.L_156:
        /*006c*/ 	.word	0x00000000
        /*0070*/ 	.short	0x0001
        /*0072*/ 	.short	0x0008
        /*0074*/ 	.byte	0x00, 0xf5, 0x21, 0x00


	//----- nvinfo : EIATTR_KPARAM_INFO
	.align		4
.L_157:
        /*0078*/ 	.byte	0x04, 0x17
        /*007a*/ 	.short	(.L_159 - .L_158)
.L_158:
        /*007c*/ 	.word	0x00000000
        /*0080*/ 	.short	0x0000
        /*0082*/ 	.short	0x0000
        /*0084*/ 	.byte	0x00, 0xf5, 0x21, 0x00


	//----- nvinfo : EIATTR_SPARSE_MMA_MASK
	.align		4
.L_159:
        /*0088*/ 	.byte	0x03, 0x50
        /*008a*/ 	.short	0x0000


	//----- nvinfo : EIATTR_MAXREG_COUNT
	.align		4
        /*008c*/ 	.byte	0x03, 0x1b
        /*008e*/ 	.short	0x00ff


	//----- nvinfo : EIATTR_NUM_BARRIERS
	.align		4
        /*0090*/ 	.byte	0x02, 0x4c
        /*0092*/ 	.byte	0x01
	.zero		1


	//----- nvinfo : EIATTR_MERCURY_ISA_VERSION
	.align		4
        /*0094*/ 	.byte	0x03, 0x5f
        /*0096*/ 	.short	0x0101


	//----- nvinfo : EIATTR_VRC_CTA_INIT_COUNT
	.align		4
        /*0098*/ 	.byte	0x02, 0x4a
	.zero		1
	.zero		1


	//----- nvinfo : EIATTR_EXIT_INSTR_OFFSETS
	.align		4
        /*009c*/ 	.byte	0x04, 0x1c
        /*009e*/ 	.short	(.L_161 - .L_160)


	//   ....[0]....
.L_160:
        /*00a0*/ 	.word	0x00000080


	//   ....[1]....
        /*00a4*/ 	.word	0x00000550


	//   ....[2]....
        /*00a8*/ 	.word	0x00000600


	//   ....[3]....
        /*00ac*/ 	.word	0x00000af0


	//----- nvinfo : EIATTR_CRS_STACK_SIZE
	.align		4
.L_161:
        /*00b0*/ 	.byte	0x04, 0x1e
        /*00b2*/ 	.short	(.L_163 - .L_162)
.L_162:
        /*00b4*/ 	.word	0x00000000


	//----- nvinfo : EIATTR_CBANK_PARAM_SIZE
	.align		4
.L_163:
        /*00b8*/ 	.byte	0x03, 0x19
        /*00ba*/ 	.short	0x0030


	//----- nvinfo : EIATTR_PARAM_CBANK
	.align		4
        /*00bc*/ 	.byte	0x04, 0x0a
        /*00be*/ 	.short	(.L_165 - .L_164)
	.align		4
.L_164:
        /*00c0*/ 	.word	index@(.nv.constant0.cwma_ms1p_tiled_f32_tx128_ty2)
        /*00c4*/ 	.short	0x0380
        /*00c6*/ 	.short	0x0030


	//----- nvinfo : EIATTR_SW_WAR
	.align		4
.L_165:
        /*00c8*/ 	.byte	0x04, 0x36
        /*00ca*/ 	.short	(.L_167 - .L_166)
.L_166:
        /*00cc*/ 	.word	0x00000008
.L_167:


//--------------------- .nv.info.cwma_multi_series_one_param_time_major_f32 --------------------------
	.section	.nv.info.cwma_multi_series_one_param_time_major_f32,"",@"SHT_CUDA_INFO"
	.sectionflags	@""
	.align	4


	//----- nvinfo : EIATTR_CUDA_API_VERSION
	.align		4
        /*0000*/ 	.byte	0x04, 0x37
        /*0002*/ 	.short	(.L_169 - .L_168)
.L_168:
        /*0004*/ 	.word	0x00000082


	//----- nvinfo : EIATTR_KPARAM_INFO
	.align		4
.L_169:
        /*0008*/ 	.byte	0x04, 0x17
        /*000a*/ 	.short	(.L_171 - .L_170)
.L_170:
        /*000c*/ 	.word	0x00000000
        /*0010*/ 	.short	0x0007
        /*0012*/ 	.short	0x0028
        /*0014*/ 	.byte	0x00, 0xf5, 0x21, 0x00


	//----- nvinfo : EIATTR_KPARAM_INFO
	.align		4
.L_171:
        /*0018*/ 	.byte	0x04, 0x17
        /*001a*/ 	.short	(.L_173 - .L_172)
.L_172:
        /*001c*/ 	.word	0x00000000
        /*0020*/ 	.short	0x0006
        /*0022*/ 	.short	0x0020
        /*0024*/ 	.byte	0x00, 0xf5, 0x21, 0x00


	//----- nvinfo : EIATTR_KPARAM_INFO
	.align		4
.L_173:
        /*0028*/ 	.byte	0x04, 0x17
        /*002a*/ 	.short	(.L_175 - .L_174)
.L_174:
        /*002c*/ 	.word	0x00000000
        /*0030*/ 	.short	0x0005
        /*0032*/ 	.short	0x001c
        /*0034*/ 	.byte	0x00, 0xf0, 0x11, 0x00


	//----- nvinfo : EIATTR_KPARAM_INFO
	.align		4
.L_175:
        /*0038*/ 	.byte	0x04, 0x17
        /*003a*/ 	.short	(.L_177 - .L_176)
.L_176:
        /*003c*/ 	.word	0x00000000
        /*0040*/ 	.short	0x0004
        /*0042*/ 	.short	0x0018
        /*0044*/ 	.byte	0x00, 0xf0, 0x11, 0x00


	//----- nvinfo : EIATTR_KPARAM_INFO
	.align		4
.L_177:
        /*0048*/ 	.byte	0x04, 0x17
        /*004a*/ 	.short	(.L_179 - .L_178)
.L_178:
        /*004c*/ 	.word	0x00000000
        /*0050*/ 	.short	0x0003
        /*0052*/ 	.short	0x0014
        /*0054*/ 	.byte	0x00, 0xf0, 0x11, 0x00


	//----- nvinfo : EIATTR_KPARAM_INFO
	.align		4
.L_179:
        /*0058*/ 	.byte	0x04, 0x17
        /*005a*/ 	.short	(.L_181 - .L_180)
.L_180:
        /*005c*/ 	.word	0x00000000
        /*0060*/ 	.short	0x0002
        /*0062*/ 	.short	0x0010
        /*0064*/ 	.byte	0x00, 0xf0, 0x11, 0x00


	//----- nvinfo : EIATTR_KPARAM_INFO
	.align		4
.L_181:
        /*0068*/ 	.byte	0x04, 0x17
        /*006a*/ 	.short	(.L_183 - .L_182)
.L_182:
        /*006c*/ 	.word	0x00000000
        /*0070*/ 	.short	0x0001
        /*0072*/ 	.short	0x0008
        /*0074*/ 	.byte	0x00, 0xf5, 0x21, 0x00


	//----- nvinfo : EIATTR_KPARAM_INFO
	.align		4
.L_183:
        /*0078*/ 	.byte	0x04, 0x17
        /*007a*/ 	.short	(.L_185 - .L_184)
.L_184:
        /*007c*/ 	.word	0x00000000
        /*0080*/ 	.short	0x0000
        /*0082*/ 	.short	0x0000
        /*0084*/ 	.byte	0x00, 0xf5, 0x21, 0x00


	//----- nvinfo : EIATTR_SPARSE_MMA_MASK
	.align		4
.L_185:
        /*0088*/ 	.byte	0x03, 0x50
        /*008a*/ 	.short	0x0000


	//----- nvinfo : EIATTR_MAXREG_COUNT
	.align		4
        /*008c*/ 	.byte	0x03, 0x1b
        /*008e*/ 	.short	0x00ff


	//----- nvinfo : EIATTR_NUM_BARRIERS
	.align		4
        /*0090*/ 	.byte	0x02, 0x4c
        /*0092*/ 	.byte	0x01
	.zero		1


	//----- nvinfo : EIATTR_MERCURY_ISA_VERSION
	.align		4
        /*0094*/ 	.byte	0x03, 0x5f
        /*0096*/ 	.short	0x0101


	//----- nvinfo : EIATTR_UNUSED_LOAD_BYTE_OFFSET
	.align		4
        /*0098*/ 	.byte	0x04, 0x44
        /*009a*/ 	.short	(.L_187 - .L_186)


	//   ....[0]....
.L_186:
        /*009c*/ 	.word	0x000007d0
        /*00a0*/ 	.word	0x00000fff


	//----- nvinfo : EIATTR_VRC_CTA_INIT_COUNT
	.align		4
.L_187:
        /*00a4*/ 	.byte	0x02, 0x4a
	.zero		1
	.zero		1


	//----- nvinfo : EIATTR_EXIT_INSTR_OFFSETS
	.align		4
        /*00a8*/ 	.byte	0x04, 0x1c
        /*00aa*/ 	.short	(.L_189 - .L_188)


	//   ....[0]....
.L_188:
        /*00ac*/ 	.word	0x000001b0


	//   ....[1]....
        /*00b0*/ 	.word	0x00000230


	//   ....[2]....
        /*00b4*/ 	.word	0x00000350


	//   ....[3]....
        /*00b8*/ 	.word	0x000009c0


	//----- nvinfo : EIATTR_CRS_STACK_SIZE
	.align		4
.L_189:
        /*00bc*/ 	.byte	0x04, 0x1e
        /*00be*/ 	.short	(.L_191 - .L_190)
.L_190:
        /*00c0*/ 	.word	0x00000000


	//----- nvinfo : EIATTR_CBANK_PARAM_SIZE
	.align		4
.L_191:
        /*00c4*/ 	.byte	0x03, 0x19
        /*00c6*/ 	.short	0x0030


	//----- nvinfo : EIATTR_PARAM_CBANK
	.align		4
        /*00c8*/ 	.byte	0x04, 0x0a
        /*00ca*/ 	.short	(.L_193 - .L_192)
	.align		4
.L_192:
        /*00cc*/ 	.word	index@(.nv.constant0.cwma_multi_series_one_param_time_major_f32)
        /*00d0*/ 	.short	0x0380
        /*00d2*/ 	.short	0x0030


	//----- nvinfo : EIATTR_SW_WAR
	.align		4
.L_193:
        /*00d4*/ 	.byte	0x04, 0x36
        /*00d6*/ 	.short	(.L_195 - .L_194)
.L_194:
        /*00d8*/ 	.word	0x00000008
.L_195:


//--------------------- .nv.info.cwma_batch_tiled_async_f32_2x_tile256 --------------------------
	.section	.nv.info.cwma_batch_tiled_async_f32_2x_tile256,"",@"SHT_CUDA_INFO"
	.sectionflags	@""
	.align	4


	//----- nvinfo : EIATTR_CUDA_API_VERSION
	.align		4
        /*0000*/ 	.byte	0x04, 0x37
        /*0002*/ 	.short	(.L_197 - .L_196)
.L_196:
        /*0004*/ 	.word	0x00000082


	//----- nvinfo : EIATTR_KPARAM_INFO
	.align		4
.L_197:
        /*0008*/ 	.byte	0x04, 0x17
        /*000a*/ 	.short	(.L_199 - .L_198)
.L_198:
        /*000c*/ 	.word	0x00000000
        /*0010*/ 	.short	0x0008
        /*0012*/ 	.short	0x0030
        /*0014*/ 	.byte	0x00, 0xf5, 0x21, 0x00


	//----- nvinfo : EIATTR_KPARAM_INFO
	.align		4
.L_199:
        /*0018*/ 	.byte	0x04, 0x17
        /*001a*/ 	.short	(.L_201 - .L_200)
.L_200:
        /*001c*/ 	.word	0x00000000
        /*0020*/ 	.short	0x0007
        /*0022*/ 	.short	0x002c
        /*0024*/ 	.byte	0x00, 0xf0, 0x11, 0x00


	//----- nvinfo : EIATTR_KPARAM_INFO
	.align		4
.L_201:
        /*0028*/ 	.byte	0x04, 0x17
        /*002a*/ 	.short	(.L_203 - .L_202)
.L_202:
        /*002c*/ 	.word	0x00000000
        /*0030*/ 	.short	0x0006
        /*0032*/ 	.short	0x0028
        /*0034*/ 	.byte	0x00, 0xf0, 0x11, 0x00


	//----- nvinfo : EIATTR_KPARAM_INFO
	.align		4
.L_203:
        /*0038*/ 	.byte	0x04, 0x17
        /*003a*/ 	.short	(.L_205 - .L_204)
.L_204:
        /*003c*/ 	.word	0x00000000
        /*0040*/ 	.short	0x0005
        /*0042*/ 	.short	0x0024
        /*0044*/ 	.byte	0x00, 0xf0, 0x11, 0x00


	//----- nvinfo : EIATTR_KPARAM_INFO
	.align		4
.L_205:
        /*0048*/ 	.byte	0x04, 0x17
        /*004a*/ 	.short	(.L_207 - .L_206)
.L_206:
        /*004c*/ 	.word	0x00000000
        /*0050*/ 	.short	0x0004
        /*0052*/ 	.short	0x0020
        /*0054*/ 	.byte	0x00, 0xf0, 0x11, 0x00


	//----- nvinfo : EIATTR_KPARAM_INFO
	.align		4
.L_207:
        /*0058*/ 	.byte	0x04, 0x17
        /*005a*/ 	.short	(.L_209 - .L_208)
.L_208:
        /*005c*/ 	.word	0x00000000
        /*0060*/ 	.short	0x0003
        /*0062*/ 	.short	0x0018
        /*0064*/ 	.byte	0x00, 0xf5, 0x21, 0x00


	//----- nvinfo : EIATTR_KPARAM_INFO
	.align		4
.L_209:
        /*0068*/ 	.byte	0x04, 0x17
        /*006a*/ 	.short	(.L_211 - .L_210)
.L_210:
        /*006c*/ 	.word	0x00000000
        /*0070*/ 	.short	0x0002
        /*0072*/ 	.short	0x0010
        /*0074*/ 	.byte	0x00, 0xf5, 0x21, 0x00


	//----- nvinfo : EIATTR_KPARAM_INFO
	.align		4
.L_211:
        /*0078*/ 	.byte	0x04, 0x17
        /*007a*/ 	.short	(.L_213 - .L_212)
.L_212:
        /*007c*/ 	.word	0x00000000
        /*0080*/ 	.short	0x0001
        /*0082*/ 	.short	0x0008
        /*0084*/ 	.byte	0x00, 0xf5, 0x21, 0x00


	//----- nvinfo : EIATTR_KPARAM_INFO
	.align		4
.L_213:
        /*0088*/ 	.byte	0x04, 0x17
        /*008a*/ 	.short	(.L_215 - .L_214)
.L_214:
        /*008c*/ 	.word	0x00000000
        /*0090*/ 	.short	0x0000
        /*0092*/ 	.short	0x0000
        /*0094*/ 	.byte	0x00, 0xf5, 0x21, 0x00


	//----- nvinfo : EIATTR_SPARSE_MMA_MASK
	.align		4
.L_215:
        /*0098*/ 	.byte	0x03, 0x50
        /*009a*/ 	.short	0x0000


	//----- nvinfo : EIATTR_MAXREG_COUNT
	.align		4
        /*009c*/ 	.byte	0x03, 0x1b
        /*009e*/ 	.short	0x00ff


	//----- nvinfo : EIATTR_NUM_BARRIERS
	.align		4
        /*00a0*/ 	.byte	0x02, 0x4c
        /*00a2*/ 	.byte	0x01
	.zero		1


	//----- nvinfo : EIATTR_MERCURY_ISA_VERSION
	.align		4
        /*00a4*/ 	.byte	0x03, 0x5f
        /*00a6*/ 	.short	0x0101


	//----- nvinfo : EIATTR_UNUSED_LOAD_BYTE_OFFSET
	.align		4
        /*00a8*/ 	.byte	0x04, 0x44
        /*00aa*/ 	.short	(.L_217 - .L_216)


	//   ....[0]....
.L_216:
        /*00ac*/ 	.word	0x00003200
        /*00b0*/ 	.word	0x00000fff


	//----- nvinfo : EIATTR_COOP_GROUP_MASK_REGIDS
	.align		4
.L_217:
        /*00b4*/ 	.byte	0x04, 0x29
        /*00b6*/ 	.short	(.L_219 - .L_218)


	//   ....[0]....
.L_218:
        /*00b8*/ 	.word	0xffffffff


	//   ....[1]....
        /*00bc*/ 	.word	0x05000007


	//----- nvinfo : EIATTR_COOP_GROUP_INSTR_OFFSETS
	.align		4
.L_219:
        /*00c0*/ 	.byte	0x04, 0x28
        /*00c2*/ 	.short	(.L_221 - .L_220)


	//   ....[0]....
.L_220:
        /*00c4*/ 	.word	0x00001600


	//   ....[1]....
        /*00c8*/ 	.word	0x000040b0


	//----- nvinfo : EIATTR_VRC_CTA_INIT_COUNT
	.align		4
.L_221:
        /*00cc*/ 	.byte	0x02, 0x4a
	.zero		1
	.zero		1


	//----- nvinfo : EIATTR_MBARRIER_INSTR_OFFSETS
	.align		4
        /*00d0*/ 	.byte	0x04, 0x39
        /*00d2*/ 	.short	(.L_223 - .L_222)


	//   ....[0]....
.L_222:
        /*00d4*/ 	.word	0x00001580
        /*00d8*/ 	.word	0x000000ff
        /*00dc*/ 	.word	0x00000008
        /*00e0*/ 	.short	0x0100
        /*00e2*/ 	.byte	0x0b
	.zero		1


	//   ....[1]....
        /*00e4*/ 	.word	0x00001590
        /*00e8*/ 	.word	0x000000ff
        /*00ec*/ 	.word	0x00000000
        /*00f0*/ 	.short	0x0100
        /*00f2*/ 	.byte	0x0b
	.zero		1


	//   ....[2]....
        /*00f4*/ 	.word	0x000015a0
        /*00f8*/ 	.word	0x000000ff
        /*00fc*/ 	.word	0x00000018
        /*0100*/ 	.short	0x0100
        /*0102*/ 	.byte	0x0b
	.zero		1


	//   ....[3]....
        /*0104*/ 	.word	0x000015b0
        /*0108*/ 	.word	0x000000ff
        /*010c*/ 	.word	0x00000010
        /*0110*/ 	.short	0x0100
        /*0112*/ 	.byte	0x0b
	.zero		1


	//   ....[4]....
        /*0114*/ 	.word	0x000016f0
        /*0118*/ 	.word	0x000000ff
        /*011c*/ 	.word	0x00000008
        /*0120*/ 	.short	0x010a
        /*0122*/ 	.byte	0x05
	.zero		1


	//   ....[5]....
        /*0124*/ 	.word	0x00001880
        /*0128*/ 	.word	0x000000ff
        /*012c*/ 	.word	0x00000008
        /*0130*/ 	.short	0x010a
        /*0132*/ 	.byte	0x05
	.zero		1


	//   ....[6]....
        /*0134*/ 	.word	0x00001fa0
        /*0138*/ 	.word	0x000000ff
        /*013c*/ 	.word	0x00000000
        /*0140*/ 	.short	0x0107
        /*0142*/ 	.byte	0x05
	.zero		1


	//   ....[7]....
        /*0144*/ 	.word	0x00001fe0
        /*0148*/ 	.word	0x000000ff
        /*014c*/ 	.word	0x00000000
        /*0150*/ 	.short	0x0101
        /*0152*/ 	.byte	0x05
	.zero		1


	//   ....[8]....
        /*0154*/ 	.word	0x00002020
        /*0158*/ 	.word	0x000000ff
        /*015c*/ 	.word	0x00000018
        /*0160*/ 	.short	0x010a
        /*0162*/ 	.byte	0x05
	.zero		1


	//   ....[9]....
        /*0164*/ 	.word	0x000021b0
        /*0168*/ 	.word	0x000000ff
        /*016c*/ 	.word	0x00000018
        /*0170*/ 	.short	0x010a
        /*0172*/ 	.byte	0x05
	.zero		1


	//   ....[10]....
        /*0174*/ 	.word	0x000028c0
        /*0178*/ 	.word	0x000000ff
        /*017c*/ 	.word	0x00000010
        /*0180*/ 	.short	0x0107
        /*0182*/ 	.byte	0x05
	.zero		1


	//   ....[11]....
        /*0184*/ 	.word	0x00002910
        /*0188*/ 	.word	0x000000ff
        /*018c*/ 	.word	0x00000010
        /*0190*/ 	.short	0x0101
        /*0192*/ 	.byte	0x05
	.zero		1


	//   ....[12]....
        /*0194*/ 	.word	0x00002ac0
        /*0198*/ 	.word	0x0000000f
        /*019c*/ 	.word	0x00000000
        /*01a0*/ 	.short	0x010a
        /*01a2*/ 	.byte	0xff
	.zero		1


	//   ....[13]....
        /*01a4*/ 	.word	0x00002c40
        /*01a8*/ 	.word	0x0000000f
        /*01ac*/ 	.word	0x00000000
        /*01b0*/ 	.short	0x010a
        /*01b2*/ 	.byte	0xff
	.zero		1


	//   ....[14]....
        /*01b4*/ 	.word	0x000035c0
        /*01b8*/ 	.word	0x0000000f
        /*01bc*/ 	.word	0x00000008
        /*01c0*/ 	.short	0x0101
        /*01c2*/ 	.byte	0xff
	.zero		1


	//   ....[15]....
        /*01c4*/ 	.word	0x00003640
        /*01c8*/ 	.word	0x000000ff
        /*01cc*/ 	.word	0x00000008
        /*01d0*/ 	.short	0x010a
        /*01d2*/ 	.byte	0x0b
	.zero		1


	//   ....[16]....
        /*01d4*/ 	.word	0x000037c0
        /*01d8*/ 	.word	0x000000ff
        /*01dc*/ 	.word	0x00000008
        /*01e0*/ 	.short	0x010a
        /*01e2*/ 	.byte	0x0b
	.zero		1


	//   ....[17]....
        /*01e4*/ 	.word	0x00003ef0
        /*01e8*/ 	.word	0x000000ff
        /*01ec*/ 	.word	0x00000000
        /*01f0*/ 	.short	0x0107
        /*01f2*/ 	.byte	0x0b
	.zero		1


	//   ....[18]....
        /*01f4*/ 	.word	0x00003f40
        /*01f8*/ 	.word	0x000000ff
        /*01fc*/ 	.word	0x00000000
        /*0200*/ 	.short	0x0101
        /*0202*/ 	.byte	0x0b
	.zero		1


	//   ....[19]....
        /*0204*/ 	.word	0x000041b0
        /*0208*/ 	.word	0x00000006
        /*020c*/ 	.word	0x00000000
        /*0210*/ 	.short	0x0108
        /*0212*/ 	.byte	0xff
	.zero		1


	//   ....[20]....
        /*0214*/ 	.word	0x000041c0
        /*0218*/ 	.word	0x00000006
        /*021c*/ 	.word	0x00000008
        /*0220*/ 	.short	0x0108
        /*0222*/ 	.byte	0xff
	.zero		1


	//   ....[21]....
        /*0224*/ 	.word	0x000041d0
        /*0228*/ 	.word	0x00000006
        /*022c*/ 	.word	0x00000010
        /*0230*/ 	.short	0x0108
        /*0232*/ 	.byte	0xff
	.zero		1


	//   ....[22]....
        /*0234*/ 	.word	0x000041e0
        /*0238*/ 	.word	0x00000006
        /*023c*/ 	.word	0x00000018
        /*0240*/ 	.short	0x0108
        /*0242*/ 	.byte	0xff
	.zero		1


	//----- nvinfo : EIATTR_NUM_MBARRIERS
	.align		4
.L_223:
        /*0244*/ 	.byte	0x03, 0x38
        /*0246*/ 	.short	0x0004


	//----- nvinfo : EIATTR_EXIT_INSTR_OFFSETS
	.align		4
        /*0248*/ 	.byte	0x04, 0x1c
        /*024a*/ 	.short	(.L_225 - .L_224)


	//   ....[0]....
.L_224:
        /*024c*/ 	.word	0x00000030


	//   ....[1]....
        /*0250*/ 	.word	0x00000070


	//   ....[2]....
        /*0254*/ 	.word	0x00004000


	//   ....[3]....
        /*0258*/ 	.word	0x000040f0


	//   ....[4]....
        /*025c*/ 	.word	0x000041a0


	//   ....[5]....
        /*0260*/ 	.word	0x000041f0


	//----- nvinfo : EIATTR_CRS_STACK_SIZE
	.align		4
.L_225:
        /*0264*/ 	.byte	0x04, 0x1e
        /*0266*/ 	.short	(.L_227 - .L_226)
.L_226:
        /*0268*/ 	.word	0x00000000


	//----- nvinfo : EIATTR_CBANK_PARAM_SIZE
	.align		4
.L_227:
        /*026c*/ 	.byte	0x03, 0x19
        /*026e*/ 	.short	0x0038


	//----- nvinfo : EIATTR_PARAM_CBANK
	.align		4
        /*0270*/ 	.byte	0x04, 0x0a
        /*0272*/ 	.short	(.L_229 - .L_228)
	.align		4
.L_228:
        /*0274*/ 	.word	index@(.nv.constant0.cwma_batch_tiled_async_f32_2x_tile256)
        /*0278*/ 	.short	0x0380
        /*027a*/ 	.short	0x0038


	//----- nvinfo : EIATTR_SW_WAR
	.align		4
.L_229:
        /*027c*/ 	.byte	0x04, 0x36
        /*027e*/ 	.short	(.L_231 - .L_230)
.L_230:
        /*0280*/ 	.word	0x00000008
.L_231:


//--------------------- .nv.info.cwma_batch_tiled_async_f32_2x_tile128 --------------------------
	.section	.nv.info.cwma_batch_tiled_async_f32_2x_tile128,"",@"SHT_CUDA_INFO"
	.sectionflags	@""
	.align	4


	//----- nvinfo : EIATTR_CUDA_API_VERSION
	.align		4
        /*0000*/ 	.byte	0x04, 0x37
        /*0002*/ 	.short	(.L_233 - .L_232)
.L_232:
        /*0004*/ 	.word	0x00000082


	//----- nvinfo : EIATTR_KPARAM_INFO
	.align		4
.L_233:
        /*0008*/ 	.byte	0x04, 0x17
        /*000a*/ 	.short	(.L_235 - .L_234)
.L_234:
        /*000c*/ 	.word	0x00000000
        /*0010*/ 	.short	0x0008
        /*0012*/ 	.short	0x0030
        /*0014*/ 	.byte	0x00, 0xf5, 0x21, 0x00


	//----- nvinfo : EIATTR_KPARAM_INFO
	.align		4
.L_235:
        /*0018*/ 	.byte	0x04, 0x17
        /*001a*/ 	.short	(.L_237 - .L_236)
.L_236:
        /*001c*/ 	.word	0x00000000
        /*0020*/ 	.short	0x0007
        /*0022*/ 	.short	0x002c
        /*0024*/ 	.byte	0x00, 0xf0, 0x11, 0x00


	//----- nvinfo : EIATTR_KPARAM_INFO
	.align		4
.L_237:
        /*0028*/ 	.byte	0x04, 0x17
        /*002a*/ 	.short	(.L_239 - .L_238)
.L_238:
        /*002c*/ 	.word	0x00000000
        /*0030*/ 	.short	0x0006
        /*0032*/ 	.short	0x0028
        /*0034*/ 	.byte	0x00, 0xf0, 0x11, 0x00


	//----- nvinfo : EIATTR_KPARAM_INFO
	.align		4
.L_239:
        /*0038*/ 	.byte	0x04, 0x17
        /*003a*/ 	.short	(.L_241 - .L_240)
.L_240:
        /*003c*/ 	.word	0x00000000
        /*0040*/ 	.short	0x0005
        /*0042*/ 	.short	0x0024
        /*0044*/ 	.byte	0x00, 0xf0, 0x11, 0x00


	//----- nvinfo : EIATTR_KPARAM_INFO
	.align		4
.L_241:
        /*0048*/ 	.byte	0x04, 0x17
        /*004a*/ 	.short	(.L_243 - .L_242)
.L_242:
        /*004c*/ 	.word	0x00000000
        /*0050*/ 	.short	0x0004
        /*0052*/ 	.short	0x0020
        /*0054*/ 	.byte	0x00, 0xf0, 0x11, 0x00


	//----- nvinfo : EIATTR_KPARAM_INFO
	.align		4
.L_243:
        /*0058*/ 	.byte	0x04, 0x17
        /*005a*/ 	.short	(.L_245 - .L_244)
.L_244:
        /*005c*/ 	.word	0x00000000
        /*0060*/ 	.short	0x0003
        /*0062*/ 	.short	0x0018
        /*0064*/ 	.byte	0x00, 0xf5, 0x21, 0x00


	//----- nvinfo : EIATTR_KPARAM_INFO
	.align		4
.L_245:
        /*0068*/ 	.byte	0x04, 0x17
        /*006a*/ 	.short	(.L_247 - .L_246)
.L_246:
        /*006c*/ 	.word	0x00000000
        /*0070*/ 	.short	0x0002
        /*0072*/ 	.short	0x0010
        /*0074*/ 	.byte	0x00, 0xf5, 0x21, 0x00


	//----- nvinfo : EIATTR_KPARAM_INFO
	.align		4
.L_247:
        /*0078*/ 	.byte	0x04, 0x17
        /*007a*/ 	.short	(.L_249 - .L_248)
.L_248:
        /*007c*/ 	.word	0x00000000
        /*0080*/ 	.short	0x0001
        /*0082*/ 	.short	0x0008
        /*0084*/ 	.byte	0x00, 0xf5, 0x21, 0x00


	//----- nvinfo : EIATTR_KPARAM_INFO
	.align		4
.L_249:
        /*0088*/ 	.byte	0x04, 0x17
        /*008a*/ 	.short	(.L_251 - .L_250)
.L_250:
        /*008c*/ 	.word	0x00000000
        /*0090*/ 	.short	0x0000
        /*0092*/ 	.short	0x0000
        /*0094*/ 	.byte	0x00, 0xf5, 0x21, 0x00


	//----- nvinfo : EIATTR_SPARSE_MMA_MASK
	.align		4
.L_251:
        /*0098*/ 	.byte	0x03, 0x50
        /*009a*/ 	.short	0x0000


	//----- nvinfo : EIATTR_MAXREG_COUNT
	.align		4
        /*009c*/ 	.byte	0x03, 0x1b
        /*009e*/ 	.short	0x00ff


	//----- nvinfo : EIATTR_NUM_BARRIERS
	.align		4
        /*00a0*/ 	.byte	0x02, 0x4c
        /*00a2*/ 	.byte	0x01
	.zero		1


	//----- nvinfo : EIATTR_MERCURY_ISA_VERSION
	.align		4
        /*00a4*/ 	.byte	0x03, 0x5f
        /*00a6*/ 	.short	0x0101


	//----- nvinfo : EIATTR_UNUSED_LOAD_BYTE_OFFSET
	.align		4
        /*00a8*/ 	.byte	0x04, 0x44
        /*00aa*/ 	.short	(.L_253 - .L_252)


	//   ....[0]....
.L_252:
        /*00ac*/ 	.word	0x00003200
        /*00b0*/ 	.word	0x00000fff


	//----- nvinfo : EIATTR_COOP_GROUP_MASK_REGIDS
	.align		4
.L_253:
        /*00b4*/ 	.byte	0x04, 0x29
        /*00b6*/ 	.short	(.L_255 - .L_254)


	//   ....[0]....
.L_254:
        /*00b8*/ 	.word	0xffffffff


	//   ....[1]....
        /*00bc*/ 	.word	0x05000007


	//----- nvinfo : EIATTR_COOP_GROUP_INSTR_OFFSETS
	.align		4
.L_255:
        /*00c0*/ 	.byte	0x04, 0x28
        /*00c2*/ 	.short	(.L_257 - .L_256)


	//   ....[0]....
.L_256:
        /*00c4*/ 	.word	0x00001600


	//   ....[1]....
        /*00c8*/ 	.word	0x000040b0


	//----- nvinfo : EIATTR_VRC_CTA_INIT_COUNT
	.align		4
.L_257:
        /*00cc*/ 	.byte	0x02, 0x4a
	.zero		1
	.zero		1


	//----- nvinfo : EIATTR_MBARRIER_INSTR_OFFSETS
	.align		4
        /*00d0*/ 	.byte	0x04, 0x39
        /*00d2*/ 	.short	(.L_259 - .L_258)


	//   ....[0]....
.L_258:
        /*00d4*/ 	.word	0x00001580
        /*00d8*/ 	.word	0x000000ff
        /*00dc*/ 	.word	0x00000008
        /*00e0*/ 	.short	0x0100
        /*00e2*/ 	.byte	0x0b
	.zero		1


	//   ....[1]....
        /*00e4*/ 	.word	0x00001590
        /*00e8*/ 	.word	0x000000ff
        /*00ec*/ 	.word	0x00000000
        /*00f0*/ 	.short	0x0100
        /*00f2*/ 	.byte	0x0b
	.zero		1


	//   ....[2]....
        /*00f4*/ 	.word	0x000015a0
        /*00f8*/ 	.word	0x000000ff
        /*00fc*/ 	.word	0x00000018
        /*0100*/ 	.short	0x0100
        /*0102*/ 	.byte	0x0b
	.zero		1


	//   ....[3]....
        /*0104*/ 	.word	0x000015b0
        /*0108*/ 	.word	0x000000ff
        /*010c*/ 	.word	0x00000010
        /*0110*/ 	.short	0x0100
        /*0112*/ 	.byte	0x0b
	.zero		1


	//   ....[4]....
        /*0114*/ 	.word	0x000016f0
        /*0118*/ 	.word	0x000000ff
        /*011c*/ 	.word	0x00000008
        /*0120*/ 	.short	0x010a
        /*0122*/ 	.byte	0x05
	.zero		1


	//   ....[5]....
        /*0124*/ 	.word	0x00001880
        /*0128*/ 	.word	0x000000ff
        /*012c*/ 	.word	0x00000008
        /*0130*/ 	.short	0x010a
        /*0132*/ 	.byte	0x05
	.zero		1


	//   ....[6]....
        /*0134*/ 	.word	0x00001fa0
        /*0138*/ 	.word	0x000000ff
        /*013c*/ 	.word	0x00000000
        /*0140*/ 	.short	0x0107
        /*0142*/ 	.byte	0x05
	.zero		1


	//   ....[7]....
        /*0144*/ 	.word	0x00001fe0
        /*0148*/ 	.word	0x000000ff
        /*014c*/ 	.word	0x00000000
        /*0150*/ 	.short	0x0101
        /*0152*/ 	.byte	0x05
	.zero		1


	//   ....[8]....
        /*0154*/ 	.word	0x00002020
        /*0158*/ 	.word	0x000000ff
        /*015c*/ 	.word	0x00000018
        /*0160*/ 	.short	0x010a
        /*0162*/ 	.byte	0x05
	.zero		1


	//   ....[9]....
        /*0164*/ 	.word	0x000021b0
        /*0168*/ 	.word	0x000000ff
        /*016c*/ 	.word	0x00000018
        /*0170*/ 	.short	0x010a
        /*0172*/ 	.byte	0x05
	.zero		1


	//   ....[10]....
        /*0174*/ 	.word	0x000028c0
        /*0178*/ 	.word	0x000000ff
        /*017c*/ 	.word	0x00000010
        /*0180*/ 	.short	0x0107
        /*0182*/ 	.byte	0x05
	.zero		1


	//   ....[11]....
        /*0184*/ 	.word	0x00002910
        /*0188*/ 	.word	0x000000ff
        /*018c*/ 	.word	0x00000010
        /*0190*/ 	.short	0x0101
        /*0192*/ 	.byte	0x05
	.zero		1


	//   ....[12]....
        /*0194*/ 	.word	0x00002ac0
        /*0198*/ 	.word	0x0000000f
        /*019c*/ 	.word	0x00000000
        /*01a0*/ 	.short	0x010a
        /*01a2*/ 	.byte	0xff
	.zero		1


	//   ....[13]....
        /*01a4*/ 	.word	0x00002c40
        /*01a8*/ 	.word	0x0000000f
        /*01ac*/ 	.word	0x00000000
        /*01b0*/ 	.short	0x010a
        /*01b2*/ 	.byte	0xff
	.zero		1


	//   ....[14]....
        /*01b4*/ 	.word	0x000035c0
        /*01b8*/ 	.word	0x0000000f
        /*01bc*/ 	.word	0x00000008
        /*01c0*/ 	.short	0x0101
        /*01c2*/ 	.byte	0xff
	.zero		1


	//   ....[15]....
        /*01c4*/ 	.word	0x00003640
        /*01c8*/ 	.word	0x000000ff
        /*01cc*/ 	.word	0x00000008
        /*01d0*/ 	.short	0x010a
        /*01d2*/ 	.byte	0x0b
	.zero		1


	//   ....[16]....
        /*01d4*/ 	.word	0x000037c0
        /*01d8*/ 	.word	0x000000ff
        /*01dc*/ 	.word	0x00000008
        /*01e0*/ 	.short	0x010a
        /*01e2*/ 	.byte	0x0b
	.zero		1


	//   ....[17]....
        /*01e4*/ 	.word	0x00003ef0
        /*01e8*/ 	.word	0x000000ff
        /*01ec*/ 	.word	0x00000000
        /*01f0*/ 	.short	0x0107
        /*01f2*/ 	.byte	0x0b
	.zero		1


	//   ....[18]....
        /*01f4*/ 	.word	0x00003f40
        /*01f8*/ 	.word	0x000000ff
        /*01fc*/ 	.word	0x00000000
        /*0200*/ 	.short	0x0101
        /*0202*/ 	.byte	0x0b
	.zero		1


	//   ....[19]....
        /*0204*/ 	.word	0x000041b0
        /*0208*/ 	.word	0x00000006
        /*020c*/ 	.word	0x00000000
        /*0210*/ 	.short	0x0108
        /*0212*/ 	.byte	0xff
	.zero		1


	//   ....[20]....
        /*0214*/ 	.word	0x000041c0
        /*0218*/ 	.word	0x00000006
        /*021c*/ 	.word	0x00000008
        /*0220*/ 	.short	0x0108
        /*0222*/ 	.byte	0xff
	.zero		1


	//   ....[21]....
        /*0224*/ 	.word	0x000041d0
        /*0228*/ 	.word	0x00000006
        /*022c*/ 	.word	0x00000010
        /*0230*/ 	.short	0x0108
        /*0232*/ 	.byte	0xff
	.zero		1


	//   ....[22]....
        /*0234*/ 	.word	0x000041e0
        /*0238*/ 	.word	0x00000006
        /*023c*/ 	.word	0x00000018
        /*0240*/ 	.short	0x0108
        /*0242*/ 	.byte	0xff
	.zero		1


	//----- nvinfo : EIATTR_NUM_MBARRIERS
	.align		4
.L_259:
        /*0244*/ 	.byte	0x03, 0x38
        /*0246*/ 	.short	0x0004


	//----- nvinfo : EIATTR_EXIT_INSTR_OFFSETS
	.align		4
        /*0248*/ 	.byte	0x04, 0x1c
        /*024a*/ 	.short	(.L_261 - .L_260)


	//   ....[0]....
.L_260:
        /*024c*/ 	.word	0x00000030


	//   ....[1]....
        /*0250*/ 	.word	0x00000070


	//   ....[2]....
        /*0254*/ 	.word	0x00004000


	//   ....[3]....
        /*0258*/ 	.word	0x000040f0


	//   ....[4]....
        /*025c*/ 	.word	0x000041a0


	//   ....[5]....
        /*0260*/ 	.word	0x000041f0


	//----- nvinfo : EIATTR_CRS_STACK_SIZE
	.align		4
.L_261:
        /*0264*/ 	.byte	0x04, 0x1e
        /*0266*/ 	.short	(.L_263 - .L_262)
.L_262:
        /*0268*/ 	.word	0x00000000


	//----- nvinfo : EIATTR_CBANK_PARAM_SIZE
	.align		4
.L_263:
        /*026c*/ 	.byte	0x03, 0x19
        /*026e*/ 	.short	0x0038


	//----- nvinfo : EIATTR_PARAM_CBANK
	.align		4
        /*0270*/ 	.byte	0x04, 0x0a
        /*0272*/ 	.short	(.L_265 - .L_264)
	.align		4
.L_264:
        /*0274*/ 	.word	index@(.nv.constant0.cwma_batch_tiled_async_f32_2x_tile128)
        /*0278*/ 	.short	0x0380
        /*027a*/ 	.short	0x0038


	//----- nvinfo : EIATTR_SW_WAR
	.align		4
.L_265:
        /*027c*/ 	.byte	0x04, 0x36
        /*027e*/ 	.short	(.L_267 - .L_266)
.L_266:
        /*0280*/ 	.word	0x00000008
.L_267:


//--------------------- .nv.info.cwma_batch_tiled_f32_2x_tile256 --------------------------
	.section	.nv.info.cwma_batch_tiled_f32_2x_tile256,"",@"SHT_CUDA_INFO"
	.sectionflags	@""
	.align	4


	//----- nvinfo : EIATTR_CUDA_API_VERSION
	.align		4
        /*0000*/ 	.byte	0x04, 0x37
        /*0002*/ 	.short	(.L_269 - .L_268)
.L_268:
        /*0004*/ 	.word	0x00000082


	//----- nvinfo : EIATTR_KPARAM_INFO
	.align		4
.L_269:
        /*0008*/ 	.byte	0x04, 0x17
        /*000a*/ 	.short	(.L_271 - .L_270)
.L_270:
        /*000c*/ 	.word	0x00000000
        /*0010*/ 	.short	0x0008
        /*0012*/ 	.short	0x0030
        /*0014*/ 	.byte	0x00, 0xf5, 0x21, 0x00


	//----- nvinfo : EIATTR_KPARAM_INFO
	.align		4
.L_271:
        /*0018*/ 	.byte	0x04, 0x17
        /*001a*/ 	.short	(.L_273 - .L_272)
.L_272:
        /*001c*/ 	.word	0x00000000
        /*0020*/ 	.short	0x0007
        /*0022*/ 	.short	0x002c
        /*0024*/ 	.byte	0x00, 0xf0, 0x11, 0x00


	//----- nvinfo : EIATTR_KPARAM_INFO
	.align		4
.L_273:
        /*0028*/ 	.byte	0x04, 0x17
        /*002a*/ 	.short	(.L_275 - .L_274)
.L_274:
        /*002c*/ 	.word	0x00000000
        /*0030*/ 	.short	0x0006
        /*0032*/ 	.short	0x0028
        /*0034*/ 	.byte	0x00, 0xf0, 0x11, 0x00


	//----- nvinfo : EIATTR_KPARAM_INFO
	.align		4
.L_275:
        /*0038*/ 	.byte	0x04, 0x17
        /*003a*/ 	.short	(.L_277 - .L_276)
.L_276:
        /*003c*/ 	.word	0x00000000
        /*0040*/ 	.short	0x0005
        /*0042*/ 	.short	0x0024
        /*0044*/ 	.byte	0x00, 0xf0, 0x11, 0x00


	//----- nvinfo : EIATTR_KPARAM_INFO
	.align		4
.L_277:
        /*0048*/ 	.byte	0x04, 0x17
        /*004a*/ 	.short	(.L_279 - .L_278)
.L_278:
        /*004c*/ 	.word	0x00000000
        /*0050*/ 	.short	0x0004
        /*0052*/ 	.short	0x0020
        /*0054*/ 	.byte	0x00, 0xf0, 0x11, 0x00


	//----- nvinfo : EIATTR_KPARAM_INFO
	.align		4
.L_279:
        /*0058*/ 	.byte	0x04, 0x17
        /*005a*/ 	.short	(.L_281 - .L_280)
.L_280:
        /*005c*/ 	.word	0x00000000
        /*0060*/ 	.short	0x0003
        /*0062*/ 	.short	0x0018
        /*0064*/ 	.byte	0x00, 0xf5, 0x21, 0x00


	//----- nvinfo : EIATTR_KPARAM_INFO
	.align		4
.L_281:
        /*0068*/ 	.byte	0x04, 0x17
        /*006a*/ 	.short	(.L_283 - .L_282)
.L_282:
        /*006c*/ 	.word	0x00000000
        /*0070*/ 	.short	0x0002
        /*0072*/ 	.short	0x0010
        /*0074*/ 	.byte	0x00, 0xf5, 0x21, 0x00


	//----- nvinfo : EIATTR_KPARAM_INFO
	.align		4
.L_283:
        /*0078*/ 	.byte	0x04, 0x17
        /*007a*/ 	.short	(.L_285 - .L_284)
.L_284:
        /*007c*/ 	.word	0x00000000
        /*0080*/ 	.short	0x0001
        /*0082*/ 	.short	0x0008
        /*0084*/ 	.byte	0x00, 0xf5, 0x21, 0x00


	//----- nvinfo : EIATTR_KPARAM_INFO
	.align		4
.L_285:
        /*0088*/ 	.byte	0x04, 0x17
        /*008a*/ 	.short	(.L_287 - .L_286)
.L_286:
        /*008c*/ 	.word	0x00000000
        /*0090*/ 	.short	0x0000
        /*0092*/ 	.short	0x0000
        /*0094*/ 	.byte	0x00, 0xf5, 0x21, 0x00


	//----- nvinfo : EIATTR_SPARSE_MMA_MASK
	.align		4
.L_287:
        /*0098*/ 	.byte	0x03, 0x50
        /*009a*/ 	.short	0x0000


	//----- nvinfo : EIATTR_MAXREG_COUNT
	.align		4
        /*009c*/ 	.byte	0x03, 0x1b
        /*009e*/ 	.short	0x00ff


	//----- nvinfo : EIATTR_NUM_BARRIERS
	.align		4
        /*00a0*/ 	.byte	0x02, 0x4c
        /*00a2*/ 	.byte	0x01
	.zero		1


	//----- nvinfo : EIATTR_MERCURY_ISA_VERSION
	.align		4
        /*00a4*/ 	.byte	0x03, 0x5f
        /*00a6*/ 	.short	0x0101


	//----- nvinfo : EIATTR_VRC_CTA_INIT_COUNT
	.align		4
        /*00a8*/ 	.byte	0x02, 0x4a
	.zero		1
	.zero		1


	//----- nvinfo : EIATTR_EXIT_INSTR_OFFSETS
	.align		4
        /*00ac*/ 	.byte	0x04, 0x1c
        /*00ae*/ 	.short	(.L_289 - .L_288)


	//   ....[0]....
.L_288:
        /*00b0*/ 	.word	0x00000030


	//   ....[1]....
        /*00b4*/ 	.word	0x00000070


	//   ....[2]....
        /*00b8*/ 	.word	0x000000d0


	//   ....[3]....
        /*00bc*/ 	.word	0x00000c30


	//   ....[4]....
        /*00c0*/ 	.word	0x00001350


	//   ....[5]....
        /*00c4*/ 	.word	0x000013f0


	//----- nvinfo : EIATTR_CRS_STACK_SIZE
	.align		4
.L_289:
        /*00c8*/ 	.byte	0x04, 0x1e
        /*00ca*/ 	.short	(.L_291 - .L_290)
.L_290:
        /*00cc*/ 	.word	0x00000000


	//----- nvinfo : EIATTR_CBANK_PARAM_SIZE
	.align		4
.L_291:
        /*00d0*/ 	.byte	0x03, 0x19
        /*00d2*/ 	.short	0x0038


	//----- nvinfo : EIATTR_PARAM_CBANK
	.align		4
        /*00d4*/ 	.byte	0x04, 0x0a
        /*00d6*/ 	.short	(.L_293 - .L_292)
	.align		4
.L_292:
        /*00d8*/ 	.word	index@(.nv.constant0.cwma_batch_tiled_f32_2x_tile256)
        /*00dc*/ 	.short	0x0380
        /*00de*/ 	.short	0x0038


	//----- nvinfo : EIATTR_SW_WAR
	.align		4
.L_293:
        /*00e0*/ 	.byte	0x04, 0x36
        /*00e2*/ 	.short	(.L_295 - .L_294)
.L_294:
        /*00e4*/ 	.word	0x00000008
.L_295:


//--------------------- .nv.info.cwma_batch_tiled_f32_2x_tile128 --------------------------
	.section	.nv.info.cwma_batch_tiled_f32_2x_tile128,"",@"SHT_CUDA_INFO"
	.sectionflags	@""
	.align	4


	//----- nvinfo : EIATTR_CUDA_API_VERSION
	.align		4
        /*0000*/ 	.byte	0x04, 0x37
        /*0002*/ 	.short	(.L_297 - .L_296)
.L_296:
        /*0004*/ 	.word	0x00000082


	//----- nvinfo : EIATTR_KPARAM_INFO
	.align		4
.L_297:
        /*0008*/ 	.byte	0x04, 0x17
        /*000a*/ 	.short	(.L_299 - .L_298)
.L_298:
        /*000c*/ 	.word	0x00000000
        /*0010*/ 	.short	0x0008
        /*0012*/ 	.short	0x0030
        /*0014*/ 	.byte	0x00, 0xf5, 0x21, 0x00


	//----- nvinfo : EIATTR_KPARAM_INFO
	.align		4
.L_299:
        /*0018*/ 	.byte	0x04, 0x17
        /*001a*/ 	.short	(.L_301 - .L_300)
.L_300:
        /*001c*/ 	.word	0x00000000
        /*0020*/ 	.short	0x0007
        /*0022*/ 	.short	0x002c
        /*0024*/ 	.byte	0x00, 0xf0, 0x11, 0x00


	//----- nvinfo : EIATTR_KPARAM_INFO
	.align		4
.L_301:
        /*0028*/ 	.byte	0x04, 0x17
        /*002a*/ 	.short	(.L_303 - .L_302)
.L_302:
        /*002c*/ 	.word	0x00000000
        /*0030*/ 	.short	0x0006
        /*0032*/ 	.short	0x0028
        /*0034*/ 	.byte	0x00, 0xf0, 0x11, 0x00


	//----- nvinfo : EIATTR_KPARAM_INFO
	.align		4
.L_303:
        /*0038*/ 	.byte	0x04, 0x17
        /*003a*/ 	.short	(.L_305 - .L_304)
.L_304:
        /*003c*/ 	.word	0x00000000
        /*0040*/ 	.short	0x0005
        /*0042*/ 	.short	0x0024
        /*0044*/ 	.byte	0x00, 0xf0, 0x11, 0x00


	//----- nvinfo : EIATTR_KPARAM_INFO
	.align		4
.L_305:
        /*0048*/ 	.byte	0x04, 0x17
        /*004a*/ 	.short	(.L_307 - .L_306)
.L_306:
        /*004c*/ 	.word	0x00000000
        /*0050*/ 	.short	0x0004
        /*0052*/ 	.short	0x0020
        /*0054*/ 	.byte	0x00, 0xf0, 0x11, 0x00


	//----- nvinfo : EIATTR_KPARAM_INFO
	.align		4
.L_307:
        /*0058*/ 	.byte	0x04, 0x17
        /*005a*/ 	.short	(.L_309 - .L_308)
.L_308:
        /*005c*/ 	.word	0x00000000
        /*0060*/ 	.short	0x0003
        /*0062*/ 	.short	0x0018
        /*0064*/ 	.byte	0x00, 0xf5, 0x21, 0x00


	//----- nvinfo : EIATTR_KPARAM_INFO
	.align		4
.L_309:
        /*0068*/ 	.byte	0x04, 0x17
        /*006a*/ 	.short	(.L_311 - .L_310)
.L_310:
        /*006c*/ 	.word	0x00000000
        /*0070*/ 	.short	0x0002
        /*0072*/ 	.short	0x0010
        /*0074*/ 	.byte	0x00, 0xf5, 0x21, 0x00


	//----- nvinfo : EIATTR_KPARAM_INFO
	.align		4
.L_311:
        /*0078*/ 	.byte	0x04, 0x17
        /*007a*/ 	.short	(.L_313 - .L_312)
.L_312:
        /*007c*/ 	.word	0x00000000
        /*0080*/ 	.short	0x0001
        /*0082*/ 	.short	0x0008
        /*0084*/ 	.byte	0x00, 0xf5, 0x21, 0x00


	//----- nvinfo : EIATTR_KPARAM_INFO
	.align		4
.L_313:
        /*0088*/ 	.byte	0x04, 0x17
        /*008a*/ 	.short	(.L_315 - .L_314)
.L_314:
        /*008c*/ 	.word	0x00000000
        /*0090*/ 	.short	0x0000
        /*0092*/ 	.short	0x0000
        /*0094*/ 	.byte	0x00, 0xf5, 0x21, 0x00


	//----- nvinfo : EIATTR_SPARSE_MMA_MASK
	.align		4
.L_315:
        /*0098*/ 	.byte	0x03, 0x50
        /*009a*/ 	.short	0x0000


	//----- nvinfo : EIATTR_MAXREG_COUNT
	.align		4
        /*009c*/ 	.byte	0x03, 0x1b
        /*009e*/ 	.short	0x00ff


	//----- nvinfo : EIATTR_NUM_BARRIERS
	.align		4
        /*00a0*/ 	.byte	0x02, 0x4c
        /*00a2*/ 	.byte	0x01
	.zero		1


	//----- nvinfo : EIATTR_MERCURY_ISA_VERSION
	.align		4
        /*00a4*/ 	.byte	0x03, 0x5f
        /*00a6*/ 	.short	0x0101


	//----- nvinfo : EIATTR_VRC_CTA_INIT_COUNT
	.align		4
        /*00a8*/ 	.byte	0x02, 0x4a
	.zero		1
	.zero		1


	//----- nvinfo : EIATTR_EXIT_INSTR_OFFSETS
	.align		4
        /*00ac*/ 	.byte	0x04, 0x1c
        /*00ae*/ 	.short	(.L_317 - .L_316)


	//   ....[0]....
.L_316:
        /*00b0*/ 	.word	0x00000030


	//   ....[1]....
        /*00b4*/ 	.word	0x00000070


	//   ....[2]....
        /*00b8*/ 	.word	0x000000d0


	//   ....[3]....
        /*00bc*/ 	.word	0x00000c30


	//   ....[4]....
        /*00c0*/ 	.word	0x00001350


	//   ....[5]....
        /*00c4*/ 	.word	0x000013f0


	//----- nvinfo : EIATTR_CRS_STACK_SIZE
	.align		4
.L_317:
        /*00c8*/ 	.byte	0x04, 0x1e
        /*00ca*/ 	.short	(.L_319 - .L_318)
.L_318:
        /*00cc*/ 	.word	0x00000000


	//----- nvinfo : EIATTR_CBANK_PARAM_SIZE
	.align		4
.L_319:
        /*00d0*/ 	.byte	0x03, 0x19
        /*00d2*/ 	.short	0x0038


	//----- nvinfo : EIATTR_PARAM_CBANK
	.align		4
        /*00d4*/ 	.byte	0x04, 0x0a
        /*00d6*/ 	.short	(.L_321 - .L_320)
	.align		4
.L_320:
        /*00d8*/ 	.word	index@(.nv.constant0.cwma_batch_tiled_f32_2x_tile128)
        /*00dc*/ 	.short	0x0380
        /*00de*/ 	.short	0x0038


	//----- nvinfo : EIATTR_SW_WAR
	.align		4
.L_321:
        /*00e0*/ 	.byte	0x04, 0x36
        /*00e2*/ 	.short	(.L_323 - .L_322)
.L_322:
        /*00e4*/ 	.word	0x00000008
.L_323:


//--------------------- .nv.info.cwma_batch_tiled_f32_tile256 --------------------------
	.section	.nv.info.cwma_batch_tiled_f32_tile256,"",@"SHT_CUDA_INFO"
	.sectionflags	@""
	.align	4


	//----- nvinfo : EIATTR_CUDA_API_VERSION
	.align		4
        /*0000*/ 	.byte	0x04, 0x37
        /*0002*/ 	.short	(.L_325 - .L_324)
.L_324:
        /*0004*/ 	.word	0x00000082


	//----- nvinfo : EIATTR_KPARAM_INFO
	.align		4
.L_325:
        /*0008*/ 	.byte	0x04, 0x17
        /*000a*/ 	.short	(.L_327 - .L_326)
.L_326:
        /*000c*/ 	.word	0x00000000
        /*0010*/ 	.short	0x0008
        /*0012*/ 	.short	0x0030
        /*0014*/ 	.byte	0x00, 0xf5, 0x21, 0x00


	//----- nvinfo : EIATTR_KPARAM_INFO
	.align		4
.L_327:
        /*0018*/ 	.byte	0x04, 0x17
        /*001a*/ 	.short	(.L_329 - .L_328)
.L_328:
        /*001c*/ 	.word	0x00000000
        /*0020*/ 	.short	0x0007
        /*0022*/ 	.short	0x002c
        /*0024*/ 	.byte	0x00, 0xf0, 0x11, 0x00


	//----- nvinfo : EIATTR_KPARAM_INFO
	.align		4
.L_329:
        /*0028*/ 	.byte	0x04, 0x17
        /*002a*/ 	.short	(.L_331 - .L_330)
.L_330:
        /*002c*/ 	.word	0x00000000
        /*0030*/ 	.short	0x0006
        /*0032*/ 	.short	0x0028
        /*0034*/ 	.byte	0x00, 0xf0, 0x11, 0x00


	//----- nvinfo : EIATTR_KPARAM_INFO
	.align		4
.L_331:
        /*0038*/ 	.byte	0x04, 0x17
        /*003a*/ 	.short	(.L_333 - .L_332)
.L_332:
        /*003c*/ 	.word	0x00000000
        /*0040*/ 	.short	0x0005
        /*0042*/ 	.short	0x0024
        /*0044*/ 	.byte	0x00, 0xf0, 0x11, 0x00


	//----- nvinfo : EIATTR_KPARAM_INFO
	.align		4
.L_333:
        /*0048*/ 	.byte	0x04, 0x17
        /*004a*/ 	.short	(.L_335 - .L_334)
.L_334:
        /*004c*/ 	.word	0x00000000
        /*0050*/ 	.short	0x0004
        /*0052*/ 	.short	0x0020
        /*0054*/ 	.byte	0x00, 0xf0, 0x11, 0x00


	//----- nvinfo : EIATTR_KPARAM_INFO
	.align		4
.L_335:
        /*0058*/ 	.byte	0x04, 0x17
        /*005a*/ 	.short	(.L_337 - .L_336)
.L_336:
        /*005c*/ 	.word	0x00000000
        /*0060*/ 	.short	0x0003
        /*0062*/ 	.short	0x0018
        /*0064*/ 	.byte	0x00, 0xf5, 0x21, 0x00


	//----- nvinfo : EIATTR_KPARAM_INFO
	.align		4
.L_337:
        /*0068*/ 	.byte	0x04, 0x17
        /*006a*/ 	.short	(.L_339 - .L_338)
.L_338:
        /*006c*/ 	.word	0x00000000
        /*0070*/ 	.short	0x0002
        /*0072*/ 	.short	0x0010
        /*0074*/ 	.byte	0x00, 0xf5, 0x21, 0x00


	//----- nvinfo : EIATTR_KPARAM_INFO
	.align		4
.L_339:
        /*0078*/ 	.byte	0x04, 0x17
        /*007a*/ 	.short	(.L_341 - .L_340)
.L_340:
        /*007c*/ 	.word	0x00000000
        /*0080*/ 	.short	0x0001
        /*0082*/ 	.short	0x0008
        /*0084*/ 	.byte	0x00, 0xf5, 0x21, 0x00


	//----- nvinfo : EIATTR_KPARAM_INFO
	.align		4
.L_341:
        /*0088*/ 	.byte	0x04, 0x17
        /*008a*/ 	.short	(.L_343 - .L_342)
.L_342:
        /*008c*/ 	.word	0x00000000
        /*0090*/ 	.short	0x0000
        /*0092*/ 	.short	0x0000
        /*0094*/ 	.byte	0x00, 0xf5, 0x21, 0x00


	//----- nvinfo : EIATTR_SPARSE_MMA_MASK
	.align		4
.L_343:
        /*0098*/ 	.byte	0x03, 0x50
        /*009a*/ 	.short	0x0000


	//----- nvinfo : EIATTR_MAXREG_COUNT
	.align		4
        /*009c*/ 	.byte	0x03, 0x1b
        /*009e*/ 	.short	0x00ff


	//----- nvinfo : EIATTR_NUM_BARRIERS
	.align		4
        /*00a0*/ 	.byte	0x02, 0x4c
        /*00a2*/ 	.byte	0x01
	.zero		1


	//----- nvinfo : EIATTR_MERCURY_ISA_VERSION
	.align		4
        /*00a4*/ 	.byte	0x03, 0x5f
        /*00a6*/ 	.short	0x0101


	//----- nvinfo : EIATTR_VRC_CTA_INIT_COUNT
	.align		4
        /*00a8*/ 	.byte	0x02, 0x4a
	.zero		1
	.zero		1


	//----- nvinfo : EIATTR_EXIT_INSTR_OFFSETS
	.align		4
        /*00ac*/ 	.byte	0x04, 0x1c
        /*00ae*/ 	.short	(.L_345 - .L_344)


	//   ....[0]....
.L_344:
        /*00b0*/ 	.word	0x00000030


	//   ....[1]....
        /*00b4*/ 	.word	0x00000070


	//   ....[2]....
        /*00b8*/ 	.word	0x000000d0


	//   ....[3]....
        /*00bc*/ 	.word	0x000010c0


	//   ....[4]....
        /*00c0*/ 	.word	0x00001150


	//   ....[5]....
        /*00c4*/ 	.word	0x00001620


	//----- nvinfo : EIATTR_CRS_STACK_SIZE
	.align		4
.L_345:
        /*00c8*/ 	.byte	0x04, 0x1e
        /*00ca*/ 	.short	(.L_347 - .L_346)
.L_346:
        /*00cc*/ 	.word	0x00000000


	//----- nvinfo : EIATTR_CBANK_PARAM_SIZE
	.align		4
.L_347:
        /*00d0*/ 	.byte	0x03, 0x19
        /*00d2*/ 	.short	0x0038


	//----- nvinfo : EIATTR_PARAM_CBANK
	.align		4
        /*00d4*/ 	.byte	0x04, 0x0a
        /*00d6*/ 	.short	(.L_349 - .L_348)
	.align		4
.L_348:
        /*00d8*/ 	.word	index@(.nv.constant0.cwma_batch_tiled_f32_tile256)
        /*00dc*/ 	.short	0x0380
        /*00de*/ 	.short	0x0038


	//----- nvinfo : EIATTR_SW_WAR
	.align		4
.L_349:
        /*00e0*/ 	.byte	0x04, 0x36
        /*00e2*/ 	.short	(.L_351 - .L_350)
.L_350:
        /*00e4*/ 	.word	0x00000008
.L_351:


//--------------------- .nv.info.cwma_batch_tiled_f32_tile128 --------------------------
	.section	.nv.info.cwma_batch_tiled_f32_tile128,"",@"SHT_CUDA_INFO"
	.sectionflags	@""
	.align	4


	//----- nvinfo : EIATTR_CUDA_API_VERSION
	.align		4
        /*0000*/ 	.byte	0x04, 0x37
        /*0002*/ 	.short	(.L_353 - .L_352)
.L_352:
        /*0004*/ 	.word	0x00000082


	//----- nvinfo : EIATTR_KPARAM_INFO
	.align		4
.L_353:
        /*0008*/ 	.byte	0x04, 0x17
        /*000a*/ 	.short	(.L_355 - .L_354)
.L_354:
        /*000c*/ 	.word	0x00000000
        /*0010*/ 	.short	0x0008
        /*0012*/ 	.short	0x0030
        /*0014*/ 	.byte	0x00, 0xf5, 0x21, 0x00


	//----- nvinfo : EIATTR_KPARAM_INFO
	.align		4
.L_355:
        /*0018*/ 	.byte	0x04, 0x17
        /*001a*/ 	.short	(.L_357 - .L_356)
.L_356:
        /*001c*/ 	.word	0x00000000
        /*0020*/ 	.short	0x0007
        /*0022*/ 	.short	0x002c
        /*0024*/ 	.byte	0x00, 0xf0, 0x11, 0x00


	//----- nvinfo : EIATTR_KPARAM_INFO
	.align		4
.L_357:
        /*0028*/ 	.byte	0x04, 0x17
        /*002a*/ 	.short	(.L_359 - .L_358)
.L_358:
        /*002c*/ 	.word	0x00000000
        /*0030*/ 	.short	0x0006
        /*0032*/ 	.short	0x0028
        /*0034*/ 	.byte	0x00, 0xf0, 0x11, 0x00


	//----- nvinfo : EIATTR_KPARAM_INFO
	.align		4
.L_359:
        /*0038*/ 	.byte	0x04, 0x17
        /*003a*/ 	.short	(.L_361 - .L_360)
.L_360:
        /*003c*/ 	.word	0x00000000
        /*0040*/ 	.short	0x0005
        /*0042*/ 	.short	0x0024
        /*0044*/ 	.byte	0x00, 0xf0, 0x11, 0x00


	//----- nvinfo : EIATTR_KPARAM_INFO
	.align		4
.L_361:
        /*0048*/ 	.byte	0x04, 0x17
        /*004a*/ 	.short	(.L_363 - .L_362)
.L_362:
        /*004c*/ 	.word	0x00000000
        /*0050*/ 	.short	0x0004
        /*0052*/ 	.short	0x0020
        /*0054*/ 	.byte	0x00, 0xf0, 0x11, 0x00


	//----- nvinfo : EIATTR_KPARAM_INFO
	.align		4
.L_363:
        /*0058*/ 	.byte	0x04, 0x17
        /*005a*/ 	.short	(.L_365 - .L_364)
.L_364:
        /*005c*/ 	.word	0x00000000
        /*0060*/ 	.short	0x0003
        /*0062*/ 	.short	0x0018
        /*0064*/ 	.byte	0x00, 0xf5, 0x21, 0x00


	//----- nvinfo : EIATTR_KPARAM_INFO
	.align		4
.L_365:
        /*0068*/ 	.byte	0x04, 0x17
        /*006a*/ 	.short	(.L_367 - .L_366)
.L_366:
        /*006c*/ 	.word	0x00000000
        /*0070*/ 	.short	0x0002
        /*0072*/ 	.short	0x0010
        /*0074*/ 	.byte	0x00, 0xf5, 0x21, 0x00


	//----- nvinfo : EIATTR_KPARAM_INFO
	.align		4
.L_367:
        /*0078*/ 	.byte	0x04, 0x17
        /*007a*/ 	.short	(.L_369 - .L_368)
.L_368:
        /*007c*/ 	.word	0x00000000
        /*0080*/ 	.short	0x0001
        /*0082*/ 	.short	0x0008
        /*0084*/ 	.byte	0x00, 0xf5, 0x21, 0x00


	//----- nvinfo : EIATTR_KPARAM_INFO
	.align		4
.L_369:
        /*0088*/ 	.byte	0x04, 0x17
        /*008a*/ 	.short	(.L_371 - .L_370)
.L_370:
        /*008c*/ 	.word	0x00000000
        /*0090*/ 	.short	0x0000
        /*0092*/ 	.short	0x0000
        /*0094*/ 	.byte	0x00, 0xf5, 0x21, 0x00


	//----- nvinfo : EIATTR_SPARSE_MMA_MASK
	.align		4
.L_371:
        /*0098*/ 	.byte	0x03, 0x50
        /*009a*/ 	.short	0x0000


	//----- nvinfo : EIATTR_MAXREG_COUNT
	.align		4
        /*009c*/ 	.byte	0x03, 0x1b
        /*009e*/ 	.short	0x00ff


	//----- nvinfo : EIATTR_NUM_BARRIERS
	.align		4
        /*00a0*/ 	.byte	0x02, 0x4c
        /*00a2*/ 	.byte	0x01
	.zero		1


	//----- nvinfo : EIATTR_MERCURY_ISA_VERSION
	.align		4
        /*00a4*/ 	.byte	0x03, 0x5f
        /*00a6*/ 	.short	0x0101


	//----- nvinfo : EIATTR_VRC_CTA_INIT_COUNT
	.align		4
        /*00a8*/ 	.byte	0x02, 0x4a
	.zero		1
	.zero		1


	//----- nvinfo : EIATTR_EXIT_INSTR_OFFSETS
	.align		4
        /*00ac*/ 	.byte	0x04, 0x1c
        /*00ae*/ 	.short	(.L_373 - .L_372)


	//   ....[0]....
.L_372:
        /*00b0*/ 	.word	0x00000030


	//   ....[1]....
        /*00b4*/ 	.word	0x00000070


	//   ....[2]....
        /*00b8*/ 	.word	0x000000d0


	//   ....[3]....
        /*00bc*/ 	.word	0x000010c0


	//   ....[4]....
        /*00c0*/ 	.word	0x00001150


	//   ....[5]....
        /*00c4*/ 	.word	0x00001620


	//----- nvinfo : EIATTR_CRS_STACK_SIZE
	.align		4
.L_373:
        /*00c8*/ 	.byte	0x04, 0x1e
        /*00ca*/ 	.short	(.L_375 - .L_374)
.L_374:
        /*00cc*/ 	.word	0x00000000


	//----- nvinfo : EIATTR_CBANK_PARAM_SIZE
	.align		4
.L_375:
        /*00d0*/ 	.byte	0x03, 0x19
        /*00d2*/ 	.short	0x0038


	//----- nvinfo : EIATTR_PARAM_CBANK
	.align		4
        /*00d4*/ 	.byte	0x04, 0x0a
        /*00d6*/ 	.short	(.L_377 - .L_376)
	.align		4
.L_376:
        /*00d8*/ 	.word	index@(.nv.constant0.cwma_batch_tiled_f32_tile128)
        /*00dc*/ 	.short	0x0380
        /*00de*/ 	.short	0x0038


	//----- nvinfo : EIATTR_SW_WAR
	.align		4
.L_377:
        /*00e0*/ 	.byte	0x04, 0x36
        /*00e2*/ 	.short	(.L_379 - .L_378)
.L_378:
        /*00e4*/ 	.word	0x00000008
.L_379:


//--------------------- .nv.info.cwma_batch_f32   --------------------------
	.section	.nv.info.cwma_batch_f32,"",@"SHT_CUDA_INFO"
	.sectionflags	@""
	.align	4


	//----- nvinfo : EIATTR_CUDA_API_VERSION
	.align		4
        /*0000*/ 	.byte	0x04, 0x37
        /*0002*/ 	.short	(.L_381 - .L_380)
.L_380:
        /*0004*/ 	.word	0x00000082


	//----- nvinfo : EIATTR_KPARAM_INFO
	.align		4
.L_381:
        /*0008*/ 	.byte	0x04, 0x17
        /*000a*/ 	.short	(.L_383 - .L_382)
.L_382:
        /*000c*/ 	.word	0x00000000
        /*0010*/ 	.short	0x0008
        /*0012*/ 	.short	0x0030
        /*0014*/ 	.byte	0x00, 0xf5, 0x21, 0x00


	//----- nvinfo : EIATTR_KPARAM_INFO
	.align		4
.L_383:
        /*0018*/ 	.byte	0x04, 0x17
        /*001a*/ 	.short	(.L_385 - .L_384)
.L_384:
        /*001c*/ 	.word	0x00000000
        /*0020*/ 	.short	0x0007
        /*0022*/ 	.short	0x002c
        /*0024*/ 	.byte	0x00, 0xf0, 0x11, 0x00


	//----- nvinfo : EIATTR_KPARAM_INFO
	.align		4
.L_385:
        /*0028*/ 	.byte	0x04, 0x17
        /*002a*/ 	.short	(.L_387 - .L_386)
.L_386:
        /*002c*/ 	.word	0x00000000
        /*0030*/ 	.short	0x0006
        /*0032*/ 	.short	0x0028
        /*0034*/ 	.byte	0x00, 0xf0, 0x11, 0x00


	//----- nvinfo : EIATTR_KPARAM_INFO
	.align		4
.L_387:
        /*0038*/ 	.byte	0x04, 0x17
        /*003a*/ 	.short	(.L_389 - .L_388)
.L_388:
        /*003c*/ 	.word	0x00000000
        /*0040*/ 	.short	0x0005
        /*0042*/ 	.short	0x0024
        /*0044*/ 	.byte	0x00, 0xf0, 0x11, 0x00


	//----- nvinfo : EIATTR_KPARAM_INFO
	.align		4
.L_389:
        /*0048*/ 	.byte	0x04, 0x17
        /*004a*/ 	.short	(.L_391 - .L_390)
.L_390:
        /*004c*/ 	.word	0x00000000
        /*0050*/ 	.short	0x0004
        /*0052*/ 	.short	0x0020
        /*0054*/ 	.byte	0x00, 0xf0, 0x11, 0x00


	//----- nvinfo : EIATTR_KPARAM_INFO
	.align		4
.L_391:
        /*0058*/ 	.byte	0x04, 0x17
        /*005a*/ 	.short	(.L_393 - .L_392)
.L_392:
        /*005c*/ 	.word	0x00000000
        /*0060*/ 	.short	0x0003
        /*0062*/ 	.short	0x0018
        /*0064*/ 	.byte	0x00, 0xf5, 0x21, 0x00


	//----- nvinfo : EIATTR_KPARAM_INFO
	.align		4
.L_393:
        /*0068*/ 	.byte	0x04, 0x17
        /*006a*/ 	.short	(.L_395 - .L_394)
.L_394:
        /*006c*/ 	.word	0x00000000
        /*0070*/ 	.short	0x0002
        /*0072*/ 	.short	0x0010
        /*0074*/ 	.byte	0x00, 0xf5, 0x21, 0x00


	//----- nvinfo : EIATTR_KPARAM_INFO
	.align		4
.L_395:
        /*0078*/ 	.byte	0x04, 0x17
        /*007a*/ 	.short	(.L_397 - .L_396)
.L_396:
        /*007c*/ 	.word	0x00000000
        /*0080*/ 	.short	0x0001
        /*0082*/ 	.short	0x0008
        /*0084*/ 	.byte	0x00, 0xf5, 0x21, 0x00


	//----- nvinfo : EIATTR_KPARAM_INFO
	.align		4
.L_397:
        /*0088*/ 	.byte	0x04, 0x17
        /*008a*/ 	.short	(.L_399 - .L_398)
.L_398:
        /*008c*/ 	.word	0x00000000
        /*0090*/ 	.short	0x0000
        /*0092*/ 	.short	0x0000
        /*0094*/ 	.byte	0x00, 0xf5, 0x21, 0x00


	//----- nvinfo : EIATTR_SPARSE_MMA_MASK
	.align		4
.L_399:
        /*0098*/ 	.byte	0x03, 0x50
        /*009a*/ 	.short	0x0000


	//----- nvinfo : EIATTR_MAXREG_COUNT
	.align		4
        /*009c*/ 	.byte	0x03, 0x1b
        /*009e*/ 	.short	0x00ff


	//----- nvinfo : EIATTR_NUM_BARRIERS
	.align		4
        /*00a0*/ 	.byte	0x02, 0x4c
        /*00a2*/ 	.byte	0x01
	.zero		1


	//----- nvinfo : EIATTR_MERCURY_ISA_VERSION
	.align		4
        /*00a4*/ 	.byte	0x03, 0x5f
        /*00a6*/ 	.short	0x0101


	//----- nvinfo : EIATTR_UNUSED_LOAD_BYTE_OFFSET
	.align		4
        /*00a8*/ 	.byte	0x04, 0x44
        /*00aa*/ 	.short	(.L_401 - .L_400)


	//   ....[0]....
.L_400:
        /*00ac*/ 	.word	0x00000740
        /*00b0*/ 	.word	0x00000fff


	//----- nvinfo : EIATTR_VRC_CTA_INIT_COUNT
	.align		4
.L_401:
        /*00b4*/ 	.byte	0x02, 0x4a
	.zero		1
	.zero		1


	//----- nvinfo : EIATTR_EXIT_INSTR_OFFSETS
	.align		4
        /*00b8*/ 	.byte	0x04, 0x1c
        /*00ba*/ 	.short	(.L_403 - .L_402)


	//   ....[0]....
.L_402:
        /*00bc*/ 	.word	0x00000040


	//   ....[1]....
        /*00c0*/ 	.word	0x00000280


	//   ....[2]....
        /*00c4*/ 	.word	0x00000910


	//----- nvinfo : EIATTR_CRS_STACK_SIZE
	.align		4
.L_403:
        /*00c8*/ 	.byte	0x04, 0x1e
        /*00ca*/ 	.short	(.L_405 - .L_404)
.L_404:
        /*00cc*/ 	.word	0x00000000


	//----- nvinfo : EIATTR_CBANK_PARAM_SIZE
	.align		4
.L_405:
        /*00d0*/ 	.byte	0x03, 0x19
        /*00d2*/ 	.short	0x0038


	//----- nvinfo : EIATTR_PARAM_CBANK
	.align		4
        /*00d4*/ 	.byte	0x04, 0x0a
        /*00d6*/ 	.short	(.L_407 - .L_406)
	.align		4
.L_406:
        /*00d8*/ 	.word	index@(.nv.constant0.cwma_batch_f32)
        /*00dc*/ 	.short	0x0380
        /*00de*/ 	.short	0x0038


	//----- nvinfo : EIATTR_SW_WAR
	.align		4
.L_407:
        /*00e0*/ 	.byte	0x04, 0x36
        /*00e2*/ 	.short	(.L_409 - .L_408)
.L_408:
        /*00e4*/ 	.word	0x00000008
.L_409:


//--------------------- .nv.callgraph             --------------------------
	.section	.nv.callgraph,"",@"SHT_CUDA_CALLGRAPH"
	.align	4
	.sectionentsize	8
	.align		4
        /*0000*/ 	.word	0x00000000
	.align		4
        /*0004*/ 	.word	0xffffffff
	.align		4
        /*0008*/ 	.word	0x00000000
	.align		4
        /*000c*/ 	.word	0xfffffffe
	.align		4
        /*0010*/ 	.word	0x00000000
	.align		4
        /*0014*/ 	.word	0xfffffffd
	.align		4
        /*0018*/ 	.word	0x00000000
	.align		4
        /*001c*/ 	.word	0xfffffffc


//--------------------- .text.cwma_precompute_weights_oldest_first_f32 --------------------------
	.section	.text.cwma_precompute_weights_oldest_first_f32,"ax",@progbits
	.align	128
        .global         cwma_precompute_weights_oldest_first_f32
        .type           cwma_precompute_weights_oldest_first_f32,@function
        .size           cwma_precompute_weights_oldest_first_f32,(.L_x_345 - cwma_precompute_weights_oldest_first_f32)
        .other          cwma_precompute_weights_oldest_first_f32,@"STO_CUDA_ENTRY STV_DEFAULT"
cwma_precompute_weights_oldest_first_f32:
.text.cwma_precompute_weights_oldest_first_f32:
[----:B------:R-:W-:Y:S01]  /*0000*/  LDC R1, c[0x0][0x37c] ;  /* 0x0000df00ff017b82 */ /* 0x000fe20000000800 */
[----:B------:R-:W0:Y:S01]  /*0010*/  S2R R4, SR_CTAID.X ;  /* 0x0000000000047919 */ /* 0x000e220000002500 */
[----:B------:R-:W0:Y:S02]  /*0020*/  LDCU UR4, c[0x0][0x388] ;  /* 0x00007100ff0477ac */ /* 0x000e240008000800 */
[----:B0-----:R-:W-:-:S13]  /*0030*/  ISETP.GE.AND P0, PT, R4, UR4, PT ;  /* 0x0000000404007c0c */ /* 0x001fda000bf06270 */
[----:B------:R-:W-:Y:S05]  /*0040*/  @P0 EXIT ;  /* 0x000000000000094d */ /* 0x000fea0003800000 */
[----:B------:R-:W0:Y:S01]  /*0050*/  LDC.64 R2, c[0x0][0x380] ;  /* 0x0000e000ff027b82 */ /* 0x000e220000000a00 */
[----:B------:R-:W1:Y:S01]  /*0060*/  LDCU.64 UR8, c[0x0][0x358] ;  /* 0x00006b00ff0877ac */ /* 0x000e620008000a00 */
[----:B------:R-:W2:Y:S01]  /*0070*/  S2R R0, SR_TID.X ;  /* 0x0000000000007919 */ /* 0x000ea20000002100 */
[----:B------:R-:W3:Y:S01]  /*0080*/  LDCU UR4, c[0x0][0x38c] ;  /* 0x00007180ff0477ac */ /* 0x000ee20008000800 */
[----:B0-----:R-:W-:-:S06]  /*0090*/  IMAD.WIDE.U32 R2, R4, 0x4, R2 ;  /* 0x0000000404027825 */ /* 0x001fcc00078e0002 */
[----:B-1----:R-:W4:Y:S01]  /*00a0*/  LDG.E.CONSTANT R2, desc[UR8][R2.64] ;  /* 0x0000000802027981 */ /* 0x002f22000c1e9900 */
[----:B---3--:R-:W-:Y:S01]  /*00b0*/  IMAD R6, R4, UR4, RZ ;  /* 0x0000000404067c24 */ /* 0x008fe2000f8e02ff */
[----:B------:R-:W-:Y:S01]  /*00c0*/  BSSY.RECONVERGENT B0, `(.L_x_0) ;  /* 0x0000012000007945 */ /* 0x000fe20003800200 */
[----:B--2---:R-:W-:Y:S02]  /*00d0*/  ISETP.NE.AND P1, PT, R0, RZ, PT ;  /* 0x000000ff0000720c */ /* 0x004fe40003f25270 */
[----:B----4-:R-:W-:-:S04]  /*00e0*/  VIMNMX R7, PT, PT, R2, 0x1, !PT ;  /* 0x0000000102077848 */ /* 0x010fc80007fe0100 */
[----:B------:R-:W-:-:S04]  /*00f0*/  IADD3 R5, PT, PT, R7, -0x1, RZ ;  /* 0xffffffff07057810 */ /* 0x000fc80007ffe0ff */
[----:B------:R-:W-:-:S13]  /*0100*/  ISETP.GE.U32.AND P0, PT, R0, R5, PT ;  /* 0x000000050000720c */ /* 0x000fda0003f06070 */
[----:B------:R-:W-:Y:S05]  /*0110*/  @P0 BRA `(.L_x_1) ;  /* 0x0000000000300947 */ /* 0x000fea0003800000 */
[----:B------:R-:W0:Y:S08]  /*0120*/  LDC R13, c[0x0][0x360] ;  /* 0x0000d800ff0d7b82 */ /* 0x000e300000000800 */
[----:B------:R-:W1:Y:S02]  /*0130*/  LDC.64 R8, c[0x0][0x390] ;  /* 0x0000e400ff087b82 */ /* 0x000e640000000a00 */
.L_x_2:
[----:B--2---:R-:W-:Y:S02]  /*0140*/  IADD3 R2, PT, PT, R0, 0x2, RZ ;  /* 0x0000000200027810 */ /* 0x004fe40007ffe0ff */
[----:B------:R-:W-:Y:S02]  /*0150*/  IADD3 R3, PT, PT, R6, R0, RZ ;  /* 0x0000000006037210 */ /* 0x000fe40007ffe0ff */
[----:B------:R-:W-:Y:S02]  /*0160*/  I2FP.F32.S32 R10, R2 ;  /* 0x00000002000a7245 */ /* 0x000fe40000201400 */
[----:B0-----:R-:W-:Y:S01]  /*0170*/  IADD3 R0, PT, PT, R13, R0, RZ ;  /* 0x000000000d007210 */ /* 0x001fe20007ffe0ff */
[----:B-1----:R-:W-:-:S04]  /*0180*/  IMAD.WIDE R2, R3, 0x4, R8 ;  /* 0x0000000403027825 */ /* 0x002fc800078e0208 */
[----:B------:R-:W-:Y:S01]  /*0190*/  FMUL R11, R10, R10 ;  /* 0x0000000a0a0b7220 */ /* 0x000fe20000400000 */
[----:B------:R-:W-:-:S03]  /*01a0*/  ISETP.GE.AND P0, PT, R0, R5, PT ;  /* 0x000000050000720c */ /* 0x000fc60003f06270 */
[----:B------:R-:W-:-:S05]  /*01b0*/  FMUL R11, R10, R11 ;  /* 0x0000000b0a0b7220 */ /* 0x000fca0000400000 */
[----:B------:R2:W-:Y:S05]  /*01c0*/  STG.E desc[UR8][R2.64], R11 ;  /* 0x0000000b02007986 */ /* 0x0005ea000c101908 */
[----:B------:R-:W-:Y:S05]  /*01d0*/  @!P0 BRA `(.L_x_2) ;  /* 0xfffffffc00d88947 */ /* 0x000fea000383ffff */
.L_x_1:
[----:B------:R-:W-:Y:S05]  /*01e0*/  BSYNC.RECONVERGENT B0 ;  /* 0x0000000000007941 */ /* 0x000fea0003800200 */
.L_x_0:
[----:B------:R-:W-:Y:S06]  /*01f0*/  BAR.SYNC.DEFER_BLOCKING 0x0 ;  /* 0x0000000000007b1d */ /* 0x000fec0000010000 */
[----:B------:R-:W-:Y:S05]  /*0200*/  @P1 EXIT ;  /* 0x000000000000194d */ /* 0x000fea0003800000 */
[----:B------:R-:W-:Y:S01]  /*0210*/  ISETP.NE.AND P3, PT, R5, RZ, PT ;  /* 0x000000ff0500720c */ /* 0x000fe20003f65270 */
[----:B------:R-:W-:-:S12]  /*0220*/  HFMA2 R0, -RZ, RZ, 0, 0 ;  /* 0x00000000ff007431 */ /* 0x000fd800000001ff */
[----:B------:R-:W-:Y:S05]  /*0230*/  @!P3 BRA `(.L_x_3) ;  /* 0x0000000c000cb947 */ /* 0x000fea0003800000 */
[----:B------:R-:W-:Y:S02]  /*0240*/  IADD3 R0, PT, PT, R7, -0x2, RZ ;  /* 0xfffffffe07007810 */ /* 0x000fe40007ffe0ff */
[----:B------:R-:W-:Y:S02]  /*0250*/  CS2R R8, SRZ ;  /* 0x0000000000087805 */ /* 0x000fe4000001ff00 */
[----:B------:R-:W-:Y:S02]  /*0260*/  LOP3.LUT R24, R5, 0xf, RZ, 0xc0, !PT ;  /* 0x0000000f05187812 */ /* 0x000fe400078ec0ff */
[----:B------:R-:W-:Y:S02]  /*0270*/  ISETP.GE.U32.AND P0, PT, R0, 0xf, PT ;  /* 0x0000000f0000780c */ /* 0x000fe40003f06070 */
[----:B------:R-:W-:Y:S02]  /*0280*/  ISETP.NE.AND P1, PT, R24, RZ, PT ;  /* 0x000000ff1800720c */ /* 0x000fe40003f25270 */
[----:B------:R-:W-:-:S09]  /*0290*/  MOV R0, RZ ;  /* 0x000000ff00007202 */ /* 0x000fd20000000f00 */
[----:B------:R-:W-:Y:S05]  /*02a0*/  @!P0 BRA `(.L_x_4) ;  /* 0x0000000400788947 */ /* 0x000fea0003800000 */
[----:B------:R-:W0:Y:S01]  /*02b0*/  LDCU.64 UR4, c[0x0][0x390] ;  /* 0x00007200ff0477ac */ /* 0x000e220008000a00 */
[----:B------:R-:W-:Y:S02]  /*02c0*/  LOP3.LUT R9, R5, 0xfffffff0, RZ, 0xc0, !PT ;  /* 0xfffffff005097812 */ /* 0x000fe400078ec0ff */
[----:B------:R-:W-:Y:S02]  /*02d0*/  MOV R8, RZ ;  /* 0x000000ff00087202 */ /* 0x000fe40000000f00 */
[----:B------:R-:W-:Y:S02]  /*02e0*/  MOV R10, R6 ;  /* 0x00000006000a7202 */ /* 0x000fe40000000f00 */
[----:B------:R-:W-:Y:S01]  /*02f0*/  IADD3 R26, PT, PT, -R9, RZ, RZ ;  /* 0x000000ff091a7210 */ /* 0x000fe20007ffe1ff */
[----:B0-----:R-:W-:-:S04]  /*0300*/  UIADD3 UR4, UP0, UPT, UR4, 0x20, URZ ;  /* 0x0000002004047890 */ /* 0x001fc8000ff1e0ff */
[----:B------:R-:W-:-:S12]  /*0310*/  UIADD3.X UR5, UPT, UPT, URZ, UR5, URZ, UP0, !UPT ;  /* 0x00000005ff057290 */ /* 0x000fd800087fe4ff */
.L_x_5:
[----:B--2---:R-:W-:Y:S02]  /*0320*/  MOV R2, UR4 ;  /* 0x0000000400027c02 */ /* 0x004fe40008000f00 */
[----:B------:R-:W-:-:S03]  /*0330*/  MOV R3, UR5 ;  /* 0x0000000500037c02 */ /* 0x000fc60008000f00 */
[----:B------:R-:W-:-:S05]  /*0340*/  IMAD.WIDE R2, R10, 0x4, R2 ;  /* 0x000000040a027825 */ /* 0x000fca00078e0202 */
[----:B------:R-:W2:Y:S04]  /*0350*/  LDG.E R25, desc[UR8][R2.64+-0x20] ;  /* 0xffffe00802197981 */ /* 0x000ea8000c1e1900 */
[----:B------:R-:W3:Y:S04]  /*0360*/  LDG.E R11, desc[UR8][R2.64+-0x1c] ;  /* 0xffffe408020b7981 */ /* 0x000ee8000c1e1900 */
[----:B------:R-:W4:Y:S04]  /*0370*/  LDG.E R23, desc[UR8][R2.64+-0x18] ;  /* 0xffffe80802177981 */ /* 0x000f28000c1e1900 */
[----:B------:R-:W5:Y:S04]  /*0380*/  LDG.E R22, desc[UR8][R2.64+-0x14] ;  /* 0xffffec0802167981 */ /* 0x000f68000c1e1900 */
        /* <DEDUP_REMOVED lines=9> */
[----:B------:R-:W5:Y:S01]  /*0420*/  LDG.E R12, desc[UR8][R2.64+0x14] ;  /* 0x00001408020c7981 */ /* 0x000f62000c1e1900 */
[----:B--2---:R-:W-:-:S03]  /*0430*/  FADD R27, R25, -R8 ;  /* 0x80000008191b7221 */ /* 0x004fc60000000000 */
[----:B------:R-:W2:Y:S01]  /*0440*/  LDG.E R8, desc[UR8][R2.64+0x1c] ;  /* 0x00001c0802087981 */ /* 0x000ea2000c1e1900 */
[----:B------:R-:W-:-:S04]  /*0450*/  FADD R25, R27, R0 ;  /* 0x000000001b197221 */ /* 0x000fc80000000000 */
[----:B------:R-:W-:-:S04]  /*0460*/  FADD R0, R25, -R0 ;  /* 0x8000000019007221 */ /* 0x000fc80000000000 */
[----:B------:R-:W-:Y:S02]  /*0470*/  FADD R28, -R27, R0 ;  /* 0x000000001b1c7221 */ /* 0x000fe40000000100 */
[----:B------:R0:W2:Y:S02]  /*0480*/  LDG.E R0, desc[UR8][R2.64+0x18] ;  /* 0x0000180802007981 */ /* 0x0000a4000c1e1900 */
[----:B---3--:R-:W-:-:S04]  /*0490*/  FADD R28, -R28, R11 ;  /* 0x0000000b1c1c7221 */ /* 0x008fc80000000100 */
[----:B------:R-:W-:-:S04]  /*04a0*/  FADD R11, R25, R28 ;  /* 0x0000001c190b7221 */ /* 0x000fc80000000000 */
[----:B------:R-:W-:-:S04]  /*04b0*/  FADD R25, -R25, R11 ;  /* 0x0000000b19197221 */ /* 0x000fc80000000100 */
[----:B------:R-:W-:-:S04]  /*04c0*/  FADD R28, -R28, R25 ;  /* 0x000000191c1c7221 */ /* 0x000fc80000000100 */
[----:B----4-:R-:W-:-:S04]  /*04d0*/  FADD R28, -R28, R23 ;  /* 0x000000171c1c7221 */ /* 0x010fc80000000100 */
[----:B------:R-:W-:-:S04]  /*04e0*/  FADD R23, R11, R28 ;  /* 0x0000001c0b177221 */ /* 0x000fc80000000000 */
[----:B------:R-:W-:-:S04]  /*04f0*/  FADD R11, -R11, R23 ;  /* 0x000000170b0b7221 */ /* 0x000fc80000000100 */
[----:B------:R-:W-:-:S04]  /*0500*/  FADD R11, -R28, R11 ;  /* 0x0000000b1c0b7221 */ /* 0x000fc80000000100 */
[----:B-----5:R-:W-:-:S04]  /*0510*/  FADD R22, -R11, R22 ;  /* 0x000000160b167221 */ /* 0x020fc80000000100 */
[----:B------:R-:W-:-:S04]  /*0520*/  FADD R28, R23, R22 ;  /* 0x00000016171c7221 */ /* 0x000fc80000000000 */
[----:B------:R-:W-:-:S04]  /*0530*/  FADD R23, -R23, R28 ;  /* 0x0000001c17177221 */ /* 0x000fc80000000100 */
[----:B------:R-:W-:-:S04]  /*0540*/  FADD R22, -R22, R23 ;  /* 0x0000001716167221 */ /* 0x000fc80000000100 */
[----:B------:R-:W-:-:S04]  /*0550*/  FADD R21, -R22, R21 ;  /* 0x0000001516157221 */ /* 0x000fc80000000100 */
[----:B0-----:R-:W-:-:S04]  /*0560*/  FADD R3, R28, R21 ;  /* 0x000000151c037221 */ /* 0x001fc80000000000 */
[----:B------:R-:W-:-:S04]  /*0570*/  FADD R28, -R28, R3 ;  /* 0x000000031c1c7221 */ /* 0x000fc80000000100 */
[----:B------:R-:W-:-:S04]  /*0580*/  FADD R21, -R21, R28 ;  /* 0x0000001c15157221 */ /* 0x000fc80000000100 */
[----:B------:R-:W-:-:S04]  /*0590*/  FADD R20, -R21, R20 ;  /* 0x0000001415147221 */ /* 0x000fc80000000100 */
[----:B------:R-:W-:-:S04]  /*05a0*/  FADD R2, R3, R20 ;  /* 0x0000001403027221 */ /* 0x000fc80000000000 */
        /* <DEDUP_REMOVED lines=33> */
[----:B------:R-:W-:Y:S01]  /*07c0*/  FADD R3, -R12, R3 ;  /* 0x000000030c037221 */ /* 0x000fe20000000100 */
[----:B------:R-:W-:-:S04]  /*07d0*/  IADD3 R26, PT, PT, R26, 0x10, RZ ;  /* 0x000000101a1a7810 */ /* 0x000fc80007ffe0ff */
[----:B------:R-:W-:Y:S02]  /*07e0*/  ISETP.NE.AND P0, PT, R26, RZ, PT ;  /* 0x000000ff1a00720c */ /* 0x000fe40003f05270 */
[----:B------:R-:W-:Y:S01]  /*07f0*/  IADD3 R10, PT, PT, R10, 0x10, RZ ;  /* 0x000000100a0a7810 */ /* 0x000fe20007ffe0ff */
[----:B--2---:R-:W-:-:S04]  /*0800*/  FADD R3, -R3, R0 ;  /* 0x0000000003037221 */ /* 0x004fc80000000100 */
[----:B------:R-:W-:-:S04]  /*0810*/  FADD R11, R2, R3 ;  /* 0x00000003020b7221 */ /* 0x000fc80000000000 */
[----:B------:R-:W-:-:S04]  /*0820*/  FADD R2, -R2, R11 ;  /* 0x0000000b02027221 */ /* 0x000fc80000000100 */
[----:B------:R-:W-:-:S04]  /*0830*/  FADD R3, -R3, R2 ;  /* 0x0000000203037221 */ /* 0x000fc80000000100 */
[----:B------:R-:W-:-:S04]  /*0840*/  FADD R8, -R3, R8 ;  /* 0x0000000803087221 */ /* 0x000fc80000000100 */
[----:B------:R-:W-:-:S04]  /*0850*/  FADD R0, R11, R8 ;  /* 0x000000080b007221 */ /* 0x000fc80000000000 */
[----:B------:R-:W-:-:S04]  /*0860*/  FADD R11, -R11, R0 ;  /* 0x000000000b0b7221 */ /* 0x000fc80000000100 */
[----:B------:R-:W-:Y:S01]  /*0870*/  FADD R8, -R8, R11 ;  /* 0x0000000b08087221 */ /* 0x000fe20000000100 */
[----:B------:R-:W-:Y:S06]  /*0880*/  @P0 BRA `(.L_x_5) ;  /* 0xfffffff800a40947 */ /* 0x000fec000383ffff */
.L_x_4:
[----:B------:R-:W-:Y:S05]  /*0890*/  @!P1 BRA `(.L_x_3) ;  /* 0x0000000400749947 */ /* 0x000fea0003800000 */
[----:B------:R-:W-:Y:S02]  /*08a0*/  ISETP.GE.U32.AND P0, PT, R24, 0x8, PT ;  /* 0x000000081800780c */ /* 0x000fe40003f06070 */
[----:B------:R-:W-:-:S04]  /*08b0*/  LOP3.LUT R16, R5, 0x7, RZ, 0xc0, !PT ;  /* 0x0000000705107812 */ /* 0x000fc800078ec0ff */
[----:B------:R-:W-:-:S07]  /*08c0*/  ISETP.NE.AND P1, PT, R16, RZ, PT ;  /* 0x000000ff1000720c */ /* 0x000fce0003f25270 */
[----:B------:R-:W-:Y:S06]  /*08d0*/  @!P0 BRA `(.L_x_6) ;  /* 0x0000000000b08947 */ /* 0x000fec0003800000 */
[----:B--2---:R-:W0:Y:S01]  /*08e0*/  LDC.64 R2, c[0x0][0x390] ;  /* 0x0000e400ff027b82 */ /* 0x004e220000000a00 */
[----:B------:R-:W-:-:S05]  /*08f0*/  IADD3 R11, PT, PT, R6, R9, RZ ;  /* 0x00000009060b7210 */ /* 0x000fca0007ffe0ff */
[----:B0-----:R-:W-:-:S05]  /*0900*/  IMAD.WIDE R2, R11, 0x4, R2 ;  /* 0x000000040b027825 */ /* 0x001fca00078e0202 */
[----:B------:R-:W2:Y:S04]  /*0910*/  LDG.E R15, desc[UR8][R2.64] ;  /* 0x00000008020f7981 */ /* 0x000ea8000c1e1900 */
[----:B------:R-:W3:Y:S04]  /*0920*/  LDG.E R19, desc[UR8][R2.64+0x4] ;  /* 0x0000040802137981 */ /* 0x000ee8000c1e1900 */
[----:B------:R-:W4:Y:S04]  /*0930*/  LDG.E R18, desc[UR8][R2.64+0x8] ;  /* 0x0000080802127981 */ /* 0x000f28000c1e1900 */
[----:B------:R-:W5:Y:S04]  /*0940*/  LDG.E R13, desc[UR8][R2.64+0xc] ;  /* 0x00000c08020d7981 */ /* 0x000f68000c1e1900 */
[----:B------:R-:W5:Y:S04]  /*0950*/  LDG.E R12, desc[UR8][R2.64+0x10] ;  /* 0x00001008020c7981 */ /* 0x000f68000c1e1900 */
[----:B------:R-:W5:Y:S04]  /*0960*/  LDG.E R11, desc[UR8][R2.64+0x14] ;  /* 0x00001408020b7981 */ /* 0x000f68000c1e1900 */
[----:B------:R-:W5:Y:S04]  /*0970*/  LDG.E R10, desc[UR8][R2.64+0x18] ;  /* 0x00001808020a7981 */ /* 0x000f68000c1e1900 */
[----:B------:R0:W5:Y:S01]  /*0980*/  LDG.E R14, desc[UR8][R2.64+0x1c] ;  /* 0x00001c08020e7981 */ /* 0x000162000c1e1900 */
[----:B------:R-:W-:Y:S01]  /*0990*/  IADD3 R9, PT, PT, R9, 0x8, RZ ;  /* 0x0000000809097810 */ /* 0x000fe20007ffe0ff */
[----:B--2---:R-:W-:-:S04]  /*09a0*/  FADD R15, -R8, R15 ;  /* 0x0000000f080f7221 */ /* 0x004fc80000000100 */
[----:B------:R-:W-:-:S04]  /*09b0*/  FADD R17, R0, R15 ;  /* 0x0000000f00117221 */ /* 0x000fc80000000000 */
[----:B------:R-:W-:-:S04]  /*09c0*/  FADD R0, -R0, R17 ;  /* 0x0000001100007221 */ /* 0x000fc80000000100 */
[----:B------:R-:W-:-:S04]  /*09d0*/  FADD R0, -R15, R0 ;  /* 0x000000000f007221 */ /* 0x000fc80000000100 */
        /* <DEDUP_REMOVED lines=27> */
[----:B------:R-:W-:-:S07]  /*0b90*/  FADD R8, -R14, R11 ;  /* 0x0000000b0e087221 */ /* 0x000fce0000000100 */
.L_x_6:
        /* <DEDUP_REMOVED lines=11> */
[----:B------:R-:W5:Y:S01]  /*0c50*/  LDG.E R17, desc[UR8][R2.64+0xc] ;  /* 0x00000c0802117981 */ /* 0x000f62000c1e1900 */
        /* <DEDUP_REMOVED lines=16> */
[----:B------:R-:W-:-:S07]  /*0d60*/  FADD R8, -R8, R11 ;  /* 0x0000000b08087221 */ /* 0x000fce0000000100 */
.L_x_7:
[----:B------:R-:W-:Y:S05]  /*0d70*/  @!P1 BRA `(.L_x_3) ;  /* 0x00000000003c9947 */ /* 0x000fea0003800000 */
[----:B--2---:R-:W0:Y:S01]  /*0d80*/  LDC.64 R2, c[0x0][0x390] ;  /* 0x0000e400ff027b82 */ /* 0x004e220000000a00 */
[----:B------:R-:W-:Y:S02]  /*0d90*/  IADD3 R9, PT, PT, R6, R9, RZ ;  /* 0x0000000906097210 */ /* 0x000fe40007ffe0ff */
[----:B------:R-:W-:-:S07]  /*0da0*/  IADD3 R12, PT, PT, -R10, RZ, RZ ;  /* 0x000000ff0a0c7210 */ /* 0x000fce0007ffe1ff */
.L_x_8:
[----:B0-----:R-:W-:-:S06]  /*0db0*/  IMAD.WIDE R10, R9, 0x4, R2 ;  /* 0x00000004090a7825 */ /* 0x001fcc00078e0202 */
[----:B------:R-:W2:Y:S01]  /*0dc0*/  LDG.E R11, desc[UR8][R10.64] ;  /* 0x000000080a0b7981 */ /* 0x000ea2000c1e1900 */
[----:B------:R-:W-:Y:S02]  /*0dd0*/  IADD3 R12, PT, PT, R12, 0x1, RZ ;  /* 0x000000010c0c7810 */ /* 0x000fe40007ffe0ff */
[----:B------:R-:W-:Y:S02]  /*0de0*/  IADD3 R9, PT, PT, R9, 0x1, RZ ;  /* 0x0000000109097810 */ /* 0x000fe40007ffe0ff */
[----:B------:R-:W-:Y:S01]  /*0df0*/  ISETP.NE.AND P0, PT, R12, RZ, PT ;  /* 0x000000ff0c00720c */ /* 0x000fe20003f05270 */
[----:B--2---:R-:W-:-:S04]  /*0e00*/  FADD R13, R11, -R8 ;  /* 0x800000080b0d7221 */ /* 0x004fc80000000000 */
[----:B------:R-:W-:-:S04]  /*0e10*/  FADD R15, R13, R0 ;  /* 0x000000000d0f7221 */ /* 0x000fc80000000000 */
[----:B------:R-:W-:Y:S01]  /*0e20*/  FADD R8, R15, -R0 ;  /* 0x800000000f087221 */ /* 0x000fe20000000000 */
[----:B------:R-:W-:-:S03]  /*0e30*/  MOV R0, R15 ;  /* 0x0000000f00007202 */ /* 0x000fc60000000f00 */
[----:B------:R-:W-:Y:S01]  /*0e40*/  FADD R8, -R13, R8 ;  /* 0x000000080d087221 */ /* 0x000fe20000000100 */
[----:B------:R-:W-:Y:S06]  /*0e50*/  @P0 BRA `(.L_x_8) ;  /* 0xfffffffc00d40947 */ /* 0x000fec000383ffff */
[----:B------:R-:W-:-:S07]  /*0e60*/  MOV R0, R15 ;  /* 0x0000000f00007202 */ /* 0x000fce0000000f00 */
.L_x_3:
[----:B------:R-:W-:-:S04]  /*0e70*/  FMNMX R9, R0, 1.000000003171076851e-30, !PT ;  /* 0x0da2426000097809 */ /* 0x000fc80007800000 */
[----:B------:R-:W-:-:S04]  /*0e80*/  IADD3 R0, PT, PT, R9, 0x1800000, RZ ;  /* 0x0180000009007810 */ /* 0x000fc80007ffe0ff */
[----:B------:R-:W-:-:S04]  /*0e90*/  LOP3.LUT R0, R0, 0x7f800000, RZ, 0xc0, !PT ;  /* 0x7f80000000007812 */ /* 0x000fc800078ec0ff */
[----:B------:R-:W-:-:S13]  /*0ea0*/  ISETP.GT.U32.AND P0, PT, R0, 0x1ffffff, PT ;  /* 0x01ffffff0000780c */ /* 0x000fda0003f04070 */
[----:B------:R-:W-:Y:S05]  /*0eb0*/  @P0 BRA `(.L_x_9) ;  /* 0x00000000000c0947 */ /* 0x000fea0003800000 */
[----:B--2---:R-:W-:-:S07]  /*0ec0*/  MOV R2, 0xee0 ;  /* 0x00000ee000027802 */ /* 0x004fce0000000f00 */
[----:B------:R-:W-:Y:S05]  /*0ed0*/  CALL.REL.NOINC `($__internal_0_$__cuda_sm20_rcp_rn_f32_slowpath) ;  /* 0x0000001000287944 */ /* 0x000fea0003c00000 */
[----:B------:R-:W-:Y:S05]  /*0ee0*/  BRA `(.L_x_10) ;  /* 0x0000000000107947 */ /* 0x000fea0003800000 */
.L_x_9:
[----:B------:R-:W0:Y:S02]  /*0ef0*/  MUFU.RCP R8, R9 ;  /* 0x0000000900087308 */ /* 0x000e240000001000 */
[----:B0-----:R-:W-:-:S04]  /*0f00*/  FFMA R0, R9, R8, -1 ;  /* 0xbf80000009007423 */ /* 0x001fc80000000008 */
[----:B--2---:R-:W-:-:S04]  /*0f10*/  FADD.FTZ R3, -R0, -RZ ;  /* 0x800000ff00037221 */ /* 0x004fc80000010100 */
[----:B------:R-:W-:-:S07]  /*0f20*/  FFMA R8, R8, R3, R8 ;  /* 0x0000000308087223 */ /* 0x000fce0000000008 */
.L_x_10:
[----:B------:R-:W-:Y:S05]  /*0f30*/  @!P3 BRA `(.L_x_11) ;  /* 0x0000000c00fcb947 */ /* 0x000fea0003800000 */
[----:B------:R-:W-:Y:S01]  /*0f40*/  IADD3 R7, PT, PT, R7, -0x2, RZ ;  /* 0xfffffffe07077810 */ /* 0x000fe20007ffe0ff */
[----:B------:R-:W0:Y:S01]  /*0f50*/  LDCU.64 UR6, c[0x0][0x390] ;  /* 0x00007200ff0677ac */ /* 0x000e220008000a00 */
[----:B------:R-:W-:Y:S01]  /*0f60*/  HFMA2 R9, -RZ, RZ, 0, 0 ;  /* 0x00000000ff097431 */ /* 0x000fe200000001ff */
[----:B------:R-:W-:Y:S02]  /*0f70*/  LOP3.LUT R0, R5, 0x3, RZ, 0xc0, !PT ;  /* 0x0000000305007812 */ /* 0x000fe400078ec0ff */
[----:B------:R-:W-:-:S13]  /*0f80*/  ISETP.GE.U32.AND P0, PT, R7, 0x3, PT ;  /* 0x000000030700780c */ /* 0x000fda0003f06070 */
[----:B------:R-:W-:Y:S05]  /*0f90*/  @!P0 BRA `(.L_x_12) ;  /* 0x0000000800008947 */ /* 0x000fea0003800000 */
[----:B------:R-:W-:Y:S01]  /*0fa0*/  LOP3.LUT R9, R5, 0xfffffffc, RZ, 0xc0, !PT ;  /* 0xfffffffc05097812 */ /* 0x000fe200078ec0ff */
[----:B------:R-:W-:Y:S01]  /*0fb0*/  UMOV UR4, 0x8 ;  /* 0x0000000800047882 */ /* 0x000fe20000000000 */
[----:B------:R-:W-:Y:S01]  /*0fc0*/  UMOV UR5, 0x0 ;  /* 0x0000000000057882 */ /* 0x000fe20000000000 */
[----:B------:R-:W-:Y:S01]  /*0fd0*/  MOV R11, R6 ;  /* 0x00000006000b7202 */ /* 0x000fe20000000f00 */
[----:B0-----:R-:W-:Y:S01]  /*0fe0*/  UIMAD.WIDE.U32 UR4, UR6, 0x1, UR4 ;  /* 0x00000001060478a5 */ /* 0x001fe2000f8e0004 */
[----:B------:R-:W-:-:S03]  /*0ff0*/  IADD3 R10, PT, PT, -R9, RZ, RZ ;  /* 0x000000ff090a7210 */ /* 0x000fc60007ffe1ff */
[----:B------:R-:W-:Y:S01]  /*1000*/  UIADD3 UR10, UPT, UPT, UR5, UR7, URZ ;  /* 0x00000007050a7290 */ /* 0x000fe2000fffe0ff */
[----:B------:R-:W-:Y:S02]  /*1010*/  ISETP.GE.AND P0, PT, R10, RZ, PT ;  /* 0x000000ff0a00720c */ /* 0x000fe40003f06270 */
[----:B------:R-:W-:Y:S02]  /*1020*/  MOV R3, UR5 ;  /* 0x0000000500037c02 */ /* 0x000fe40008000f00 */
[----:B------:R-:W-:Y:S02]  /*1030*/  MOV R2, UR4 ;  /* 0x0000000400027c02 */ /* 0x000fe40008000f00 */
[----:B------:R-:W-:-:S07]  /*1040*/  MOV R3, UR10 ;  /* 0x0000000a00037c02 */ /* 0x000fce0008000f00 */
[----:B------:R-:W-:Y:S05]  /*1050*/  @P0 BRA `(.L_x_13) ;  /* 0x00000004008c0947 */ /* 0x000fea0003800000 */
[----:B------:R-:W-:Y:S02]  /*1060*/  IADD3 R12, PT, PT, -R10, RZ, RZ ;  /* 0x000000ff0a0c7210 */ /* 0x000fe40007ffe1ff */
[----:B------:R-:W-:Y:S02]  /*1070*/  PLOP3.LUT P0, PT, PT, PT, PT, 0x80, 0x8 ;  /* 0x000000000008781c */ /* 0x000fe40003f0f070 */
[----:B------:R-:W-:-:S13]  /*1080*/  ISETP.GT.AND P1, PT, R12, 0xc, PT ;  /* 0x0000000c0c00780c */ /* 0x000fda0003f24270 */
[----:B------:R-:W-:Y:S05]  /*1090*/  @!P1 BRA `(.L_x_14) ;  /* 0x0000000000f09947 */ /* 0x000fea0003800000 */
[----:B------:R-:W-:-:S13]  /*10a0*/  PLOP3.LUT P0, PT, PT, PT, PT, 0x8, 0x80 ;  /* 0x000000000080781c */ /* 0x000fda0003f0e170 */
.L_x_15:
[----:B--2---:R-:W-:-:S05]  /*10b0*/  IMAD.WIDE R12, R11, 0x4, R2 ;  /* 0x000000040b0c7825 */ /* 0x004fca00078e0202 */
[----:B------:R-:W2:Y:S04]  /*10c0*/  LDG.E R15, desc[UR8][R12.64+-0x8] ;  /* 0xfffff8080c0f7981 */ /* 0x000ea8000c1e1900 */
[----:B------:R-:W3:Y:S04]  /*10d0*/  LDG.E R19, desc[UR8][R12.64+-0x4] ;  /* 0xfffffc080c137981 */ /* 0x000ee8000c1e1900 */
[----:B------:R-:W4:Y:S04]  /*10e0*/  LDG.E R21, desc[UR8][R12.64] ;  /* 0x000000080c157981 */ /* 0x000f28000c1e1900 */
[----:B------:R-:W5:Y:S01]  /*10f0*/  LDG.E R23, desc[UR8][R12.64+0x4] ;  /* 0x000004080c177981 */ /* 0x000f62000c1e1900 */
[----:B------:R-:W-:Y:S01]  /*1100*/  IADD3 R25, PT, PT, R11, 0x4, RZ ;  /* 0x000000040b197810 */ /* 0x000fe20007ffe0ff */
[----:B--2---:R-:W-:-:S04]  /*1110*/  FMUL R17, R15, R8 ;  /* 0x000000080f117220 */ /* 0x004fc80000400000 */
[----:B------:R-:W-:-:S04]  /*1120*/  IMAD.WIDE R14, R25, 0x4, R2 ;  /* 0x00000004190e7825 */ /* 0x000fc800078e0202 */
[-C--:B---3--:R-:W-:Y:S01]  /*1130*/  FMUL R19, R19, R8.reuse ;  /* 0x0000000813137220 */ /* 0x088fe20000400000 */
[----:B------:R-:W-:Y:S01]  /*1140*/  STG.E desc[UR8][R12.64+-0x8], R17 ;  /* 0xfffff8110c007986 */ /* 0x000fe2000c101908 */
[----:B----4-:R-:W-:-:S03]  /*1150*/  FMUL R21, R21, R8 ;  /* 0x0000000815157220 */ /* 0x010fc60000400000 */
[----:B------:R0:W-:Y:S01]  /*1160*/  STG.E desc[UR8][R12.64+-0x4], R19 ;  /* 0xfffffc130c007986 */ /* 0x0001e2000c101908 */
[----:B-----5:R-:W-:-:S03]  /*1170*/  FMUL R23, R23, R8 ;  /* 0x0000000817177220 */ /* 0x020fc60000400000 */
[----:B------:R-:W-:Y:S04]  /*1180*/  STG.E desc[UR8][R12.64], R21 ;  /* 0x000000150c007986 */ /* 0x000fe8000c101908 */
[----:B------:R1:W-:Y:S04]  /*1190*/  STG.E desc[UR8][R12.64+0x4], R23 ;  /* 0x000004170c007986 */ /* 0x0003e8000c101908 */
[----:B------:R-:W2:Y:S04]  /*11a0*/  LDG.E R25, desc[UR8][R14.64+-0x8] ;  /* 0xfffff8080e197981 */ /* 0x000ea8000c1e1900 */
[----:B------:R-:W3:Y:S04]  /*11b0*/  LDG.E R27, desc[UR8][R14.64+-0x4] ;  /* 0xfffffc080e1b7981 */ /* 0x000ee8000c1e1900 */
[----:B------:R-:W4:Y:S04]  /*11c0*/  LDG.E R29, desc[UR8][R14.64] ;  /* 0x000000080e1d7981 */ /* 0x000f28000c1e1900 */
[----:B------:R-:W0:Y:S01]  /*11d0*/  LDG.E R16, desc[UR8][R14.64+0x4] ;  /* 0x000004080e107981 */ /* 0x000e22000c1e1900 */
[----:B------:R-:W-:Y:S01]  /*11e0*/  IADD3 R18, PT, PT, R11, 0x8, RZ ;  /* 0x000000080b127810 */ /* 0x000fe20007ffe0ff */
[-C--:B--2---:R-:W-:Y:S01]  /*11f0*/  FMUL R25, R25, R8.reuse ;  /* 0x0000000819197220 */ /* 0x084fe20000400000 */
[----:B---3--:R-:W-:-:S04]  /*1200*/  FMUL R27, R27, R8 ;  /* 0x000000081b1b7220 */ /* 0x008fc80000400000 */
[----:B------:R2:W-:Y:S01]  /*1210*/  STG.E desc[UR8][R14.64+-0x8], R25 ;  /* 0xfffff8190e007986 */ /* 0x0005e2000c101908 */
[----:B----4-:R-:W-:-:S03]  /*1220*/  FMUL R29, R29, R8 ;  /* 0x000000081d1d7220 */ /* 0x010fc60000400000 */
[----:B------:R3:W-:Y:S01]  /*1230*/  STG.E desc[UR8][R14.64+-0x4], R27 ;  /* 0xfffffc1b0e007986 */ /* 0x0007e2000c101908 */
[-C--:B0-----:R-:W-:Y:S01]  /*1240*/  FMUL R19, R16, R8.reuse ;  /* 0x0000000810137220 */ /* 0x081fe20000400000 */
[----:B------:R-:W-:Y:S02]  /*1250*/  IMAD.WIDE R16, R18, 0x4, R2 ;  /* 0x0000000412107825 */ /* 0x000fe400078e0202 */
[----:B------:R-:W-:Y:S04]  /*1260*/  STG.E desc[UR8][R14.64], R29 ;  /* 0x0000001d0e007986 */ /* 0x000fe8000c101908 */
[----:B------:R0:W-:Y:S04]  /*1270*/  STG.E desc[UR8][R14.64+0x4], R19 ;  /* 0x000004130e007986 */ /* 0x0001e8000c101908 */
[----:B-1----:R-:W4:Y:S04]  /*1280*/  LDG.E R13, desc[UR8][R16.64+-0x8] ;  /* 0xfffff808100d7981 */ /* 0x002f28000c1e1900 */
[----:B------:R-:W5:Y:S04]  /*1290*/  LDG.E R23, desc[UR8][R16.64+-0x4] ;  /* 0xfffffc0810177981 */ /* 0x000f68000c1e1900 */
[----:B------:R-:W2:Y:S04]  /*12a0*/  LDG.E R12, desc[UR8][R16.64] ;  /* 0x00000008100c7981 */ /* 0x000ea8000c1e1900 */
[----:B------:R-:W3:Y:S01]  /*12b0*/  LDG.E R18, desc[UR8][R16.64+0x4] ;  /* 0x0000040810127981 */ /* 0x000ee2000c1e1900 */
[----:B------:R-:W-:Y:S01]  /*12c0*/  IADD3 R20, PT, PT, R11, 0xc, RZ ;  /* 0x0000000c0b147810 */ /* 0x000fe20007ffe0ff */
[-C--:B----4-:R-:W-:Y:S01]  /*12d0*/  FMUL R21, R13, R8.reuse ;  /* 0x000000080d157220 */ /* 0x090fe20000400000 */
[----:B-----5:R-:W-:-:S04]  /*12e0*/  FMUL R23, R23, R8 ;  /* 0x0000000817177220 */ /* 0x020fc80000400000 */
[----:B------:R1:W-:Y:S01]  /*12f0*/  STG.E desc[UR8][R16.64+-0x8], R21 ;  /* 0xfffff81510007986 */ /* 0x0003e2000c101908 */
[-C--:B--2---:R-:W-:Y:S01]  /*1300*/  FMUL R25, R12, R8.reuse ;  /* 0x000000080c197220 */ /* 0x084fe20000400000 */
[----:B------:R-:W-:Y:S02]  /*1310*/  IMAD.WIDE R12, R20, 0x4, R2 ;  /* 0x00000004140c7825 */ /* 0x000fe400078e0202 */
[----:B------:R2:W-:Y:S02]  /*1320*/  STG.E desc[UR8][R16.64+-0x4], R23 ;  /* 0xfffffc1710007986 */ /* 0x0005e4000c101908 */
[----:B---3--:R-:W-:Y:S02]  /*1330*/  FMUL R27, R18, R8 ;  /* 0x00000008121b7220 */ /* 0x008fe40000400000 */
[----:B------:R2:W-:Y:S04]  /*1340*/  STG.E desc[UR8][R16.64], R25 ;  /* 0x0000001910007986 */ /* 0x0005e8000c101908 */
[----:B------:R2:W-:Y:S04]  /*1350*/  STG.E desc[UR8][R16.64+0x4], R27 ;  /* 0x0000041b10007986 */ /* 0x0005e8000c101908 */
[----:B0-----:R-:W3:Y:S04]  /*1360*/  LDG.E R15, desc[UR8][R12.64+-0x8] ;  /* 0xfffff8080c0f7981 */ /* 0x001ee8000c1e1900 */
[----:B------:R-:W4:Y:S04]  /*1370*/  LDG.E R19, desc[UR8][R12.64+-0x4] ;  /* 0xfffffc080c137981 */ /* 0x000f28000c1e1900 */
[----:B------:R-:W5:Y:S04]  /*1380*/  LDG.E R29, desc[UR8][R12.64] ;  /* 0x000000080c1d7981 */ /* 0x000f68000c1e1900 */
[----:B------:R-:W1:Y:S01]  /*1390*/  LDG.E R14, desc[UR8][R12.64+0x4] ;  /* 0x000004080c0e7981 */ /* 0x000e62000c1e1900 */
[----:B------:R-:W-:-:S02]  /*13a0*/  IADD3 R10, PT, PT, R10, 0x10, RZ ;  /* 0x000000100a0a7810 */ /* 0x000fc40007ffe0ff */
[----:B------:R-:W-:Y:S02]  /*13b0*/  IADD3 R11, PT, PT, R11, 0x10, RZ ;  /* 0x000000100b0b7810 */ /* 0x000fe40007ffe0ff */
[----:B------:R-:W-:Y:S01]  /*13c0*/  ISETP.GE.AND P1, PT, R10, -0xc, PT ;  /* 0xfffffff40a00780c */ /* 0x000fe20003f26270 */
[-C--:B---3--:R-:W-:Y:S01]  /*13d0*/  FMUL R15, R15, R8.reuse ;  /* 0x000000080f0f7220 */ /* 0x088fe20000400000 */
[----:B----4-:R-:W-:-:S04]  /*13e0*/  FMUL R19, R19, R8 ;  /* 0x0000000813137220 */ /* 0x010fc80000400000 */
[----:B------:R2:W-:Y:S01]  /*13f0*/  STG.E desc[UR8][R12.64+-0x8], R15 ;  /* 0xfffff80f0c007986 */ /* 0x0005e2000c101908 */
[----:B-----5:R-:W-:-:S03]  /*1400*/  FMUL R29, R29, R8 ;  /* 0x000000081d1d7220 */ /* 0x020fc60000400000 */
[----:B------:R2:W-:Y:S01]  /*1410*/  STG.E desc[UR8][R12.64+-0x4], R19 ;  /* 0xfffffc130c007986 */ /* 0x0005e2000c101908 */
[----:B-1----:R-:W-:-:S03]  /*1420*/  FMUL R21, R14, R8 ;  /* 0x000000080e157220 */ /* 0x002fc60000400000 */
[----:B------:R2:W-:Y:S04]  /*1430*/  STG.E desc[UR8][R12.64], R29 ;  /* 0x0000001d0c007986 */ /* 0x0005e8000c101908 */
[----:B------:R2:W-:Y:S01]  /*1440*/  STG.E desc[UR8][R12.64+0x4], R21 ;  /* 0x000004150c007986 */ /* 0x0005e2000c101908 */
[----:B------:R-:W-:Y:S05]  /*1450*/  @!P1 BRA `(.L_x_15) ;  /* 0xfffffffc00149947 */ /* 0x000fea000383ffff */
.L_x_14:
[----:B--2---:R-:W-:-:S04]  /*1460*/  IADD3 R12, PT, PT, -R10, RZ, RZ ;  /* 0x000000ff0a0c7210 */ /* 0x004fc80007ffe1ff */
[----:B------:R-:W-:-:S13]  /*1470*/  ISETP.GT.AND P1, PT, R12, 0x4, PT ;  /* 0x000000040c00780c */ /* 0x000fda0003f24270 */
[----:B------:R-:W-:Y:S05]  /*1480*/  @!P1 BRA `(.L_x_16) ;  /* 0x0000000000789947 */ /* 0x000fea0003800000 */
[----:B------:R-:W-:-:S05]  /*1490*/  IMAD.WIDE R12, R11, 0x4, R2 ;  /* 0x000000040b0c7825 */ /* 0x000fca00078e0202 */
        /* <DEDUP_REMOVED lines=8> */
[----:B------:R0:W-:Y:S01]  /*1520*/  STG.E desc[UR8][R12.64+-0x8], R17 ;  /* 0xfffff8110c007986 */ /* 0x0001e2000c101908 */
[----:B----4-:R-:W-:-:S03]  /*1530*/  FMUL R21, R21, R8 ;  /* 0x0000000815157220 */ /* 0x010fc60000400000 */
[----:B------:R1:W-:Y:S01]  /*1540*/  STG.E desc[UR8][R12.64+-0x4], R19 ;  /* 0xfffffc130c007986 */ /* 0x0003e2000c101908 */
[----:B-----5:R-:W-:-:S03]  /*1550*/  FMUL R23, R23, R8 ;  /* 0x0000000817177220 */ /* 0x020fc60000400000 */
[----:B------:R1:W-:Y:S04]  /*1560*/  STG.E desc[UR8][R12.64], R21 ;  /* 0x000000150c007986 */ /* 0x0003e8000c101908 */
[----:B------:R1:W-:Y:S04]  /*1570*/  STG.E desc[UR8][R12.64+0x4], R23 ;  /* 0x000004170c007986 */ /* 0x0003e8000c101908 */
[----:B------:R-:W2:Y:S04]  /*1580*/  LDG.E R25, desc[UR8][R14.64+-0x8] ;  /* 0xfffff8080e197981 */ /* 0x000ea8000c1e1900 */
[----:B------:R-:W3:Y:S04]  /*1590*/  LDG.E R27, desc[UR8][R14.64+-0x4] ;  /* 0xfffffc080e1b7981 */ /* 0x000ee8000c1e1900 */
[----:B------:R-:W4:Y:S04]  /*15a0*/  LDG.E R29, desc[UR8][R14.64] ;  /* 0x000000080e1d7981 */ /* 0x000f28000c1e1900 */
[----:B------:R-:W0:Y:S01]  /*15b0*/  LDG.E R16, desc[UR8][R14.64+0x4] ;  /* 0x000004080e107981 */ /* 0x000e22000c1e1900 */
[----:B------:R-:W-:-:S02]  /*15c0*/  PLOP3.LUT P0, PT, PT, PT, PT, 0x8, 0x80 ;  /* 0x000000000080781c */ /* 0x000fc40003f0e170 */
[----:B------:R-:W-:Y:S02]  /*15d0*/  IADD3 R10, PT, PT, R10, 0x8, RZ ;  /* 0x000000080a0a7810 */ /* 0x000fe40007ffe0ff */
[----:B------:R-:W-:Y:S01]  /*15e0*/  IADD3 R11, PT, PT, R11, 0x8, RZ ;  /* 0x000000080b0b7810 */ /* 0x000fe20007ffe0ff */
[-C--:B--2---:R-:W-:Y:S01]  /*15f0*/  FMUL R25, R25, R8.reuse ;  /* 0x0000000819197220 */ /* 0x084fe20000400000 */
[----:B---3--:R-:W-:-:S04]  /*1600*/  FMUL R27, R27, R8 ;  /* 0x000000081b1b7220 */ /* 0x008fc80000400000 */
[----:B------:R1:W-:Y:S01]  /*1610*/  STG.E desc[UR8][R14.64+-0x8], R25 ;  /* 0xfffff8190e007986 */ /* 0x0003e2000c101908 */
[----:B----4-:R-:W-:-:S03]  /*1620*/  FMUL R29, R29, R8 ;  /* 0x000000081d1d7220 */ /* 0x010fc60000400000 */
[----:B------:R1:W-:Y:S01]  /*1630*/  STG.E desc[UR8][R14.64+-0x4], R27 ;  /* 0xfffffc1b0e007986 */ /* 0x0003e2000c101908 */
[----:B0-----:R-:W-:-:S03]  /*1640*/  FMUL R17, R16, R8 ;  /* 0x0000000810117220 */ /* 0x001fc60000400000 */
[----:B------:R1:W-:Y:S04]  /*1650*/  STG.E desc[UR8][R14.64], R29 ;  /* 0x0000001d0e007986 */ /* 0x0003e8000c101908 */
[----:B------:R1:W-:Y:S02]  /*1660*/  STG.E desc[UR8][R14.64+0x4], R17 ;  /* 0x000004110e007986 */ /* 0x0003e4000c101908 */
.L_x_16:
[----:B------:R-:W-:-:S13]  /*1670*/  ISETP.NE.OR P0, PT, R10, RZ, P0 ;  /* 0x000000ff0a00720c */ /* 0x000fda0000705670 */
[----:B------:R-:W-:Y:S05]  /*1680*/  @!P0 BRA `(.L_x_12) ;  /* 0x0000000000448947 */ /* 0x000fea0003800000 */
.L_x_13:
[----:B-12---:R-:W-:-:S05]  /*1690*/  IMAD.WIDE R12, R11, 0x4, R2 ;  /* 0x000000040b0c7825 */ /* 0x006fca00078e0202 */
[----:B------:R-:W2:Y:S04]  /*16a0*/  LDG.E R15, desc[UR8][R12.64+-0x8] ;  /* 0xfffff8080c0f7981 */ /* 0x000ea8000c1e1900 */
[----:B------:R-:W3:Y:S04]  /*16b0*/  LDG.E R17, desc[UR8][R12.64+-0x4] ;  /* 0xfffffc080c117981 */ /* 0x000ee8000c1e1900 */
[----:B------:R-:W4:Y:S04]  /*16c0*/  LDG.E R19, desc[UR8][R12.64] ;  /* 0x000000080c137981 */ /* 0x000f28000c1e1900 */
[----:B------:R-:W5:Y:S01]  /*16d0*/  LDG.E R21, desc[UR8][R12.64+0x4] ;  /* 0x000004080c157981 */ /* 0x000f62000c1e1900 */
[----:B------:R-:W-:-:S02]  /*16e0*/  IADD3 R10, PT, PT, R10, 0x4, RZ ;  /* 0x000000040a0a7810 */ /* 0x000fc40007ffe0ff */
[----:B------:R-:W-:Y:S02]  /*16f0*/  IADD3 R11, PT, PT, R11, 0x4, RZ ;  /* 0x000000040b0b7810 */ /* 0x000fe40007ffe0ff */
[----:B------:R-:W-:Y:S01]  /*1700*/  ISETP.NE.AND P0, PT, R10, RZ, PT ;  /* 0x000000ff0a00720c */ /* 0x000fe20003f05270 */
[-C--:B--2---:R-:W-:Y:S01]  /*1710*/  FMUL R15, R15, R8.reuse ;  /* 0x000000080f0f7220 */ /* 0x084fe20000400000 */
[----:B---3--:R-:W-:-:S04]  /*1720*/  FMUL R17, R17, R8 ;  /* 0x0000000811117220 */ /* 0x008fc80000400000 */
[----:B------:R2:W-:Y:S01]  /*1730*/  STG.E desc[UR8][R12.64+-0x8], R15 ;  /* 0xfffff80f0c007986 */ /* 0x0005e2000c101908 */
[----:B----4-:R-:W-:-:S03]  /*1740*/  FMUL R19, R19, R8 ;  /* 0x0000000813137220 */ /* 0x010fc60000400000 */
[----:B------:R2:W-:Y:S01]  /*1750*/  STG.E desc[UR8][R12.64+-0x4], R17 ;  /* 0xfffffc110c007986 */ /* 0x0005e2000c101908 */
[----:B-----5:R-:W-:-:S03]  /*1760*/  FMUL R21, R21, R8 ;  /* 0x0000000815157220 */ /* 0x020fc60000400000 */
[----:B------:R2:W-:Y:S04]  /*1770*/  STG.E desc[UR8][R12.64], R19 ;  /* 0x000000130c007986 */ /* 0x0005e8000c101908 */
[----:B------:R2:W-:Y:S01]  /*1780*/  STG.E desc[UR8][R12.64+0x4], R21 ;  /* 0x000004150c007986 */ /* 0x0005e2000c101908 */
[----:B------:R-:W-:Y:S05]  /*1790*/  @P0 BRA `(.L_x_13) ;  /* 0xfffffffc00bc0947 */ /* 0x000fea000383ffff */
.L_x_12:
[----:B------:R-:W-:Y:S02]  /*17a0*/  ISETP.NE.AND P0, PT, R0, RZ, PT ;  /* 0x000000ff0000720c */ /* 0x000fe40003f05270 */
[----:B------:R-:W-:Y:S02]  /*17b0*/  LOP3.LUT R24, R5, 0xf, RZ, 0xc0, !PT ;  /* 0x0000000f05187812 */ /* 0x000fe400078ec0ff */
[----:B------:R-:W-:Y:S02]  /*17c0*/  ISETP.GE.U32.AND P3, PT, R7, 0xf, PT ;  /* 0x0000000f0700780c */ /* 0x000fe40003f66070 */
[----:B------:R-:W-:-:S07]  /*17d0*/  ISETP.NE.AND P1, PT, R24, RZ, PT ;  /* 0x000000ff1800720c */ /* 0x000fce0003f25270 */
[----:B------:R-:W-:Y:S06]  /*17e0*/  @!P0 BRA `(.L_x_17) ;  /* 0x00000000002c8947 */ /* 0x000fec0003800000 */
[----:B------:R-:W3:Y:S01]  /*17f0*/  LDC.64 R10, c[0x0][0x390] ;  /* 0x0000e400ff0a7b82 */ /* 0x000ee20000000a00 */
[----:B------:R-:W-:Y:S02]  /*1800*/  IADD3 R9, PT, PT, R6, R9, RZ ;  /* 0x0000000906097210 */ /* 0x000fe40007ffe0ff */
[----:B-12---:R-:W-:-:S07]  /*1810*/  IADD3 R12, PT, PT, -R0, RZ, RZ ;  /* 0x000000ff000c7210 */ /* 0x006fce0007ffe1ff */
.L_x_18:
[----:B---34-:R-:W-:-:S05]  /*1820*/  IMAD.WIDE R2, R9, 0x4, R10 ;  /* 0x0000000409027825 */ /* 0x018fca00078e020a */
[----:B------:R-:W2:Y:S01]  /*1830*/  LDG.E R13, desc[UR8][R2.64] ;  /* 0x00000008020d7981 */ /* 0x000ea2000c1e1900 */
[----:B------:R-:W-:Y:S02]  /*1840*/  IADD3 R12, PT, PT, R12, 0x1, RZ ;  /* 0x000000010c0c7810 */ /* 0x000fe40007ffe0ff */
[----:B------:R-:W-:Y:S02]  /*1850*/  IADD3 R9, PT, PT, R9, 0x1, RZ ;  /* 0x0000000109097810 */ /* 0x000fe40007ffe0ff */
[----:B------:R-:W-:Y:S01]  /*1860*/  ISETP.NE.AND P2, PT, R12, RZ, PT ;  /* 0x000000ff0c00720c */ /* 0x000fe20003f45270 */
[----:B--2---:R-:W-:-:S05]  /*1870*/  FMUL R13, R13, R8 ;  /* 0x000000080d0d7220 */ /* 0x004fca0000400000 */
[----:B------:R4:W-:Y:S07]  /*1880*/  STG.E desc[UR8][R2.64], R13 ;  /* 0x0000000d02007986 */ /* 0x0009ee000c101908 */
[----:B------:R-:W-:Y:S05]  /*1890*/  @P2 BRA `(.L_x_18) ;  /* 0xfffffffc00e02947 */ /* 0x000fea000383ffff */
.L_x_17:
[----:B------:R-:W-:Y:S01]  /*18a0*/  CS2R R8, SRZ ;  /* 0x0000000000087805 */ /* 0x000fe2000001ff00 */
[----:B------:R-:W-:Y:S06]  /*18b0*/  @!P3 BRA `(.L_x_19) ;  /* 0x0000000000b4b947 */ /* 0x000fec0003800000 */
[----:B------:R-:W-:Y:S01]  /*18c0*/  LOP3.LUT R9, R5, 0xfffffff0, RZ, 0xc0, !PT ;  /* 0xfffffff005097812 */ /* 0x000fe200078ec0ff */
[----:B------:R-:W-:Y:S01]  /*18d0*/  HFMA2 R8, -RZ, RZ, 0, 0 ;  /* 0x00000000ff087431 */ /* 0x000fe200000001ff */
[----:B0-----:R-:W-:Y:S01]  /*18e0*/  UIADD3 UR6, UP0, UPT, UR6, 0x20, URZ ;  /* 0x0000002006067890 */ /* 0x001fe2000ff1e0ff */
[----:B------:R-:W-:Y:S02]  /*18f0*/  MOV R10, R6 ;  /* 0x00000006000a7202 */ /* 0x000fe40000000f00 */
[----:B-1----:R-:W-:Y:S01]  /*1900*/  IADD3 R25, PT, PT, -R9, RZ, RZ ;  /* 0x000000ff09197210 */ /* 0x002fe20007ffe1ff */
[----:B------:R-:W-:-:S12]  /*1910*/  UIADD3.X UR7, UPT, UPT, URZ, UR7, URZ, UP0, !UPT ;  /* 0x00000007ff077290 */ /* 0x000fd800087fe4ff */
.L_x_20:
[----:B----4-:R-:W-:Y:S02]  /*1920*/  MOV R2, UR6 ;  /* 0x0000000600027c02 */ /* 0x010fe40008000f00 */
[----:B------:R-:W-:-:S03]  /*1930*/  MOV R3, UR7 ;  /* 0x0000000700037c02 */ /* 0x000fc60008000f00 */
[----:B------:R-:W-:-:S05]  /*1940*/  IMAD.WIDE R2, R10, 0x4, R2 ;  /* 0x000000040a027825 */ /* 0x000fca00078e0202 */
[----:B------:R-:W3:Y:S04]  /*1950*/  LDG.E R23, desc[UR8][R2.64+-0x20] ;  /* 0xffffe00802177981 */ /* 0x000ee8000c1e1900 */
[----:B------:R-:W4:Y:S04]  /*1960*/  LDG.E R27, desc[UR8][R2.64+-0x1c] ;  /* 0xffffe408021b7981 */ /* 0x000f28000c1e1900 */
[----:B------:R-:W5:Y:S04]  /*1970*/  LDG.E R22, desc[UR8][R2.64+-0x18] ;  /* 0xffffe80802167981 */ /* 0x000f68000c1e1900 */
[----:B--2---:R-:W2:Y:S04]  /*1980*/  LDG.E R21, desc[UR8][R2.64+-0x14] ;  /* 0xffffec0802157981 */ /* 0x004ea8000c1e1900 */
[----:B------:R-:W2:Y:S04]  /*1990*/  LDG.E R20, desc[UR8][R2.64+-0x10] ;  /* 0xfffff00802147981 */ /* 0x000ea8000c1e1900 */
        /* <DEDUP_REMOVED lines=8> */
[----:B------:R-:W2:Y:S01]  /*1a20*/  LDG.E R11, desc[UR8][R2.64+0x14] ;  /* 0x00001408020b7981 */ /* 0x000ea2000c1e1900 */
[----:B---3--:R-:W-:-:S03]  /*1a30*/  FADD R26, R23, R8 ;  /* 0x00000008171a7221 */ /* 0x008fc60000000000 */
[----:B------:R-:W3:Y:S04]  /*1a40*/  LDG.E R8, desc[UR8][R2.64+0x18] ;  /* 0x0000180802087981 */ /* 0x000ee8000c1e1900 */
[----:B------:R-:W3:Y:S01]  /*1a50*/  LDG.E R23, desc[UR8][R2.64+0x1c] ;  /* 0x00001c0802177981 */ /* 0x000ee2000c1e1900 */
[----:B----4-:R-:W-:Y:S01]  /*1a60*/  FADD R27, R26, R27 ;  /* 0x0000001b1a1b7221 */ /* 0x010fe20000000000 */
[----:B------:R-:W-:Y:S02]  /*1a70*/  IADD3 R25, PT, PT, R25, 0x10, RZ ;  /* 0x0000001019197810 */ /* 0x000fe40007ffe0ff */
[----:B------:R-:W-:Y:S01]  /*1a80*/  IADD3 R10, PT, PT, R10, 0x10, RZ ;  /* 0x000000100a0a7810 */ /* 0x000fe20007ffe0ff */
[----:B-----5:R-:W-:Y:S01]  /*1a90*/  FADD R22, R27, R22 ;  /* 0x000000161b167221 */ /* 0x020fe20000000000 */
[----:B------:R-:W-:-:S03]  /*1aa0*/  ISETP.NE.AND P2, PT, R25, RZ, PT ;  /* 0x000000ff1900720c */ /* 0x000fc60003f45270 */
[----:B--2---:R-:W-:-:S04]  /*1ab0*/  FADD R21, R22, R21 ;  /* 0x0000001516157221 */ /* 0x004fc80000000000 */
[----:B------:R-:W-:-:S04]  /*1ac0*/  FADD R20, R21, R20 ;  /* 0x0000001415147221 */ /* 0x000fc80000000000 */
        /* <DEDUP_REMOVED lines=9> */
[----:B---3--:R-:W-:-:S04]  /*1b60*/  FADD R8, R11, R8 ;  /* 0x000000080b087221 */ /* 0x008fc80000000000 */
[----:B------:R-:W-:Y:S01]  /*1b70*/  FADD R8, R8, R23 ;  /* 0x0000001708087221 */ /* 0x000fe20000000000 */
[----:B------:R-:W-:Y:S06]  /*1b80*/  @P2 BRA `(.L_x_20) ;  /* 0xfffffffc00642947 */ /* 0x000fec000383ffff */
.L_x_19:
[----:B------:R-:W-:Y:S05]  /*1b90*/  @!P1 BRA `(.L_x_21) ;  /* 0x0000000000c89947 */ /* 0x000fea0003800000 */
[----:B------:R-:W-:Y:S02]  /*1ba0*/  ISETP.GE.U32.AND P1, PT, R24, 0x8, PT ;  /* 0x000000081800780c */ /* 0x000fe40003f26070 */
[----:B------:R-:W-:-:S04]  /*1bb0*/  LOP3.LUT R11, R5, 0x7, RZ, 0xc0, !PT ;  /* 0x00000007050b7812 */ /* 0x000fc800078ec0ff */
[----:B------:R-:W-:-:S07]  /*1bc0*/  ISETP.NE.AND P2, PT, R11, RZ, PT ;  /* 0x000000ff0b00720c */ /* 0x000fce0003f45270 */
[----:B------:R-:W-:Y:S06]  /*1bd0*/  @!P1 BRA `(.L_x_22) ;  /* 0x0000000000509947 */ /* 0x000fec0003800000 */
[----:B----4-:R-:W3:Y:S01]  /*1be0*/  LDC.64 R2, c[0x0][0x390] ;  /* 0x0000e400ff027b82 */ /* 0x010ee20000000a00 */
[----:B------:R-:W-:-:S05]  /*1bf0*/  IADD3 R5, PT, PT, R6, R9, RZ ;  /* 0x0000000906057210 */ /* 0x000fca0007ffe0ff */
[----:B---3--:R-:W-:-:S05]  /*1c00*/  IMAD.WIDE R2, R5, 0x4, R2 ;  /* 0x0000000405027825 */ /* 0x008fca00078e0202 */
[----:B------:R-:W3:Y:S04]  /*1c10*/  LDG.E R5, desc[UR8][R2.64] ;  /* 0x0000000802057981 */ /* 0x000ee8000c1e1900 */
[----:B------:R-:W4:Y:S04]  /*1c20*/  LDG.E R10, desc[UR8][R2.64+0x4] ;  /* 0x00000408020a7981 */ /* 0x000f28000c1e1900 */
[----:B-12---:R-:W2:Y:S04]  /*1c30*/  LDG.E R12, desc[UR8][R2.64+0x8] ;  /* 0x00000808020c7981 */ /* 0x006ea8000c1e1900 */
[----:B------:R-:W5:Y:S04]  /*1c40*/  LDG.E R14, desc[UR8][R2.64+0xc] ;  /* 0x00000c08020e7981 */ /* 0x000f68000c1e1900 */
[----:B------:R-:W5:Y:S04]  /*1c50*/  LDG.E R16, desc[UR8][R2.64+0x10] ;  /* 0x0000100802107981 */ /* 0x000f68000c1e1900 */
[----:B------:R-:W5:Y:S04]  /*1c60*/  LDG.E R18, desc[UR8][R2.64+0x14] ;  /* 0x0000140802127981 */ /* 0x000f68000c1e1900 */
[----:B------:R-:W5:Y:S04]  /*1c70*/  LDG.E R20, desc[UR8][R2.64+0x18] ;  /* 0x0000180802147981 */ /* 0x000f68000c1e1900 */
[----:B------:R-:W5:Y:S01]  /*1c80*/  LDG.E R22, desc[UR8][R2.64+0x1c] ;  /* 0x00001c0802167981 */ /* 0x000f62000c1e1900 */
[----:B------:R-:W-:Y:S01]  /*1c90*/  IADD3 R9, PT, PT, R9, 0x8, RZ ;  /* 0x0000000809097810 */ /* 0x000fe20007ffe0ff */
[----:B---3--:R-:W-:-:S04]  /*1ca0*/  FADD R5, R8, R5 ;  /* 0x0000000508057221 */ /* 0x008fc80000000000 */
[----:B----4-:R-:W-:-:S04]  /*1cb0*/  FADD R5, R5, R10 ;  /* 0x0000000a05057221 */ /* 0x010fc80000000000 */
[----:B--2---:R-:W-:-:S04]  /*1cc0*/  FADD R5, R5, R12 ;  /* 0x0000000c05057221 */ /* 0x004fc80000000000 */
[----:B-----5:R-:W-:-:S04]  /*1cd0*/  FADD R5, R5, R14 ;  /* 0x0000000e05057221 */ /* 0x020fc80000000000 */
[----:B------:R-:W-:-:S04]  /*1ce0*/  FADD R5, R5, R16 ;  /* 0x0000001005057221 */ /* 0x000fc80000000000 */
[----:B------:R-:W-:-:S04]  /*1cf0*/  FADD R5, R5, R18 ;  /* 0x0000001205057221 */ /* 0x000fc80000000000 */
[----:B------:R-:W-:-:S04]  /*1d00*/  FADD R5, R5, R20 ;  /* 0x0000001405057221 */ /* 0x000fc80000000000 */
[----:B------:R-:W-:-:S07]  /*1d10*/  FADD R8, R5, R22 ;  /* 0x0000001605087221 */ /* 0x000fce0000000000 */
.L_x_22:
[----:B------:R-:W-:Y:S05]  /*1d20*/  @!P2 BRA `(.L_x_21) ;  /* 0x000000000064a947 */ /* 0x000fea0003800000 */
[----:B------:R-:W-:-:S13]  /*1d30*/  ISETP.GE.U32.AND P1, PT, R11, 0x4, PT ;  /* 0x000000040b00780c */ /* 0x000fda0003f26070 */
[----:B------:R-:W-:Y:S05]  /*1d40*/  @!P1 BRA `(.L_x_23) ;  /* 0x0000000000309947 */ /* 0x000fea0003800000 */
[----:B----4-:R-:W3:Y:S01]  /*1d50*/  LDC.64 R2, c[0x0][0x390] ;  /* 0x0000e400ff027b82 */ /* 0x010ee20000000a00 */
[----:B------:R-:W-:-:S05]  /*1d60*/  IADD3 R5, PT, PT, R6, R9, RZ ;  /* 0x0000000906057210 */ /* 0x000fca0007ffe0ff */
[----:B---3--:R-:W-:-:S05]  /*1d70*/  IMAD.WIDE R2, R5, 0x4, R2 ;  /* 0x0000000405027825 */ /* 0x008fca00078e0202 */
[----:B------:R-:W3:Y:S04]  /*1d80*/  LDG.E R5, desc[UR8][R2.64] ;  /* 0x0000000802057981 */ /* 0x000ee8000c1e1900 */
[----:B------:R-:W4:Y:S04]  /*1d90*/  LDG.E R10, desc[UR8][R2.64+0x4] ;  /* 0x00000408020a7981 */ /* 0x000f28000c1e1900 */
[----:B-12---:R-:W2:Y:S04]  /*1da0*/  LDG.E R12, desc[UR8][R2.64+0x8] ;  /* 0x00000808020c7981 */ /* 0x006ea8000c1e1900 */
[----:B------:R-:W5:Y:S01]  /*1db0*/  LDG.E R14, desc[UR8][R2.64+0xc] ;  /* 0x00000c08020e7981 */ /* 0x000f62000c1e1900 */
[----:B------:R-:W-:Y:S01]  /*1dc0*/  IADD3 R9, PT, PT, R9, 0x4, RZ ;  /* 0x0000000409097810 */ /* 0x000fe20007ffe0ff */
[----:B---3--:R-:W-:-:S04]  /*1dd0*/  FADD R5, R8, R5 ;  /* 0x0000000508057221 */ /* 0x008fc80000000000 */
[----:B----4-:R-:W-:-:S04]  /*1de0*/  FADD R5, R5, R10 ;  /* 0x0000000a05057221 */ /* 0x010fc80000000000 */
[----:B--2---:R-:W-:-:S04]  /*1df0*/  FADD R5, R5, R12 ;  /* 0x0000000c05057221 */ /* 0x004fc80000000000 */
[----:B-----5:R-:W-:-:S07]  /*1e00*/  FADD R8, R5, R14 ;  /* 0x0000000e05087221 */ /* 0x020fce0000000000 */
.L_x_23:
[----:B------:R-:W-:Y:S05]  /*1e10*/  @!P0 BRA `(.L_x_21) ;  /* 0x0000000000288947 */ /* 0x000fea0003800000 */
[----:B------:R-:W3:Y:S01]  /*1e20*/  LDC.64 R10, c[0x0][0x390] ;  /* 0x0000e400ff0a7b82 */ /* 0x000ee20000000a00 */
[----:B------:R-:W-:Y:S02]  /*1e30*/  IADD3 R9, PT, PT, R6, R9, RZ ;  /* 0x0000000906097210 */ /* 0x000fe40007ffe0ff */
[----:B------:R-:W-:-:S07]  /*1e40*/  IADD3 R0, PT, PT, -R0, RZ, RZ ;  /* 0x000000ff00007210 */ /* 0x000fce0007ffe1ff */
.L_x_24:
[----:B---34-:R-:W-:-:S06]  /*1e50*/  IMAD.WIDE R2, R9, 0x4, R10 ;  /* 0x0000000409027825 */ /* 0x018fcc00078e020a */
[----:B------:R-:W3:Y:S01]  /*1e60*/  LDG.E R3, desc[UR8][R2.64] ;  /* 0x0000000802037981 */ /* 0x000ee2000c1e1900 */
[----:B------:R-:W-:Y:S02]  /*1e70*/  IADD3 R0, PT, PT, R0, 0x1, RZ ;  /* 0x0000000100007810 */ /* 0x000fe40007ffe0ff */
[----:B------:R-:W-:Y:S02]  /*1e80*/  IADD3 R9, PT, PT, R9, 0x1, RZ ;  /* 0x0000000109097810 */ /* 0x000fe40007ffe0ff */
[----:B------:R-:W-:Y:S01]  /*1e90*/  ISETP.NE.AND P0, PT, R0, RZ, PT ;  /* 0x000000ff0000720c */ /* 0x000fe20003f05270 */
[----:B---3--:R-:W-:-:S12]  /*1ea0*/  FADD R8, R3, R8 ;  /* 0x0000000803087221 */ /* 0x008fd80000000000 */
[----:B------:R-:W-:Y:S05]  /*1eb0*/  @P0 BRA `(.L_x_24) ;  /* 0xfffffffc00e40947 */ /* 0x000fea000383ffff */
.L_x_21:
[----:B----4-:R-:W3:Y:S01]  /*1ec0*/  LDC.64 R2, c[0x0][0x390] ;  /* 0x0000e400ff027b82 */ /* 0x010ee20000000a00 */
[----:B------:R-:W-:-:S05]  /*1ed0*/  IADD3 R7, PT, PT, R6, R7, RZ ;  /* 0x0000000706077210 */ /* 0x000fca0007ffe0ff */
[----:B---3--:R-:W-:-:S05]  /*1ee0*/  IMAD.WIDE R2, R7, 0x4, R2 ;  /* 0x0000000407027825 */ /* 0x008fca00078e0202 */
[----:B------:R-:W3:Y:S01]  /*1ef0*/  LDG.E R0, desc[UR8][R2.64] ;  /* 0x0000000802007981 */ /* 0x000ee2000c1e1900 */
[----:B------:R-:W-:-:S04]  /*1f00*/  FADD R5, -R8, 1 ;  /* 0x3f80000008057421 */ /* 0x000fc80000000100 */
[----:B---3--:R-:W-:-:S05]  /*1f10*/  FADD R5, R0, R5 ;  /* 0x0000000500057221 */ /* 0x008fca0000000000 */
[----:B------:R3:W-:Y:S02]  /*1f20*/  STG.E desc[UR8][R2.64], R5 ;  /* 0x0000000502007986 */ /* 0x0007e4000c101908 */
.L_x_11:
[----:B---3--:R-:W3:Y:S01]  /*1f30*/  LDC.64 R2, c[0x0][0x398] ;  /* 0x0000e600ff027b82 */ /* 0x008ee20000000a00 */
[----:B------:R-:W-:Y:S02]  /*1f40*/  HFMA2 R7, -RZ, RZ, 1.875, 0 ;  /* 0x3f800000ff077431 */ /* 0x000fe400000001ff */
[----:B---3--:R-:W-:-:S05]  /*1f50*/  IMAD.WIDE.U32 R4, R4, 0x4, R2 ;  /* 0x0000000404047825 */ /* 0x008fca00078e0002 */
[----:B------:R-:W-:Y:S01]  /*1f60*/  STG.E desc[UR8][R4.64], R7 ;  /* 0x0000000704007986 */ /* 0x000fe2000c101908 */
[----:B0-----:R-:W-:Y:S05]  /*1f70*/  EXIT ;  /* 0x000000000000794d */ /* 0x001fea0003800000 */
        .weak           $__internal_0_$__cuda_sm20_rcp_rn_f32_slowpath
        .type           $__internal_0_$__cuda_sm20_rcp_rn_f32_slowpath,@function
        .size           $__internal_0_$__cuda_sm20_rcp_rn_f32_slowpath,(.L_x_345 - $__internal_0_$__cuda_sm20_rcp_rn_f32_slowpath)
$__internal_0_$__cuda_sm20_rcp_rn_f32_slowpath:
[----:B------:R-:W-:-:S04]  /*1f80*/  SHF.L.U32 R0, R9, 0x1, RZ ;  /* 0x0000000109007819 */ /* 0x000fc800000006ff */
[----:B------:R-:W-:Y:S02]  /*1f90*/  SHF.R.U32.HI R12, RZ, 0x18, R0 ;  /* 0x00000018ff0c7819 */ /* 0x000fe40000011600 */
[----:B------:R-:W-:Y:S02]  /*1fa0*/  MOV R0, R9 ;  /* 0x0000000900007202 */ /* 0x000fe40000000f00 */
[----:B------:R-:W-:-:S13]  /*1fb0*/  ISETP.NE.U32.AND P0, PT, R12, RZ, PT ;  /* 0x000000ff0c00720c */ /* 0x000fda0003f05070 */
[----:B------:R-:W-:Y:S05]  /*1fc0*/  @P0 BRA `(.L_x_25) ;  /* 0x00000000002c0947 */ /* 0x000fea0003800000 */
[----:B------:R-:W-:-:S04]  /*1fd0*/  SHF.L.U32 R3, R0, 0x1, RZ ;  /* 0x0000000100037819 */ /* 0x000fc800000006ff */
[----:B------:R-:W-:-:S13]  /*1fe0*/  ISETP.NE.AND P0, PT, R3, RZ, PT ;  /* 0x000000ff0300720c */ /* 0x000fda0003f05270 */
[----:B------:R2:W3:Y:S01]  /*1ff0*/  @!P0 MUFU.RCP R3, R0 ;  /* 0x0000000000038308 */ /* 0x0004e20000001000 */
[----:B------:R-:W-:Y:S05]  /*2000*/  @!P0 BRA `(.L_x_26) ;  /* 0x0000000000a48947 */ /* 0x000fea0003800000 */
[----:B------:R-:W-:-:S04]  /*2010*/  FFMA R8, R0, 1.84467440737095516160e+19, RZ ;  /* 0x5f80000000087823 */ /* 0x000fc800000000ff */
[----:B---3--:R-:W2:Y:S02]  /*2020*/  MUFU.RCP R3, R8 ;  /* 0x0000000800037308 */ /* 0x008ea40000001000 */
[----:B--2---:R-:W-:-:S04]  /*2030*/  FFMA R0, R8, R3, -1 ;  /* 0xbf80000008007423 */ /* 0x004fc80000000003 */
[----:B------:R-:W-:-:S04]  /*2040*/  FADD.FTZ R0, -R0, -RZ ;  /* 0x800000ff00007221 */ /* 0x000fc80000010100 */
[----:B------:R-:W-:-:S04]  /*2050*/  FFMA R0, R3, R0, R3 ;  /* 0x0000000003007223 */ /* 0x000fc80000000003 */
[----:B------:R-:W-:Y:S01]  /*2060*/  FFMA R3, R0, 1.84467440737095516160e+19, RZ ;  /* 0x5f80000000037823 */ /* 0x000fe200000000ff */
[----:B------:R-:W-:Y:S06]  /*2070*/  BRA `(.L_x_26) ;  /* 0x0000000000887947 */ /* 0x000fec0003800000 */
.L_x_25:
[----:B------:R-:W-:-:S04]  /*2080*/  IADD3 R14, PT, PT, R12, -0xfd, RZ ;  /* 0xffffff030c0e7810 */ /* 0x000fc80007ffe0ff */
[----:B------:R-:W-:-:S13]  /*2090*/  ISETP.GT.U32.AND P0, PT, R14, 0x1, PT ;  /* 0x000000010e00780c */ /* 0x000fda0003f04070 */
[----:B------:R-:W-:Y:S05]  /*20a0*/  @P0 BRA `(.L_x_27) ;  /* 0x0000000000780947 */ /* 0x000fea0003800000 */
[----:B------:R-:W-:Y:S01]  /*20b0*/  LOP3.LUT R3, R0, 0x7fffff, RZ, 0xc0, !PT ;  /* 0x007fffff00037812 */ /* 0x000fe200078ec0ff */
[----:B------:R-:W-:-:S03]  /*20c0*/  HFMA2 R11, -RZ, RZ, 0, 1.78813934326171875e-07 ;  /* 0x00000003ff0b7431 */ /* 0x000fc600000001ff */
[----:B------:R-:W-:-:S04]  /*20d0*/  LOP3.LUT R3, R3, 0x3f800000, RZ, 0xfc, !PT ;  /* 0x3f80000003037812 */ /* 0x000fc800078efcff */
[----:B------:R-:W0:Y:S01]  /*20e0*/  MUFU.RCP R8, R3 ;  /* 0x0000000300087308 */ /* 0x000e220000001000 */
[----:B------:R-:W-:Y:S01]  /*20f0*/  SHF.L.U32 R11, R11, R14, RZ ;  /* 0x0000000e0b0b7219 */ /* 0x000fe200000006ff */
[----:B0-----:R-:W-:-:S04]  /*2100*/  FFMA R9, R3, R8, -1 ;  /* 0xbf80000003097423 */ /* 0x001fc80000000008 */
[----:B------:R-:W-:-:S04]  /*2110*/  FADD.FTZ R9, -R9, -RZ ;  /* 0x800000ff09097221 */ /* 0x000fc80000010100 */
[CCC-:B------:R-:W-:Y:S01]  /*2120*/  FFMA.RM R10, R8.reuse, R9.reuse, R8.reuse ;  /* 0x00000009080a7223 */ /* 0x1c0fe20000004008 */
[----:B------:R-:W-:-:S04]  /*2130*/  FFMA.RP R9, R8, R9, R8 ;  /* 0x0000000908097223 */ /* 0x000fc80000008008 */
[C---:B------:R-:W-:Y:S02]  /*2140*/  LOP3.LUT R8, R10.reuse, 0x7fffff, RZ, 0xc0, !PT ;  /* 0x007fffff0a087812 */ /* 0x040fe400078ec0ff */
[----:B------:R-:W-:Y:S02]  /*2150*/  FSETP.NEU.FTZ.AND P0, PT, R10, R9, PT ;  /* 0x000000090a00720b */ /* 0x000fe40003f1d000 */
[----:B------:R-:W-:Y:S02]  /*2160*/  LOP3.LUT R8, R8, 0x800000, RZ, 0xfc, !PT ;  /* 0x0080000008087812 */ /* 0x000fe400078efcff */
[----:B------:R-:W-:Y:S02]  /*2170*/  SEL R9, RZ, 0xffffffff, !P0 ;  /* 0xffffffffff097807 */ /* 0x000fe40004000000 */
[----:B------:R-:W-:Y:S02]  /*2180*/  LOP3.LUT R11, R11, R8, RZ, 0xc0, !PT ;  /* 0x000000080b0b7212 */ /* 0x000fe400078ec0ff */
[----:B------:R-:W-:-:S02]  /*2190*/  IADD3 R9, PT, PT, -R9, RZ, RZ ;  /* 0x000000ff09097210 */ /* 0x000fc40007ffe1ff */
[-C--:B------:R-:W-:Y:S02]  /*21a0*/  SHF.R.U32.HI R11, RZ, R14.reuse, R11 ;  /* 0x0000000eff0b7219 */ /* 0x080fe4000001160b */
[----:B------:R-:W-:Y:S02]  /*21b0*/  LOP3.LUT P1, RZ, R9, R14, R8, 0xf8, !PT ;  /* 0x0000000e09ff7212 */ /* 0x000fe4000782f808 */
[C---:B------:R-:W-:Y:S02]  /*21c0*/  LOP3.LUT P0, RZ, R11.reuse, 0x1, RZ, 0xc0, !PT ;  /* 0x000000010bff7812 */ /* 0x040fe4000780c0ff */
[----:B------:R-:W-:-:S04]  /*21d0*/  LOP3.LUT P2, RZ, R11, 0x2, RZ, 0xc0, !PT ;  /* 0x000000020bff7812 */ /* 0x000fc8000784c0ff */
[----:B------:R-:W-:Y:S02]  /*21e0*/  PLOP3.LUT P0, PT, P0, P1, P2, 0xe0, 0x0 ;  /* 0x000000000000781c */ /* 0x000fe40000703c20 */
[----:B------:R-:W-:Y:S02]  /*21f0*/  LOP3.LUT P1, RZ, R0, 0x7fffff, RZ, 0xc0, !PT ;  /* 0x007fffff00ff7812 */ /* 0x000fe4000782c0ff */
[----:B------:R-:W-:-:S04]  /*2200*/  SEL R3, RZ, 0x1, !P0 ;  /* 0x00000001ff037807 */ /* 0x000fc80004000000 */
[----:B------:R-:W-:-:S04]  /*2210*/  IADD3 R3, PT, PT, -R3, RZ, RZ ;  /* 0x000000ff03037210 */ /* 0x000fc80007ffe1ff */
[----:B------:R-:W-:Y:S02]  /*2220*/  ISETP.GE.AND P0, PT, R3, RZ, PT ;  /* 0x000000ff0300720c */ /* 0x000fe40003f06270 */
[----:B------:R-:W-:-:S04]  /*2230*/  IADD3 R3, PT, PT, R12, -0xfc, RZ ;  /* 0xffffff040c037810 */ /* 0x000fc80007ffe0ff */
[----:B------:R-:W-:-:S07]  /*2240*/  SHF.R.U32.HI R3, RZ, R3, R8 ;  /* 0x00000003ff037219 */ /* 0x000fce0000011608 */
[----:B------:R-:W-:-:S04]  /*2250*/  @!P0 IADD3 R3, PT, PT, R3, 0x1, RZ ;  /* 0x0000000103038810 */ /* 0x000fc80007ffe0ff */
[----:B------:R-:W-:-:S04]  /*2260*/  @!P1 SHF.L.U32 R3, R3, 0x1, RZ ;  /* 0x0000000103039819 */ /* 0x000fc800000006ff */
[----:B------:R-:W-:Y:S01]  /*2270*/  LOP3.LUT R3, R3, 0x80000000, R0, 0xf8, !PT ;  /* 0x8000000003037812 */ /* 0x000fe200078ef800 */
[----:B------:R-:W-:Y:S06]  /*2280*/  BRA `(.L_x_26) ;  /* 0x0000000000047947 */ /* 0x000fec0003800000 */
.L_x_27:
[----:B------:R0:W1:Y:S02]  /*2290*/  MUFU.RCP R3, R0 ;  /* 0x0000000000037308 */ /* 0x0000640000001000 */
.L_x_26:
[----:B-1-3--:R-:W-:Y:S02]  /*22a0*/  MOV R8, R3 ;  /* 0x0000000300087202 */ /* 0x00afe40000000f00 */
[----:B------:R-:W-:-:S04]  /*22b0*/  MOV R3, 0x0 ;  /* 0x0000000000037802 */ /* 0x000fc80000000f00 */
[----:B0-2---:R-:W-:Y:S05]  /*22c0*/  RET.REL.NODEC R2 `(cwma_precompute_weights_oldest_first_f32) ;  /* 0xffffffdc024c7950 */ /* 0x005fea0003c3ffff */
.L_x_28:
[----:B------:R-:W-:-:S00]  /*22d0*/  BRA `(.L_x_28) ;  /* 0xfffffffc00fc7947 */ /* 0x000fc0000383ffff */
[----:B------:R-:W-:-:S00]  /*22e0*/  NOP ;  /* 0x0000000000007918 */ /* 0x000fc00000000000 */
        /* <DEDUP_REMOVED lines=9> */
.L_x_345:


//--------------------- .text.cwma_precompute_weights_f32 --------------------------
	.section	.text.cwma_precompute_weights_f32,"ax",@progbits
	.align	128
        .global         cwma_precompute_weights_f32
        .type           cwma_precompute_weights_f32,@function
        .size           cwma_precompute_weights_f32,(.L_x_346 - cwma_precompute_weights_f32)
        .other          cwma_precompute_weights_f32,@"STO_CUDA_ENTRY STV_DEFAULT"
cwma_precompute_weights_f32:
.text.cwma_precompute_weights_f32:
        /* <DEDUP_REMOVED lines=9> */
[----:B0-----:R-:W-:-:S05]  /*0090*/  IMAD.WIDE.U32 R2, R4, 0x4, R2 ;  /* 0x0000000404027825 */ /* 0x001fca00078e0002 */
        /* <DEDUP_REMOVED lines=10> */
.L_x_31:
[-C--:B--2---:R-:W-:Y:S02]  /*0140*/  IADD3 R8, PT, PT, R0, -R11.reuse, RZ ;  /* 0x8000000b00087210 */ /* 0x084fe40007ffe0ff */
[-C--:B------:R-:W-:Y:S02]  /*0150*/  IADD3 R9, PT, PT, R6, R11.reuse, RZ ;  /* 0x0000000b06097210 */ /* 0x080fe40007ffe0ff */
        /* <DEDUP_REMOVED lines=8> */
.L_x_30:
[----:B------:R-:W-:Y:S05]  /*01e0*/  BSYNC.RECONVERGENT B0 ;  /* 0x0000000000007941 */ /* 0x000fea0003800200 */
.L_x_29:
[----:B------:R-:W-:Y:S06]  /*01f0*/  BAR.SYNC.DEFER_BLOCKING 0x0 ;  /* 0x0000000000007b1d */ /* 0x000fec0000010000 */
[----:B------:R-:W-:Y:S05]  /*0200*/  @P1 EXIT ;  /* 0x000000000000194d */ /* 0x000fea0003800000 */
[----:B------:R-:W-:Y:S01]  /*0210*/  ISETP.NE.AND P3, PT, R5, RZ, PT ;  /* 0x000000ff0500720c */ /* 0x000fe20003f65270 */
[----:B------:R-:W-:-:S12]  /*0220*/  HFMA2 R0, -RZ, RZ, 0, 0 ;  /* 0x00000000ff007431 */ /* 0x000fd800000001ff */
[----:B------:R-:W-:Y:S05]  /*0230*/  @!P3 BRA `(.L_x_32) ;  /* 0x0000000c000cb947 */ /* 0x000fea0003800000 */
[----:B------:R-:W-:Y:S02]  /*0240*/  IADD3 R0, PT, PT, R7, -0x2, RZ ;  /* 0xfffffffe07007810 */ /* 0x000fe40007ffe0ff */
[----:B--2---:R-:W-:Y:S02]  /*0250*/  CS2R R8, SRZ ;  /* 0x0000000000087805 */ /* 0x004fe4000001ff00 */
        /* <DEDUP_REMOVED lines=12> */
.L_x_34:
[----:B------:R-:W-:Y:S02]  /*0320*/  MOV R2, UR4 ;  /* 0x0000000400027c02 */ /* 0x000fe40008000f00 */
        /* <DEDUP_REMOVED lines=86> */
.L_x_33:
[----:B------:R-:W-:Y:S05]  /*0890*/  @!P1 BRA `(.L_x_32) ;  /* 0x0000000400749947 */ /* 0x000fea0003800000 */
[----:B------:R-:W-:Y:S02]  /*08a0*/  ISETP.GE.U32.AND P0, PT, R24, 0x8, PT ;  /* 0x000000081800780c */ /* 0x000fe40003f06070 */
[----:B------:R-:W-:-:S04]  /*08b0*/  LOP3.LUT R16, R5, 0x7, RZ, 0xc0, !PT ;  /* 0x0000000705107812 */ /* 0x000fc800078ec0ff */
[----:B------:R-:W-:-:S07]  /*08c0*/  ISETP.NE.AND P1, PT, R16, RZ, PT ;  /* 0x000000ff1000720c */ /* 0x000fce0003f25270 */
[----:B------:R-:W-:Y:S06]  /*08d0*/  @!P0 BRA `(.L_x_35) ;  /* 0x0000000000b08947 */ /* 0x000fec0003800000 */
[----:B------:R-:W0:Y:S01]  /*08e0*/  LDC.64 R2, c[0x0][0x390] ;  /* 0x0000e400ff027b82 */ /* 0x000e220000000a00 */
        /* <DEDUP_REMOVED lines=43> */
.L_x_35:
        /* <DEDUP_REMOVED lines=29> */
.L_x_36:
[----:B------:R-:W-:Y:S05]  /*0d70*/  @!P1 BRA `(.L_x_32) ;  /* 0x00000000003c9947 */ /* 0x000fea0003800000 */
[----:B------:R-:W0:Y:S01]  /*0d80*/  LDC.64 R2, c[0x0][0x390] ;  /* 0x0000e400ff027b82 */ /* 0x000e220000000a00 */
[----:B------:R-:W-:Y:S02]  /*0d90*/  IADD3 R9, PT, PT, R6, R9, RZ ;  /* 0x0000000906097210 */ /* 0x000fe40007ffe0ff */
[----:B------:R-:W-:-:S07]  /*0da0*/  IADD3 R12, PT, PT, -R10, RZ, RZ ;  /* 0x000000ff0a0c7210 */ /* 0x000fce0007ffe1ff */
.L_x_37:
        /* <DEDUP_REMOVED lines=12> */
.L_x_32:
[----:B--2---:R-:W-:-:S04]  /*0e70*/  FMNMX R9, R0, 1.000000003171076851e-30, !PT ;  /* 0x0da2426000097809 */ /* 0x004fc80007800000 */
[----:B------:R-:W-:-:S04]  /*0e80*/  IADD3 R0, PT, PT, R9, 0x1800000, RZ ;  /* 0x0180000009007810 */ /* 0x000fc80007ffe0ff */
[----:B------:R-:W-:-:S04]  /*0e90*/  LOP3.LUT R0, R0, 0x7f800000, RZ, 0xc0, !PT ;  /* 0x7f80000000007812 */ /* 0x000fc800078ec0ff */
[----:B------:R-:W-:-:S13]  /*0ea0*/  ISETP.GT.U32.AND P0, PT, R0, 0x1ffffff, PT ;  /* 0x01ffffff0000780c */ /* 0x000fda0003f04070 */
[----:B------:R-:W-:Y:S05]  /*0eb0*/  @P0 BRA `(.L_x_38) ;  /* 0x00000000000c0947 */ /* 0x000fea0003800000 */
[----:B------:R-:W-:-:S07]  /*0ec0*/  MOV R2, 0xee0 ;  /* 0x00000ee000027802 */ /* 0x000fce0000000f00 */
[----:B------:R-:W-:Y:S05]  /*0ed0*/  CALL.REL.NOINC `($__internal_1_$__cuda_sm20_rcp_rn_f32_slowpath) ;  /* 0x0000001000287944 */ /* 0x000fea0003c00000 */
[----:B------:R-:W-:Y:S05]  /*0ee0*/  BRA `(.L_x_39) ;  /* 0x0000000000107947 */ /* 0x000fea0003800000 */
.L_x_38:
[----:B------:R-:W0:Y:S02]  /*0ef0*/  MUFU.RCP R8, R9 ;  /* 0x0000000900087308 */ /* 0x000e240000001000 */
[----:B0-----:R-:W-:-:S04]  /*0f00*/  FFMA R0, R9, R8, -1 ;  /* 0xbf80000009007423 */ /* 0x001fc80000000008 */
[----:B------:R-:W-:-:S04]  /*0f10*/  FADD.FTZ R3, -R0, -RZ ;  /* 0x800000ff00037221 */ /* 0x000fc80000010100 */
[----:B------:R-:W-:-:S07]  /*0f20*/  FFMA R8, R8, R3, R8 ;  /* 0x0000000308087223 */ /* 0x000fce0000000008 */
.L_x_39:
        /* <DEDUP_REMOVED lines=24> */
.L_x_44:
        /* <DEDUP_REMOVED lines=59> */
.L_x_43:
        /* <DEDUP_REMOVED lines=33> */
.L_x_45:
[----:B------:R-:W-:-:S13]  /*1670*/  ISETP.NE.OR P0, PT, R10, RZ, P0 ;  /* 0x000000ff0a00720c */ /* 0x000fda0000705670 */
[----:B------:R-:W-:Y:S05]  /*1680*/  @!P0 BRA `(.L_x_41) ;  /* 0x0000000000448947 */ /* 0x000fea0003800000 */
.L_x_42:
        /* <DEDUP_REMOVED lines=17> */
.L_x_41:
[----:B------:R-:W-:Y:S02]  /*17a0*/  ISETP.NE.AND P0, PT, R0, RZ, PT ;  /* 0x000000ff0000720c */ /* 0x000fe40003f05270 */
[----:B-1----:R-:W-:Y:S02]  /*17b0*/  LOP3.LUT R23, R5, 0xf, RZ, 0xc0, !PT ;  /* 0x0000000f05177812 */ /* 0x002fe400078ec0ff */
[----:B------:R-:W-:Y:S02]  /*17c0*/  ISETP.GE.U32.AND P3, PT, R9, 0xf, PT ;  /* 0x0000000f0900780c */ /* 0x000fe40003f66070 */
[----:B------:R-:W-:-:S07]  /*17d0*/  ISETP.NE.AND P1, PT, R23, RZ, PT ;  /* 0x000000ff1700720c */ /* 0x000fce0003f25270 */
[----:B------:R-:W-:Y:S06]  /*17e0*/  @!P0 BRA `(.L_x_46) ;  /* 0x00000000002c8947 */ /* 0x000fec0003800000 */
[----:B------:R-:W1:Y:S01]  /*17f0*/  LDC.64 R10, c[0x0][0x390] ;  /* 0x0000e400ff0a7b82 */ /* 0x000e620000000a00 */
[----:B------:R-:W-:Y:S02]  /*1800*/  IADD3 R7, PT, PT, R6, R7, RZ ;  /* 0x0000000706077210 */ /* 0x000fe40007ffe0ff */
[----:B------:R-:W-:-:S07]  /*1810*/  IADD3 R9, PT, PT, -R0, RZ, RZ ;  /* 0x000000ff00097210 */ /* 0x000fce0007ffe1ff */
.L_x_47:
[----:B-1-3--:R-:W-:-:S05]  /*1820*/  IMAD.WIDE R2, R7, 0x4, R10 ;  /* 0x0000000407027825 */ /* 0x00afca00078e020a */
[----:B--2---:R-:W2:Y:S01]  /*1830*/  LDG.E R13, desc[UR8][R2.64] ;  /* 0x00000008020d7981 */ /* 0x004ea2000c1e1900 */
[----:B------:R-:W-:Y:S02]  /*1840*/  IADD3 R9, PT, PT, R9, 0x1, RZ ;  /* 0x0000000109097810 */ /* 0x000fe40007ffe0ff */
[----:B------:R-:W-:Y:S02]  /*1850*/  IADD3 R7, PT, PT, R7, 0x1, RZ ;  /* 0x0000000107077810 */ /* 0x000fe40007ffe0ff */
[----:B------:R-:W-:Y:S01]  /*1860*/  ISETP.NE.AND P2, PT, R9, RZ, PT ;  /* 0x000000ff0900720c */ /* 0x000fe20003f45270 */
[----:B--2---:R-:W-:-:S05]  /*1870*/  FMUL R13, R13, R8 ;  /* 0x000000080d0d7220 */ /* 0x004fca0000400000 */
[----:B------:R3:W-:Y:S07]  /*1880*/  STG.E desc[UR8][R2.64], R13 ;  /* 0x0000000d02007986 */ /* 0x0007ee000c101908 */
[----:B------:R-:W-:Y:S05]  /*1890*/  @P2 BRA `(.L_x_47) ;  /* 0xfffffffc00e02947 */ /* 0x000fea000383ffff */
.L_x_46:
[----:B------:R-:W-:Y:S01]  /*18a0*/  HFMA2 R7, -RZ, RZ, 0, 0 ;  /* 0x00000000ff077431 */ /* 0x000fe200000001ff */
[----:B------:R-:W-:Y:S01]  /*18b0*/  MOV R9, RZ ;  /* 0x000000ff00097202 */ /* 0x000fe20000000f00 */
[----:B------:R-:W-:Y:S06]  /*18c0*/  @!P3 BRA `(.L_x_48) ;  /* 0x0000000000b4b947 */ /* 0x000fec0003800000 */
[----:B------:R-:W-:Y:S01]  /*18d0*/  LOP3.LUT R9, R5, 0xfffffff0, RZ, 0xc0, !PT ;  /* 0xfffffff005097812 */ /* 0x000fe200078ec0ff */
[----:B0-----:R-:W-:Y:S01]  /*18e0*/  UIADD3 UR6, UP0, UPT, UR6, 0x20, URZ ;  /* 0x0000002006067890 */ /* 0x001fe2000ff1e0ff */
[----:B------:R-:W-:Y:S02]  /*18f0*/  MOV R7, RZ ;  /* 0x000000ff00077202 */ /* 0x000fe40000000f00 */
[----:B------:R-:W-:Y:S01]  /*1900*/  MOV R8, R6 ;  /* 0x0000000600087202 */ /* 0x000fe20000000f00 */
[----:B------:R-:W-:Y:S01]  /*1910*/  UIADD3.X UR7, UPT, UPT, URZ, UR7, URZ, UP0, !UPT ;  /* 0x00000007ff077290 */ /* 0x000fe200087fe4ff */
[----:B------:R-:W-:-:S11]  /*1920*/  IADD3 R26, PT, PT, -R9, RZ, RZ ;  /* 0x000000ff091a7210 */ /* 0x000fd60007ffe1ff */
.L_x_49:
[----:B---3--:R-:W-:Y:S02]  /*1930*/  MOV R2, UR6 ;  /* 0x0000000600027c02 */ /* 0x008fe40008000f00 */
        /* <DEDUP_REMOVED lines=18> */
[----:B------:R-:W-:-:S02]  /*1a60*/  IADD3 R26, PT, PT, R26, 0x10, RZ ;  /* 0x000000101a1a7810 */ /* 0x000fc40007ffe0ff */
[----:B------:R-:W-:Y:S02]  /*1a70*/  IADD3 R8, PT, PT, R8, 0x10, RZ ;  /* 0x0000001008087810 */ /* 0x000fe40007ffe0ff */
[----:B------:R-:W-:Y:S01]  /*1a80*/  ISETP.NE.AND P2, PT, R26, RZ, PT ;  /* 0x000000ff1a00720c */ /* 0x000fe20003f45270 */
[----:B---3--:R-:W-:-:S04]  /*1a90*/  FADD R24, R24, R7 ;  /* 0x0000000718187221 */ /* 0x008fc80000000000 */
[----:B----4-:R-:W-:-:S04]  /*1aa0*/  FADD R24, R24, R25 ;  /* 0x0000001918187221 */ /* 0x010fc80000000000 */
[----:B-----5:R-:W-:-:S04]  /*1ab0*/  FADD R24, R24, R27 ;  /* 0x0000001b18187221 */ /* 0x020fc80000000000 */
        /* <DEDUP_REMOVED lines=12> */
[----:B------:R-:W-:Y:S01]  /*1b80*/  FADD R7, R11, R22 ;  /* 0x000000160b077221 */ /* 0x000fe20000000000 */
[----:B------:R-:W-:Y:S06]  /*1b90*/  @P2 BRA `(.L_x_49) ;  /* 0xfffffffc00642947 */ /* 0x000fec000383ffff */
.L_x_48:
[----:B------:R-:W-:Y:S05]  /*1ba0*/  @!P1 BRA `(.L_x_50) ;  /* 0x0000000000c89947 */ /* 0x000fea0003800000 */
[----:B------:R-:W-:Y:S02]  /*1bb0*/  ISETP.GE.U32.AND P1, PT, R23, 0x8, PT ;  /* 0x000000081700780c */ /* 0x000fe40003f26070 */
[----:B------:R-:W-:-:S04]  /*1bc0*/  LOP3.LUT R11, R5, 0x7, RZ, 0xc0, !PT ;  /* 0x00000007050b7812 */ /* 0x000fc800078ec0ff */
[----:B------:R-:W-:-:S07]  /*1bd0*/  ISETP.NE.AND P2, PT, R11, RZ, PT ;  /* 0x000000ff0b00720c */ /* 0x000fce0003f45270 */
[----:B------:R-:W-:Y:S06]  /*1be0*/  @!P1 BRA `(.L_x_51) ;  /* 0x0000000000509947 */ /* 0x000fec0003800000 */
[----:B---3--:R-:W1:Y:S01]  /*1bf0*/  LDC.64 R2, c[0x0][0x390] ;  /* 0x0000e400ff027b82 */ /* 0x008e620000000a00 */
[----:B------:R-:W-:-:S05]  /*1c00*/  IADD3 R5, PT, PT, R6, R9, RZ ;  /* 0x0000000906057210 */ /* 0x000fca0007ffe0ff */
[----:B-1----:R-:W-:-:S05]  /*1c10*/  IMAD.WIDE R2, R5, 0x4, R2 ;  /* 0x0000000405027825 */ /* 0x002fca00078e0202 */
[----:B------:R-:W3:Y:S04]  /*1c20*/  LDG.E R8, desc[UR8][R2.64] ;  /* 0x0000000802087981 */ /* 0x000ee8000c1e1900 */
[----:B------:R-:W4:Y:S04]  /*1c30*/  LDG.E R5, desc[UR8][R2.64+0x4] ;  /* 0x0000040802057981 */ /* 0x000f28000c1e1900 */
[----:B------:R-:W5:Y:S04]  /*1c40*/  LDG.E R10, desc[UR8][R2.64+0x8] ;  /* 0x00000808020a7981 */ /* 0x000f68000c1e1900 */
[----:B--2---:R-:W2:Y:S04]  /*1c50*/  LDG.E R12, desc[UR8][R2.64+0xc] ;  /* 0x00000c08020c7981 */ /* 0x004ea8000c1e1900 */
[----:B------:R-:W2:Y:S04]  /*1c60*/  LDG.E R14, desc[UR8][R2.64+0x10] ;  /* 0x00001008020e7981 */ /* 0x000ea8000c1e1900 */
[----:B------:R-:W2:Y:S04]  /*1c70*/  LDG.E R16, desc[UR8][R2.64+0x14] ;  /* 0x0000140802107981 */ /* 0x000ea8000c1e1900 */
[----:B------:R-:W2:Y:S04]  /*1c80*/  LDG.E R18, desc[UR8][R2.64+0x18] ;  /* 0x0000180802127981 */ /* 0x000ea8000c1e1900 */
[----:B------:R-:W2:Y:S01]  /*1c90*/  LDG.E R20, desc[UR8][R2.64+0x1c] ;  /* 0x00001c0802147981 */ /* 0x000ea2000c1e1900 */
[----:B------:R-:W-:Y:S01]  /*1ca0*/  IADD3 R9, PT, PT, R9, 0x8, RZ ;  /* 0x0000000809097810 */ /* 0x000fe20007ffe0ff */
[----:B---3--:R-:W-:-:S04]  /*1cb0*/  FADD R8, R7, R8 ;  /* 0x0000000807087221 */ /* 0x008fc80000000000 */
[----:B----4-:R-:W-:-:S04]  /*1cc0*/  FADD R5, R8, R5 ;  /* 0x0000000508057221 */ /* 0x010fc80000000000 */
[----:B-----5:R-:W-:-:S04]  /*1cd0*/  FADD R5, R5, R10 ;  /* 0x0000000a05057221 */ /* 0x020fc80000000000 */
[----:B--2---:R-:W-:-:S04]  /*1ce0*/  FADD R5, R5, R12 ;  /* 0x0000000c05057221 */ /* 0x004fc80000000000 */
[----:B------:R-:W-:-:S04]  /*1cf0*/  FADD R5, R5, R14 ;  /* 0x0000000e05057221 */ /* 0x000fc80000000000 */
[----:B------:R-:W-:-:S04]  /*1d00*/  FADD R5, R5, R16 ;  /* 0x0000001005057221 */ /* 0x000fc80000000000 */
[----:B------:R-:W-:-:S04]  /*1d10*/  FADD R5, R5, R18 ;  /* 0x0000001205057221 */ /* 0x000fc80000000000 */
[----:B------:R-:W-:-:S07]  /*1d20*/  FADD R7, R5, R20 ;  /* 0x0000001405077221 */ /* 0x000fce0000000000 */
.L_x_51:
[----:B------:R-:W-:Y:S05]  /*1d30*/  @!P2 BRA `(.L_x_50) ;  /* 0x000000000064a947 */ /* 0x000fea0003800000 */
[----:B------:R-:W-:-:S13]  /*1d40*/  ISETP.GE.U32.AND P1, PT, R11, 0x4, PT ;  /* 0x000000040b00780c */ /* 0x000fda0003f26070 */
[----:B------:R-:W-:Y:S05]  /*1d50*/  @!P1 BRA `(.L_x_52) ;  /* 0x0000000000309947 */ /* 0x000fea0003800000 */
[----:B---3--:R-:W1:Y:S01]  /*1d60*/  LDC.64 R2, c[0x0][0x390] ;  /* 0x0000e400ff027b82 */ /* 0x008e620000000a00 */
[----:B------:R-:W-:-:S05]  /*1d70*/  IADD3 R5, PT, PT, R6, R9, RZ ;  /* 0x0000000906057210 */ /* 0x000fca0007ffe0ff */
[----:B-1----:R-:W-:-:S05]  /*1d80*/  IMAD.WIDE R2, R5, 0x4, R2 ;  /* 0x0000000405027825 */ /* 0x002fca00078e0202 */
[----:B------:R-:W3:Y:S04]  /*1d90*/  LDG.E R8, desc[UR8][R2.64] ;  /* 0x0000000802087981 */ /* 0x000ee8000c1e1900 */
[----:B------:R-:W4:Y:S04]  /*1da0*/  LDG.E R5, desc[UR8][R2.64+0x4] ;  /* 0x0000040802057981 */ /* 0x000f28000c1e1900 */
[----:B------:R-:W5:Y:S04]  /*1db0*/  LDG.E R10, desc[UR8][R2.64+0x8] ;  /* 0x00000808020a7981 */ /* 0x000f68000c1e1900 */
[----:B--2---:R-:W2:Y:S01]  /*1dc0*/  LDG.E R12, desc[UR8][R2.64+0xc] ;  /* 0x00000c08020c7981 */ /* 0x004ea2000c1e1900 */
[----:B------:R-:W-:Y:S01]  /*1dd0*/  IADD3 R9, PT, PT, R9, 0x4, RZ ;  /* 0x0000000409097810 */ /* 0x000fe20007ffe0ff */
[----:B---3--:R-:W-:-:S04]  /*1de0*/  FADD R8, R7, R8 ;  /* 0x0000000807087221 */ /* 0x008fc80000000000 */
[----:B----4-:R-:W-:-:S04]  /*1df0*/  FADD R5, R8, R5 ;  /* 0x0000000508057221 */ /* 0x010fc80000000000 */
[----:B-----5:R-:W-:-:S04]  /*1e00*/  FADD R5, R5, R10 ;  /* 0x0000000a05057221 */ /* 0x020fc80000000000 */
[----:B--2---:R-:W-:-:S07]  /*1e10*/  FADD R7, R5, R12 ;  /* 0x0000000c05077221 */ /* 0x004fce0000000000 */
.L_x_52:
[----:B------:R-:W-:Y:S05]  /*1e20*/  @!P0 BRA `(.L_x_50) ;  /* 0x0000000000288947 */ /* 0x000fea0003800000 */
[----:B------:R-:W1:Y:S01]  /*1e30*/  LDC.64 R10, c[0x0][0x390] ;  /* 0x0000e400ff0a7b82 */ /* 0x000e620000000a00 */
[----:B------:R-:W-:Y:S02]  /*1e40*/  IADD3 R9, PT, PT, R6, R9, RZ ;  /* 0x0000000906097210 */ /* 0x000fe40007ffe0ff */
[----:B------:R-:W-:-:S07]  /*1e50*/  IADD3 R0, PT, PT, -R0, RZ, RZ ;  /* 0x000000ff00007210 */ /* 0x000fce0007ffe1ff */
.L_x_53:
[----:B-1-3--:R-:W-:-:S06]  /*1e60*/  IMAD.WIDE R2, R9, 0x4, R10 ;  /* 0x0000000409027825 */ /* 0x00afcc00078e020a */
[----:B------:R-:W3:Y:S01]  /*1e70*/  LDG.E R2, desc[UR8][R2.64] ;  /* 0x0000000802027981 */ /* 0x000ee2000c1e1900 */
[----:B------:R-:W-:Y:S02]  /*1e80*/  IADD3 R0, PT, PT, R0, 0x1, RZ ;  /* 0x0000000100007810 */ /* 0x000fe40007ffe0ff */
[----:B------:R-:W-:Y:S02]  /*1e90*/  IADD3 R9, PT, PT, R9, 0x1, RZ ;  /* 0x0000000109097810 */ /* 0x000fe40007ffe0ff */
[----:B------:R-:W-:Y:S01]  /*1ea0*/  ISETP.NE.AND P0, PT, R0, RZ, PT ;  /* 0x000000ff0000720c */ /* 0x000fe20003f05270 */
[----:B---3--:R-:W-:-:S12]  /*1eb0*/  FADD R7, R2, R7 ;  /* 0x0000000702077221 */ /* 0x008fd80000000000 */
[----:B------:R-:W-:Y:S05]  /*1ec0*/  @P0 BRA `(.L_x_53) ;  /* 0xfffffffc00e40947 */ /* 0x000fea000383ffff */
.L_x_50:
[----:B---3--:R-:W1:Y:S02]  /*1ed0*/  LDC.64 R2, c[0x0][0x390] ;  /* 0x0000e400ff027b82 */ /* 0x008e640000000a00 */
[----:B-1----:R-:W-:-:S05]  /*1ee0*/  IMAD.WIDE R2, R6, 0x4, R2 ;  /* 0x0000000406027825 */ /* 0x002fca00078e0202 */
[----:B------:R-:W3:Y:S01]  /*1ef0*/  LDG.E R0, desc[UR8][R2.64] ;  /* 0x0000000802007981 */ /* 0x000ee2000c1e1900 */
[----:B------:R-:W-:-:S04]  /*1f00*/  FADD R7, -R7, 1 ;  /* 0x3f80000007077421 */ /* 0x000fc80000000100 */
[----:B---3--:R-:W-:-:S05]  /*1f10*/  FADD R7, R0, R7 ;  /* 0x0000000700077221 */ /* 0x008fca0000000000 */
[----:B------:R1:W-:Y:S02]  /*1f20*/  STG.E desc[UR8][R2.64], R7 ;  /* 0x0000000702007986 */ /* 0x0003e4000c101908 */
.L_x_40:
[----:B-1----:R-:W1:Y:S01]  /*1f30*/  LDC.64 R2, c[0x0][0x398] ;  /* 0x0000e600ff027b82 */ /* 0x002e620000000a00 */
[----:B------:R-:W-:Y:S02]  /*1f40*/  HFMA2 R7, -RZ, RZ, 1.875, 0 ;  /* 0x3f800000ff077431 */ /* 0x000fe400000001ff */
[----:B-1----:R-:W-:-:S05]  /*1f50*/  IMAD.WIDE.U32 R4, R4, 0x4, R2 ;  /* 0x0000000404047825 */ /* 0x002fca00078e0002 */
[----:B------:R-:W-:Y:S01]  /*1f60*/  STG.E desc[UR8][R4.64], R7 ;  /* 0x0000000704007986 */ /* 0x000fe2000c101908 */
[----:B0-----:R-:W-:Y:S05]  /*1f70*/  EXIT ;  /* 0x000000000000794d */ /* 0x001fea0003800000 */
        .weak           $__internal_1_$__cuda_sm20_rcp_rn_f32_slowpath
        .type           $__internal_1_$__cuda_sm20_rcp_rn_f32_slowpath,@function
        .size           $__internal_1_$__cuda_sm20_rcp_rn_f32_slowpath,(.L_x_346 - $__internal_1_$__cuda_sm20_rcp_rn_f32_slowpath)
$__internal_1_$__cuda_sm20_rcp_rn_f32_slowpath:
        /* <DEDUP_REMOVED lines=16> */
.L_x_54:
        /* <DEDUP_REMOVED lines=33> */
.L_x_56:
[----:B------:R0:W1:Y:S02]  /*2290*/  MUFU.RCP R3, R0 ;  /* 0x0000000000037308 */ /* 0x0000640000001000 */
.L_x_55:
[----:B-1-3--:R-:W-:Y:S02]  /*22a0*/  MOV R8, R3 ;  /* 0x0000000300087202 */ /* 0x00afe40000000f00 */
[----:B------:R-:W-:-:S04]  /*22b0*/  MOV R3, 0x0 ;  /* 0x0000000000037802 */ /* 0x000fc80000000f00 */
[----:B0-2---:R-:W-:Y:S05]  /*22c0*/  RET.REL.NODEC R2 `(cwma_precompute_weights_f32) ;  /* 0xffffffdc024c7950 */ /* 0x005fea0003c3ffff */
.L_x_57:
        /* <DEDUP_REMOVED lines=11> */
.L_x_346:


//--------------------- .text.cwma_ms1p_tiled_f32_tx128_ty4 --------------------------
	.section	.text.cwma_ms1p_tiled_f32_tx128_ty4,"ax",@progbits
	.align	128
        .global         cwma_ms1p_tiled_f32_tx128_ty4
        .type           cwma_ms1p_tiled_f32_tx128_ty4,@function
        .size           cwma_ms1p_tiled_f32_tx128_ty4,(.L_x_349 - cwma_ms1p_tiled_f32_tx128_ty4)
        .other          cwma_ms1p_tiled_f32_tx128_ty4,@"STO_CUDA_ENTRY STV_DEFAULT"
cwma_ms1p_tiled_f32_tx128_ty4:
.text.cwma_ms1p_tiled_f32_tx128_ty4:
[----:B------:R-:W-:Y:S01]  /*0000*/  LDC R1, c[0x0][0x37c] ;  /* 0x0000df00ff017b82 */ /* 0x000fe20000000800 */
[----:B------:R-:W0:Y:S07]  /*0010*/  S2R R15, SR_CTAID.X ;  /* 0x00000000000f7919 */ /* 0x000e2e0000002500 */
[----:B------:R-:W1:Y:S08]  /*0020*/  S2UR UR4, SR_CTAID.Y ;  /* 0x00000000000479c3 */ /* 0x000e700000002600 */
[----:B------:R-:W2:Y:S01]  /*0030*/  LDC.64 R2, c[0x0][0x398] ;  /* 0x0000e600ff027b82 */ /* 0x000ea20000000a00 */
[----:B-1----:R-:W-:Y:S01]  /*0040*/  USHF.L.U32 UR4, UR4, 0x2, URZ ;  /* 0x0000000204047899 */ /* 0x002fe200080006ff */
[----:B0-----:R-:W-:-:S05]  /*0050*/  SHF.L.U32 R15, R15, 0x7, RZ ;  /* 0x000000070f0f7819 */ /* 0x001fca00000006ff */
[----:B--2---:R-:W-:-:S04]  /*0060*/  ISETP.LE.AND P0, PT, R2, UR4, PT ;  /* 0x0000000402007c0c */ /* 0x004fc8000bf03270 */
[----:B------:R-:W-:-:S13]  /*0070*/  ISETP.GE.OR P0, PT, R15, R3, P0 ;  /* 0x000000030f00720c */ /* 0x000fda0000706670 */
[----:B------:R-:W-:Y:S05]  /*0080*/  @P0 EXIT ;  /* 0x000000000000094d */ /* 0x000fea0003800000 */
[----:B------:R-:W0:Y:S01]  /*0090*/  S2R R11, SR_TID.Y ;  /* 0x00000000000b7919 */ /* 0x000e220000002200 */
[----:B------:R-:W1:Y:S01]  /*00a0*/  LDC R12, c[0x0][0x390] ;  /* 0x0000e400ff0c7b82 */ /* 0x000e620000000800 */
[----:B------:R-:W0:Y:S01]  /*00b0*/  LDCU UR7, c[0x0][0x360] ;  /* 0x00006c00ff0777ac */ /* 0x000e220008000800 */
[----:B------:R-:W-:Y:S01]  /*00c0*/  BSSY.RECONVERGENT B0, `(.L_x_58) ;  /* 0x0000016000007945 */ /* 0x000fe20003800200 */
[----:B------:R-:W0:Y:S01]  /*00d0*/  S2R R0, SR_TID.X ;  /* 0x0000000000007919 */ /* 0x000e220000002100 */
[----:B------:R-:W2:Y:S01]  /*00e0*/  LDCU.64 UR8, c[0x0][0x358] ;  /* 0x00006b00ff0877ac */ /* 0x000ea20008000a00 */
[----:B-1----:R-:W-:-:S05]  /*00f0*/  VIMNMX R12, PT, PT, R12, 0x1, !PT ;  /* 0x000000010c0c7848 */ /* 0x002fca0007fe0100 */
[----:B------:R-:W-:Y:S02]  /*0100*/  VIADD R10, R12, 0xffffffff ;  /* 0xffffffff0c0a7836 */ /* 0x000fe40000000000 */
[----:B0-----:R-:W-:-:S05]  /*0110*/  IMAD R7, R11, UR7, R0 ;  /* 0x000000070b077c24 */ /* 0x001fca000f8e0200 */
[----:B------:R-:W-:-:S13]  /*0120*/  ISETP.GE.U32.AND P0, PT, R7, R10, PT ;  /* 0x0000000a0700720c */ /* 0x000fda0003f06070 */
[----:B--2---:R-:W-:Y:S05]  /*0130*/  @P0 BRA `(.L_x_59) ;  /* 0x0000000000380947 */ /* 0x004fea0003800000 */
[----:B------:R-:W0:Y:S01]  /*0140*/  S2R R9, SR_CgaCtaId ;  /* 0x0000000000097919 */ /* 0x000e220000008800 */
[----:B------:R-:W1:Y:S01]  /*0150*/  LDC R8, c[0x0][0x364] ;  /* 0x0000d900ff087b82 */ /* 0x000e620000000800 */
[----:B------:R-:W-:-:S07]  /*0160*/  MOV R6, 0x400 ;  /* 0x0000040000067802 */ /* 0x000fce0000000f00 */
[----:B------:R-:W2:Y:S01]  /*0170*/  LDC.64 R4, c[0x0][0x388] ;  /* 0x0000e200ff047b82 */ /* 0x000ea20000000a00 */
[----:B-1----:R-:W-:Y:S01]  /*0180*/  IMAD R8, R8, UR7, RZ ;  /* 0x0000000708087c24 */ /* 0x002fe2000f8e02ff */
[----:B0-----:R-:W-:Y:S02]  /*0190*/  LEA R14, R9, R6, 0x18 ;  /* 0x00000006090e7211 */ /* 0x001fe400078ec0ff */
[----:B------:R-:W-:-:S07]  /*01a0*/  MOV R9, R7 ;  /* 0x0000000700097202 */ /* 0x000fce0000000f00 */
.L_x_60:
[----:B0-2---:R-:W-:-:S06]  /*01b0*/  IMAD.WIDE R6, R9, 0x4, R4 ;  /* 0x0000000409067825 */ /* 0x005fcc00078e0204 */
[----:B------:R-:W2:Y:S01]  /*01c0*/  LDG.E.CONSTANT R6, desc[UR8][R6.64] ;  /* 0x0000000806067981 */ /* 0x000ea2000c1e9900 */
[----:B------:R-:W-:Y:S01]  /*01d0*/  IMAD R13, R9, 0x4, R14 ;  /* 0x00000004090d7824 */ /* 0x000fe200078e020e */
[----:B------:R-:W-:-:S04]  /*01e0*/  IADD3 R9, PT, PT, R8, R9, RZ ;  /* 0x0000000908097210 */ /* 0x000fc80007ffe0ff */
[----:B------:R-:W-:Y:S01]  /*01f0*/  ISETP.GE.AND P0, PT, R9, R10, PT ;  /* 0x0000000a0900720c */ /* 0x000fe20003f06270 */
[----:B--2---:R0:W-:-:S12]  /*0200*/  STS [R13], R6 ;  /* 0x000000060d007388 */ /* 0x0041d80000000800 */
[----:B------:R-:W-:Y:S05]  /*0210*/  @!P0 BRA `(.L_x_60) ;  /* 0xfffffffc00e48947 */ /* 0x000fea000383ffff */
.L_x_59:
[----:B------:R-:W-:Y:S05]  /*0220*/  BSYNC.RECONVERGENT B0 ;  /* 0x0000000000007941 */ /* 0x000fea0003800200 */
.L_x_58:
[----:B------:R-:W-:Y:S01]  /*0230*/  VIADD R17, R12, 0x7e ;  /* 0x0000007e0c117836 */ /* 0x000fe20000000000 */
[----:B0-----:R-:W-:Y:S01]  /*0240*/  LEA R13, R10, 0xf, 0x2 ;  /* 0x0000000f0a0d7811 */ /* 0x001fe200078e10ff */
[----:B------:R-:W-:Y:S03]  /*0250*/  BAR.SYNC.DEFER_BLOCKING 0x0 ;  /* 0x0000000000007b1d */ /* 0x000fe60000010000 */
[----:B------:R-:W-:Y:S02]  /*0260*/  ISETP.GE.U32.AND P0, PT, R0, R17, PT ;  /* 0x000000110000720c */ /* 0x000fe40003f06070 */
[----:B------:R-:W-:Y:S01]  /*0270*/  LOP3.LUT R13, R13, 0xfffffff0, RZ, 0xc0, !PT ;  /* 0xfffffff00d0d7812 */ /* 0x000fe200078ec0ff */
[----:B------:R-:W-:Y:S10]  /*0280*/  BSSY.RECONVERGENT B0, `(.L_x_61) ;  /* 0x0000032000007945 */ /* 0x000ff40003800200 */
[----:B------:R-:W-:Y:S05]  /*0290*/  @P0 BRA `(.L_x_62) ;  /* 0x0000000000c00947 */ /* 0x000fea0003800000 */
[----:B------:R-:W0:Y:S01]  /*02a0*/  S2UR UR6, SR_CgaCtaId ;  /* 0x00000000000679c3 */ /* 0x000e220000008800 */
[----:B------:R-:W-:Y:S01]  /*02b0*/  HFMA2 R5, -RZ, RZ, 0, 2.98023223876953125e-07 ;  /* 0x00000005ff057431 */ /* 0x000fe200000001ff */
[----:B------:R-:W-:Y:S01]  /*02c0*/  UMOV UR5, 0x400 ;  /* 0x0000040000057882 */ /* 0x000fe20000000000 */
[C---:B------:R-:W-:Y:S01]  /*02d0*/  LOP3.LUT P1, RZ, R11.reuse, 0x3, R2, 0xf8, !PT ;  /* 0x000000030bff7812 */ /* 0x040fe2000782f802 */
[----:B------:R-:W-:Y:S01]  /*02e0*/  VIADD R19, R11, UR4 ;  /* 0x000000040b137c36 */ /* 0x000fe20008000000 */
[----:B------:R-:W-:Y:S02]  /*02f0*/  IADD3 R2, PT, PT, R15, 0x2, -R12 ;  /* 0x000000020f027810 */ /* 0x000fe40007ffe80c */
[----:B------:R-:W-:Y:S01]  /*0300*/  MOV R16, R0 ;  /* 0x0000000000107202 */ /* 0x000fe20000000f00 */
[----:B------:R-:W1:Y:S01]  /*0310*/  LDC R3, c[0x0][0x39c] ;  /* 0x0000e700ff037b82 */ /* 0x000e620000000800 */
[----:B------:R-:W-:-:S07]  /*0320*/  IMAD R18, R12, R5, 0x276 ;  /* 0x000002760c127424 */ /* 0x000fce00078e0205 */
[----:B------:R-:W2:Y:S08]  /*0330*/  LDC R14, c[0x0][0x398] ;  /* 0x0000e600ff0e7b82 */ /* 0x000eb00000000800 */
[----:B------:R-:W3:Y:S01]  /*0340*/  LDC.64 R8, c[0x0][0x380] ;  /* 0x0000e000ff087b82 */ /* 0x000ee20000000a00 */
[----:B0-----:R-:W-:-:S06]  /*0350*/  ULEA UR5, UR6, UR5, 0x18 ;  /* 0x0000000506057291 */ /* 0x001fcc000f8ec0ff */
[----:B------:R-:W-:-:S07]  /*0360*/  VIADD R21, R13, UR5 ;  /* 0x000000050d157c36 */ /* 0x000fce0008000000 */
.L_x_69:
[----:B0-2---:R-:W-:Y:S01]  /*0370*/  IADD3 R5, PT, PT, R2, R16, RZ ;  /* 0x0000001002057210 */ /* 0x005fe20007ffe0ff */
[----:B------:R-:W-:Y:S03]  /*0380*/  BSSY.RECONVERGENT B1, `(.L_x_63) ;  /* 0x000001e000017945 */ /* 0x000fe60003800200 */
[----:B-1----:R-:W-:-:S04]  /*0390*/  ISETP.GE.AND P0, PT, R5, R3, PT ;  /* 0x000000030500720c */ /* 0x002fc80003f06270 */
[----:B------:R-:W-:-:S13]  /*03a0*/  ISETP.LT.OR P0, PT, R5, RZ, P0 ;  /* 0x000000ff0500720c */ /* 0x000fda0000701670 */
[----:B----4-:R-:W-:Y:S05]  /*03b0*/  @P0 BRA `(.L_x_64) ;  /* 0x0000000000580947 */ /* 0x010fea0003800000 */
[----:B------:R-:W-:Y:S05]  /*03c0*/  @P1 BRA `(.L_x_65) ;  /* 0x0000000000241947 */ /* 0x000fea0003800000 */
[----:B--2---:R-:W-:-:S04]  /*03d0*/  IMAD R5, R5, R14, UR4 ;  /* 0x0000000405057e24 */ /* 0x004fc8000f8e020e */
[----:B---3--:R-:W-:-:S06]  /*03e0*/  IMAD.WIDE.U32 R4, R5, 0x4, R8 ;  /* 0x0000000405047825 */ /* 0x008fcc00078e0008 */
[----:B------:R-:W2:Y:S01]  /*03f0*/  LDG.E.128.CONSTANT R4, desc[UR8][R4.64] ;  /* 0x0000000804047981 */ /* 0x000ea2000c1e9d00 */
[----:B------:R-:W-:-:S05]  /*0400*/  IMAD R20, R16, 0x14, R21 ;  /* 0x0000001410147824 */ /* 0x000fca00078e0215 */
[----:B--2---:R2:W-:Y:S04]  /*0410*/  STS [R20], R4 ;  /* 0x0000000414007388 */ /* 0x0045e80000000800 */
[----:B------:R2:W-:Y:S04]  /*0420*/  STS [R20+0x4], R5 ;  /* 0x0000040514007388 */ /* 0x0005e80000000800 */
[----:B------:R2:W-:Y:S04]  /*0430*/  STS [R20+0x8], R6 ;  /* 0x0000080614007388 */ /* 0x0005e80000000800 */
[----:B------:R2:W-:Y:S01]  /*0440*/  STS [R20+0xc], R7 ;  /* 0x00000c0714007388 */ /* 0x0005e20000000800 */
[----:B------:R-:W-:Y:S05]  /*0450*/  BRA `(.L_x_66) ;  /* 0x0000000000407947 */ /* 0x000fea0003800000 */
.L_x_65:
[----:B--2---:R-:W-:Y:S01]  /*0460*/  ISETP.GE.U32.AND P0, PT, R19, R14, PT ;  /* 0x0000000e1300720c */ /* 0x004fe20003f06070 */
[----:B------:R-:W-:Y:S01]  /*0470*/  IMAD R4, R16, 0x5, R11 ;  /* 0x0000000510047824 */ /* 0x000fe200078e020b */
[----:B------:R-:W-:Y:S03]  /*0480*/  BSSY.RECONVERGENT B2, `(.L_x_67) ;  /* 0x0000007000027945 */ /* 0x000fe60003800200 */
[----:B------:R-:W-:Y:S02]  /*0490*/  IMAD R7, R4, 0x4, R21 ;  /* 0x0000000404077824 */ /* 0x000fe400078e0215 */
[----:B------:R-:W-:-:S06]  /*04a0*/  HFMA2 R4, -RZ, RZ, 0, 0 ;  /* 0x00000000ff047431 */ /* 0x000fcc00000001ff */
[----:B------:R-:W-:Y:S05]  /*04b0*/  @P0 BRA `(.L_x_68) ;  /* 0x00000000000c0947 */ /* 0x000fea0003800000 */
[----:B------:R-:W-:-:S04]  /*04c0*/  IMAD R5, R5, R14, R19 ;  /* 0x0000000e05057224 */ /* 0x000fc800078e0213 */
[----:B---3--:R-:W-:-:S06]  /*04d0*/  IMAD.WIDE.U32 R4, R5, 0x4, R8 ;  /* 0x0000000405047825 */ /* 0x008fcc00078e0008 */
[----:B------:R0:W5:Y:S02]  /*04e0*/  LDG.E.CONSTANT R4, desc[UR8][R4.64] ;  /* 0x0000000804047981 */ /* 0x000164000c1e9900 */
.L_x_68:
[----:B------:R-:W-:Y:S05]  /*04f0*/  BSYNC.RECONVERGENT B2 ;  /* 0x0000000000027941 */ /* 0x000fea0003800200 */
.L_x_67:
[----:B-----5:R1:W-:Y:S01]  /*0500*/  STS [R7], R4 ;  /* 0x0000000407007388 */ /* 0x0203e20000000800 */
[----:B------:R-:W-:Y:S05]  /*0510*/  BRA `(.L_x_66) ;  /* 0x0000000000107947 */ /* 0x000fea0003800000 */
.L_x_64:
[----:B------:R-:W-:-:S05]  /*0520*/  IMAD R4, R16, 0x5, R11 ;  /* 0x0000000510047824 */ /* 0x000fca00078e020b */
[----:B------:R-:W-:-:S13]  /*0530*/  ISETP.GE.AND P0, PT, R4, R18, PT ;  /* 0x000000120400720c */ /* 0x000fda0003f06270 */
[----:B------:R-:W-:-:S05]  /*0540*/  @!P0 LEA R4, R4, R21, 0x2 ;  /* 0x0000001504048211 */ /* 0x000fca00078e10ff */
[----:B------:R4:W-:Y:S02]  /*0550*/  @!P0 STS [R4], RZ ;  /* 0x000000ff04008388 */ /* 0x0009e40000000800 */
.L_x_66:
[----:B------:R-:W-:Y:S05]  /*0560*/  BSYNC.RECONVERGENT B1 ;  /* 0x0000000000017941 */ /* 0x000fea0003800200 */
.L_x_63:
[----:B------:R-:W-:-:S05]  /*0570*/  VIADD R16, R16, UR7 ;  /* 0x0000000710107c36 */ /* 0x000fca0008000000 */
[----:B------:R-:W-:-:S13]  /*0580*/  ISETP.GE.AND P0, PT, R16, R17, PT ;  /* 0x000000111000720c */ /* 0x000fda0003f06270 */
[----:B------:R-:W-:Y:S05]  /*0590*/  @!P0 BRA `(.L_x_69) ;  /* 0xfffffffc00748947 */ /* 0x000fea000383ffff */
.L_x_62:
[----:B------:R-:W-:Y:S05]  /*05a0*/  BSYNC.RECONVERGENT B0 ;  /* 0x0000000000007941 */ /* 0x000fea0003800200 */
.L_x_61:
[----:B------:R-:W5:Y:S01]  /*05b0*/  LDCU UR5, c[0x0][0x398] ;  /* 0x00007300ff0577ac */ /* 0x000f620008000800 */
[----:B------:R-:W-:Y:S02]  /*05c0*/  IADD3 R2, PT, PT, R15, R0, RZ ;  /* 0x000000000f027210 */ /* 0x000fe40007ffe0ff */
[----:B---3--:R-:W-:Y:S01]  /*05d0*/  IADD3 R9, PT, PT, R11, UR4, RZ ;  /* 0x000000040b097c10 */ /* 0x008fe2000fffe0ff */
[----:B------:R-:W-:Y:S01]  /*05e0*/  BAR.SYNC.DEFER_BLOCKING 0x0 ;  /* 0x0000000000007b1d */ /* 0x000fe20000010000 */
[----:B------:R-:W-:-:S04]  /*05f0*/  ISETP.GE.AND P0, PT, R2, R3, PT ;  /* 0x000000030200720c */ /* 0x000fc80003f06270 */
[----:B-----5:R-:W-:-:S13]  /*0600*/  ISETP.GE.OR P0, PT, R9, UR5, P0 ;  /* 0x0000000509007c0c */ /* 0x020fda0008706670 */
[----:B------:R-:W-:Y:S05]  /*0610*/  @P0 EXIT ;  /* 0x000000000000094d */ /* 0x000fea0003800000 */
[----:B012-4-:R-:W0:Y:S02]  /*0620*/  LDC.64 R4, c[0x0][0x3a0] ;  /* 0x0000e800ff047b82 */ /* 0x017e240000000a00 */
[----:B0-----:R-:W-:-:S06]  /*0630*/  IMAD.WIDE.U32 R4, R9, 0x4, R4 ;  /* 0x0000000409047825 */ /* 0x001fcc00078e0004 */
[----:B------:R-:W2:Y:S02]  /*0640*/  LDG.E.CONSTANT R5, desc[UR8][R4.64] ;  /* 0x0000000804057981 */ /* 0x000ea4000c1e9900 */
[----:B--2---:R-:W-:-:S05]  /*0650*/  IMAD.IADD R3, R10, 0x1, R5 ;  /* 0x000000010a037824 */ /* 0x004fca00078e0205 */
[C---:B------:R-:W-:Y:S01]  /*0660*/  ISETP.GE.AND P0, PT, R2.reuse, R3, PT ;  /* 0x000000030200720c */ /* 0x040fe20003f06270 */
[----:B------:R-:W-:-:S12]  /*0670*/  IMAD R2, R2, UR5, R9 ;  /* 0x0000000502027c24 */ /* 0x000fd8000f8e0209 */
[----:B------:R-:W0:Y:S01]  /*0680*/  @!P0 LDC.64 R6, c[0x0][0x3a8] ;  /* 0x0000ea00ff068b82 */ /* 0x000e220000000a00 */
[----:B------:R-:W-:Y:S01]  /*0690*/  @!P0 MOV R3, 0x7fc00000 ;  /* 0x7fc0000000038802 */ /* 0x000fe20000000f00 */
[----:B0-----:R-:W-:-:S05]  /*06a0*/  @!P0 IMAD.WIDE R6, R2, 0x4, R6 ;  /* 0x0000000402068825 */ /* 0x001fca00078e0206 */
[----:B------:R0:W-:Y:S01]  /*06b0*/  @!P0 STG.E desc[UR8][R6.64], R3 ;  /* 0x0000000306008986 */ /* 0x0001e2000c101908 */
[----:B------:R-:W-:Y:S05]  /*06c0*/  @!P0 EXIT ;  /* 0x000000000000894d */ /* 0x000fea0003800000 */
[----:B------:R-:W-:Y:S01]  /*06d0*/  ISETP.NE.AND P0, PT, R10, RZ, PT ;  /* 0x000000ff0a00720c */ /* 0x000fe20003f05270 */
[----:B------:R-:W-:-:S12]  /*06e0*/  HFMA2 R14, -RZ, RZ, 0, 0 ;  /* 0x00000000ff0e7431 */ /* 0x000fd800000001ff */
[----:B------:R-:W-:Y:S05]  /*06f0*/  @!P0 BRA `(.L_x_70) ;  /* 0x0000000400188947 */ /* 0x000fea0003800000 */
[----:B------:R-:W-:Y:S01]  /*0700*/  VIADD R12, R12, 0xfffffffe ;  /* 0xfffffffe0c0c7836 */ /* 0x000fe20000000000 */
[----:B------:R-:W-:Y:S02]  /*0710*/  LOP3.LUT R8, R10, 0x3, RZ, 0xc0, !PT ;  /* 0x000000030a087812 */ /* 0x000fe400078ec0ff */
[----:B------:R-:W-:Y:S02]  /*0720*/  CS2R R14, SRZ ;  /* 0x00000000000e7805 */ /* 0x000fe4000001ff00 */
[----:B------:R-:W-:Y:S02]  /*0730*/  MOV R9, RZ ;  /* 0x000000ff00097202 */ /* 0x000fe40000000f00 */
[----:B------:R-:W-:Y:S02]  /*0740*/  ISETP.GE.U32.AND P1, PT, R12, 0x3, PT ;  /* 0x000000030c00780c */ /* 0x000fe40003f26070 */
[----:B------:R-:W-:-:S11]  /*0750*/  ISETP.NE.AND P0, PT, R8, RZ, PT ;  /* 0x000000ff0800720c */ /* 0x000fd60003f05270 */
[----:B------:R-:W-:Y:S05]  /*0760*/  @!P1 BRA `(.L_x_71) ;  /* 0x00000000009c9947 */ /* 0x000fea0003800000 */
[----:B0-----:R-:W0:Y:S01]  /*0770*/  S2R R6, SR_CgaCtaId ;  /* 0x0000000000067919 */ /* 0x001e220000008800 */
[----:B------:R-:W-:Y:S01]  /*0780*/  MOV R3, 0x400 ;  /* 0x0000040000037802 */ /* 0x000fe20000000f00 */
[----:B------:R-:W-:Y:S01]  /*0790*/  IMAD R4, R0, 0x14, R13 ;  /* 0x0000001400047824 */ /* 0x000fe200078e020d */
[----:B------:R-:W-:Y:S01]  /*07a0*/  LOP3.LUT R9, R10, 0xfffffffc, RZ, 0xc0, !PT ;  /* 0xfffffffc0a097812 */ /* 0x000fe200078ec0ff */
[----:B------:R-:W-:-:S03]  /*07b0*/  IMAD.MOV.U32 R15, RZ, RZ, RZ ;  /* 0x000000ffff0f7224 */ /* 0x000fc600078e00ff */
[----:B------:R-:W-:Y:S02]  /*07c0*/  IADD3 R18, PT, PT, -R9, RZ, RZ ;  /* 0x000000ff09127210 */ /* 0x000fe40007ffe1ff */
[----:B0-----:R-:W-:Y:S02]  /*07d0*/  LEA R10, R6, R3, 0x18 ;  /* 0x00000003060a7211 */ /* 0x001fe400078ec0ff */
[----:B------:R-:W-:-:S04]  /*07e0*/  LEA R3, R11, R4, 0x2 ;  /* 0x000000040b037211 */ /* 0x000fc800078e10ff */
[----:B------:R-:W-:-:S07]  /*07f0*/  IADD3 R12, PT, PT, R3, 0x28, R10 ;  /* 0x00000028030c7810 */ /* 0x000fce0007ffe00a */
.L_x_72:
[----:B------:R-:W-:Y:S01]  /*0800*/  LDS R3, [R12+-0x28] ;  /* 0xffffd8000c037984 */ /* 0x000fe20000000800 */
[----:B------:R-:W-:-:S03]  /*0810*/  IADD3 R18, PT, PT, R18, 0x4, RZ ;  /* 0x0000000412127810 */ /* 0x000fc60007ffe0ff */
[----:B------:R0:W1:Y:S01]  /*0820*/  LDS.128 R4, [R10] ;  /* 0x000000000a047984 */ /* 0x0000620000000c00 */
[----:B------:R-:W-:-:S03]  /*0830*/  ISETP.NE.AND P1, PT, R18, RZ, PT ;  /* 0x000000ff1200720c */ /* 0x000fc60003f25270 */
[----:B------:R-:W2:Y:S04]  /*0840*/  LDS R16, [R12+-0x14] ;  /* 0xffffec000c107984 */ /* 0x000ea80000000800 */
[----:B------:R-:W3:Y:S01]  /*0850*/  LDS R17, [R12] ;  /* 0x000000000c117984 */ /* 0x000ee20000000800 */
[----:B0-----:R-:W-:-:S03]  /*0860*/  VIADD R10, R10, 0x10 ;  /* 0x000000100a0a7836 */ /* 0x001fc60000000000 */
[----:B------:R0:W4:Y:S02]  /*0870*/  LDS R20, [R12+0x14] ;  /* 0x000014000c147984 */ /* 0x0001240000000800 */
[----:B0-----:R-:W-:Y:S01]  /*0880*/  IADD3 R12, PT, PT, R12, 0x50, RZ ;  /* 0x000000500c0c7810 */ /* 0x001fe20007ffe0ff */
[----:B-1----:R-:W-:-:S04]  /*0890*/  FFMA R4, R3, R4, RZ ;  /* 0x0000000403047223 */ /* 0x002fc800000000ff */
[----:B------:R-:W-:Y:S01]  /*08a0*/  FADD R15, R4, -R15 ;  /* 0x8000000f040f7221 */ /* 0x000fe20000000000 */
[----:B--2---:R-:W-:-:S03]  /*08b0*/  FFMA R5, R5, R16, RZ ;  /* 0x0000001005057223 */ /* 0x004fc600000000ff */
[----:B------:R-:W-:Y:S01]  /*08c0*/  FADD R3, R15, R14 ;  /* 0x0000000e0f037221 */ /* 0x000fe20000000000 */
[----:B---3--:R-:W-:-:S03]  /*08d0*/  FFMA R6, R6, R17, RZ ;  /* 0x0000001106067223 */ /* 0x008fc600000000ff */
[----:B------:R-:W-:Y:S01]  /*08e0*/  FADD R14, R3, -R14 ;  /* 0x8000000e030e7221 */ /* 0x000fe20000000000 */
[----:B----4-:R-:W-:-:S03]  /*08f0*/  FFMA R7, R7, R20, RZ ;  /* 0x0000001407077223 */ /* 0x010fc600000000ff */
        /* <DEDUP_REMOVED lines=14> */
.L_x_71:
[----:B------:R-:W-:Y:S05]  /*09e0*/  @!P0 BRA `(.L_x_70) ;  /* 0x00000000005c8947 */ /* 0x000fea0003800000 */
[----:B------:R-:W1:Y:S01]  /*09f0*/  S2R R4, SR_CgaCtaId ;  /* 0x0000000000047919 */ /* 0x000e620000008800 */
[----:B------:R-:W-:Y:S02]  /*0a00*/  IADD3 R0, PT, PT, R0, R9, RZ ;  /* 0x0000000900007210 */ /* 0x000fe40007ffe0ff */
[----:B0-----:R-:W-:Y:S02]  /*0a10*/  MOV R3, 0x400 ;  /* 0x0000040000037802 */ /* 0x001fe40000000f00 */
[----:B------:R-:W-:Y:S01]  /*0a20*/  IADD3 R8, PT, PT, -R8, RZ, RZ ;  /* 0x000000ff08087210 */ /* 0x000fe20007ffe1ff */
[----:B------:R-:W-:-:S04]  /*0a30*/  IMAD R0, R0, 0x14, R13 ;  /* 0x0000001400007824 */ /* 0x000fc800078e020d */
[----:B------:R-:W-:Y:S01]  /*0a40*/  IMAD R0, R11, 0x4, R0 ;  /* 0x000000040b007824 */ /* 0x000fe200078e0200 */
[----:B-1----:R-:W-:-:S04]  /*0a50*/  LEA R3, R4, R3, 0x18 ;  /* 0x0000000304037211 */ /* 0x002fc800078ec0ff */
[----:B------:R-:W-:Y:S01]  /*0a60*/  LEA R9, R9, R3, 0x2 ;  /* 0x0000000309097211 */ /* 0x000fe200078e10ff */
[----:B------:R-:W-:-:S07]  /*0a70*/  IMAD.IADD R3, R3, 0x1, R0 ;  /* 0x0000000103037824 */ /* 0x000fce00078e0200 */
.L_x_73:
[----:B------:R0:W-:Y:S01]  /*0a80*/  LDS R0, [R3] ;  /* 0x0000000003007984 */ /* 0x0001e20000000800 */
[----:B------:R-:W-:-:S03]  /*0a90*/  IADD3 R8, PT, PT, R8, 0x1, RZ ;  /* 0x0000000108087810 */ /* 0x000fc60007ffe0ff */
[----:B------:R1:W2:Y:S01]  /*0aa0*/  LDS R5, [R9] ;  /* 0x0000000009057984 */ /* 0x0002a20000000800 */
[----:B------:R-:W-:Y:S02]  /*0ab0*/  ISETP.NE.AND P0, PT, R8, RZ, PT ;  /* 0x000000ff0800720c */ /* 0x000fe40003f05270 */
[----:B0-----:R-:W-:Y:S01]  /*0ac0*/  IADD3 R3, PT, PT, R3, 0x14, RZ ;  /* 0x0000001403037810 */ /* 0x001fe20007ffe0ff */
[----:B-1----:R-:W-:Y:S02]  /*0ad0*/  VIADD R9, R9, 0x4 ;  /* 0x0000000409097836 */ /* 0x002fe40000000000 */
[----:B--2---:R-:W-:-:S04]  /*0ae0*/  FFMA R0, R0, R5, RZ ;  /* 0x0000000500007223 */ /* 0x004fc800000000ff */
[----:B------:R-:W-:-:S04]  /*0af0*/  FADD R15, R0, -R15 ;  /* 0x8000000f000f7221 */ /* 0x000fc80000000000 */
[----:B------:R-:W-:-:S04]  /*0b00*/  FADD R5, R15, R14 ;  /* 0x0000000e0f057221 */ /* 0x000fc80000000000 */
[----:B------:R-:W-:Y:S01]  /*0b10*/  FADD R0, R5, -R14 ;  /* 0x8000000e05007221 */ /* 0x000fe20000000000 */
[----:B------:R-:W-:-:S03]  /*0b20*/  MOV R14, R5 ;  /* 0x00000005000e7202 */ /* 0x000fc60000000f00 */
[----:B------:R-:W-:Y:S01]  /*0b30*/  FADD R15, -R15, R0 ;  /* 0x000000000f0f7221 */ /* 0x000fe20000000100 */
[----:B------:R-:W-:Y:S06]  /*0b40*/  @P0 BRA `(.L_x_73) ;  /* 0xfffffffc00cc0947 */ /* 0x000fec000383ffff */
[----:B------:R-:W-:-:S07]  /*0b50*/  MOV R14, R5 ;  /* 0x00000005000e7202 */ /* 0x000fce0000000f00 */
.L_x_70:
[----:B------:R-:W1:Y:S01]  /*0b60*/  LDC.64 R4, c[0x0][0x3a8] ;  /* 0x0000ea00ff047b82 */ /* 0x000e620000000a00 */
[----:B------:R-:W0:Y:S02]  /*0b70*/  LDCU UR4, c[0x0][0x394] ;  /* 0x00007280ff0477ac */ /* 0x000e240008000800 */
[----:B0-----:R-:W-:Y:S01]  /*0b80*/  FMUL R3, R14, UR4 ;  /* 0x000000040e037c20 */ /* 0x001fe20008400000 */
[----:B-1----:R-:W-:-:S05]  /*0b90*/  IMAD.WIDE R4, R2, 0x4, R4 ;  /* 0x0000000402047825 */ /* 0x002fca00078e0204 */
[----:B------:R-:W-:Y:S01]  /*0ba0*/  STG.E desc[UR8][R4.64], R3 ;  /* 0x0000000304007986 */ /* 0x000fe2000c101908 */
[----:B------:R-:W-:Y:S05]  /*0bb0*/  EXIT ;  /* 0x000000000000794d */ /* 0x000fea0003800000 */
.L_x_74:
        /* <DEDUP_REMOVED lines=12> */
.L_x_349:


//--------------------- .text.cwma_ms1p_tiled_f32_tx128_ty2 --------------------------
	.section	.text.cwma_ms1p_tiled_f32_tx128_ty2,"ax",@progbits
	.align	128
        .global         cwma_ms1p_tiled_f32_tx128_ty2
        .type           cwma_ms1p_tiled_f32_tx128_ty2,@function
        .size           cwma_ms1p_tiled_f32_tx128_ty2,(.L_x_350 - cwma_ms1p_tiled_f32_tx128_ty2)
        .other          cwma_ms1p_tiled_f32_tx128_ty2,@"STO_CUDA_ENTRY STV_DEFAULT"
cwma_ms1p_tiled_f32_tx128_ty2:
.text.cwma_ms1p_tiled_f32_tx128_ty2:
        /* <DEDUP_REMOVED lines=25> */
[----:B0-----:R-:W-:-:S07]  /*0190*/  LEA R15, R15, R10, 0x18 ;  /* 0x0000000a0f0f7211 */ /* 0x001fce00078ec0ff */
.L_x_77:
[----:B0-2---:R-:W-:-:S06]  /*01a0*/  IMAD.WIDE R10, R2, 0x4, R6 ;  /* 0x00000004020a7825 */ /* 0x005fcc00078e0206 */
[----:B------:R-:W2:Y:S01]  /*01b0*/  LDG.E.CONSTANT R10, desc[UR8][R10.64] ;  /* 0x000000080a0a7981 */ /* 0x000ea2000c1e9900 */
[----:B------:R-:W-:Y:S01]  /*01c0*/  LEA R17, R2, R15, 0x2 ;  /* 0x0000000f02117211 */ /* 0x000fe200078e10ff */
[----:B------:R-:W-:-:S05]  /*01d0*/  IMAD.IADD R2, R13, 0x1, R2 ;  /* 0x000000010d027824 */ /* 0x000fca00078e0202 */
[----:B------:R-:W-:Y:S01]  /*01e0*/  ISETP.GE.AND P0, PT, R2, R3, PT ;  /* 0x000000030200720c */ /* 0x000fe20003f06270 */
[----:B--2---:R0:W-:-:S12]  /*01f0*/  STS [R17], R10 ;  /* 0x0000000a11007388 */ /* 0x0041d80000000800 */
[----:B------:R-:W-:Y:S05]  /*0200*/  @!P0 BRA `(.L_x_77) ;  /* 0xfffffffc00e48947 */ /* 0x000fea000383ffff */
.L_x_76:
[----:B------:R-:W-:Y:S05]  /*0210*/  BSYNC.RECONVERGENT B0 ;  /* 0x0000000000007941 */ /* 0x000fea0003800200 */
.L_x_75:
[----:B------:R-:W-:Y:S01]  /*0220*/  IADD3 R12, PT, PT, R4, 0x7e, RZ ;  /* 0x0000007e040c7810 */ /* 0x000fe20007ffe0ff */
[----:B------:R-:W-:Y:S01]  /*0230*/  BAR.SYNC.DEFER_BLOCKING 0x0 ;  /* 0x0000000000007b1d */ /* 0x000fe20000010000 */
[----:B------:R-:W-:Y:S02]  /*0240*/  LEA R2, R3, 0xf, 0x2 ;  /* 0x0000000f03027811 */ /* 0x000fe400078e10ff */
[----:B------:R-:W-:Y:S02]  /*0250*/  ISETP.GE.U32.AND P0, PT, R9, R12, PT ;  /* 0x0000000c0900720c */ /* 0x000fe40003f06070 */
[----:B------:R-:W-:Y:S01]  /*0260*/  LOP3.LUT R2, R2, 0xfffffff0, RZ, 0xc0, !PT ;  /* 0xfffffff002027812 */ /* 0x000fe200078ec0ff */
[----:B------:R-:W-:Y:S10]  /*0270*/  BSSY.RECONVERGENT B0, `(.L_x_78) ;  /* 0x0000027000007945 */ /* 0x000ff40003800200 */
[----:B------:R-:W-:Y:S05]  /*0280*/  @P0 BRA `(.L_x_79) ;  /* 0x0000000000940947 */ /* 0x000fea0003800000 */
[----:B------:R-:W1:Y:S01]  /*0290*/  S2UR UR6, SR_CgaCtaId ;  /* 0x00000000000679c3 */ /* 0x000e620000008800 */
[----:B------:R-:W-:Y:S01]  /*02a0*/  UMOV UR5, 0x400 ;  /* 0x0000040000057882 */ /* 0x000fe20000000000 */
[----:B------:R-:W-:Y:S01]  /*02b0*/  IMAD.MOV.U32 R15, RZ, RZ, 0x3 ;  /* 0x00000003ff0f7424 */ /* 0x000fe200078e00ff */
[----:B------:R-:W-:Y:S01]  /*02c0*/  IADD3 R14, PT, PT, R8, 0x2, -R4 ;  /* 0x00000002080e7810 */ /* 0x000fe20007ffe804 */
[----:B0-----:R-:W-:Y:S01]  /*02d0*/  IMAD.MOV.U32 R17, RZ, RZ, R9 ;  /* 0x000000ffff117224 */ /* 0x001fe200078e0009 */
[----:B------:R-:W-:Y:S01]  /*02e0*/  IADD3 R16, PT, PT, R0, UR4, RZ ;  /* 0x0000000400107c10 */ /* 0x000fe2000fffe0ff */
[----:B------:R-:W-:Y:S02]  /*02f0*/  IMAD R15, R4, R15, 0x17a ;  /* 0x0000017a040f7424 */ /* 0x000fe400078e020f */
[----:B------:R-:W0:Y:S08]  /*0300*/  LDC R5, c[0x0][0x39c] ;  /* 0x0000e700ff057b82 */ /* 0x000e300000000800 */
[----:B------:R-:W2:Y:S08]  /*0310*/  LDC R21, c[0x0][0x398] ;  /* 0x0000e600ff157b82 */ /* 0x000eb00000000800 */
[----:B------:R-:W3:Y:S01]  /*0320*/  LDC.64 R6, c[0x0][0x380] ;  /* 0x0000e000ff067b82 */ /* 0x000ee20000000a00 */
[----:B-1----:R-:W-:-:S06]  /*0330*/  ULEA UR5, UR6, UR5, 0x18 ;  /* 0x0000000506057291 */ /* 0x002fcc000f8ec0ff */
[----:B------:R-:W-:-:S07]  /*0340*/  IADD3 R13, PT, PT, R2, UR5, RZ ;  /* 0x00000005020d7c10 */ /* 0x000fce000fffe0ff */
.L_x_85:
[----:B0-----:R-:W-:Y:S01]  /*0350*/  IMAD.IADD R11, R14, 0x1, R17 ;  /* 0x000000010e0b7824 */ /* 0x001fe200078e0211 */
[----:B------:R-:W-:Y:S04]  /*0360*/  BSSY.RECONVERGENT B1, `(.L_x_80) ;  /* 0x0000014000017945 */ /* 0x000fe80003800200 */
[----:B0-----:R-:W-:-:S04]  /*0370*/  ISETP.GE.AND P0, PT, R11, R5, PT ;  /* 0x000000050b00720c */ /* 0x001fc80003f06270 */
[----:B------:R-:W-:-:S13]  /*0380*/  ISETP.LT.OR P0, PT, R11, RZ, P0 ;  /* 0x000000ff0b00720c */ /* 0x000fda0000701670 */
[----:B-1--4-:R-:W-:Y:S05]  /*0390*/  @P0 BRA `(.L_x_81) ;  /* 0x0000000000300947 */ /* 0x012fea0003800000 */
[----:B--2---:R-:W-:Y:S01]  /*03a0*/  ISETP.GE.U32.AND P0, PT, R16, R21, PT ;  /* 0x000000151000720c */ /* 0x004fe20003f06070 */
[----:B------:R-:W-:Y:S01]  /*03b0*/  IMAD R10, R17, 0x3, R0 ;  /* 0x00000003110a7824 */ /* 0x000fe200078e0200 */
[----:B------:R-:W-:Y:S04]  /*03c0*/  BSSY.RECONVERGENT B2, `(.L_x_82) ;  /* 0x0000007000027945 */ /* 0x000fe80003800200 */
[----:B------:R-:W-:Y:S01]  /*03d0*/  LEA R19, R10, R13, 0x2 ;  /* 0x0000000d0a137211 */ /* 0x000fe200078e10ff */
[----:B------:R-:W-:-:S06]  /*03e0*/  IMAD.MOV.U32 R10, RZ, RZ, RZ ;  /* 0x000000ffff0a7224 */ /* 0x000fcc00078e00ff */
[----:B------:R-:W-:Y:S05]  /*03f0*/  @P0 BRA `(.L_x_83) ;  /* 0x00000000000c0947 */ /* 0x000fea0003800000 */
[----:B------:R-:W-:-:S04]  /*0400*/  IMAD R11, R11, R21, R16 ;  /* 0x000000150b0b7224 */ /* 0x000fc800078e0210 */
[----:B---3--:R-:W-:-:S06]  /*0410*/  IMAD.WIDE.U32 R10, R11, 0x4, R6 ;  /* 0x000000040b0a7825 */ /* 0x008fcc00078e0006 */
[----:B------:R0:W5:Y:S02]  /*0420*/  LDG.E.CONSTANT R10, desc[UR8][R10.64] ;  /* 0x000000080a0a7981 */ /* 0x000164000c1e9900 */
.L_x_83:
[----:B------:R-:W-:Y:S05]  /*0430*/  BSYNC.RECONVERGENT B2 ;  /* 0x0000000000027941 */ /* 0x000fea0003800200 */
.L_x_82:
[----:B-----5:R1:W-:Y:S01]  /*0440*/  STS [R19], R10 ;  /* 0x0000000a13007388 */ /* 0x0203e20000000800 */
[----:B------:R-:W-:Y:S05]  /*0450*/  BRA `(.L_x_84) ;  /* 0x0000000000107947 */ /* 0x000fea0003800000 */
.L_x_81:
[----:B------:R-:W-:-:S05]  /*0460*/  IMAD R10, R17, 0x3, R0 ;  /* 0x00000003110a7824 */ /* 0x000fca00078e0200 */
[----:B------:R-:W-:-:S13]  /*0470*/  ISETP.GE.AND P0, PT, R10, R15, PT ;  /* 0x0000000f0a00720c */ /* 0x000fda0003f06270 */
[----:B------:R-:W-:-:S05]  /*0480*/  @!P0 LEA R10, R10, R13, 0x2 ;  /* 0x0000000d0a0a8211 */ /* 0x000fca00078e10ff */
[----:B------:R4:W-:Y:S02]  /*0490*/  @!P0 STS [R10], RZ ;  /* 0x000000ff0a008388 */ /* 0x0009e40000000800 */
.L_x_84:
[----:B------:R-:W-:Y:S05]  /*04a0*/  BSYNC.RECONVERGENT B1 ;  /* 0x0000000000017941 */ /* 0x000fea0003800200 */
.L_x_80:
[----:B------:R-:W-:-:S05]  /*04b0*/  VIADD R17, R17, UR7 ;  /* 0x0000000711117c36 */ /* 0x000fca0008000000 */
[----:B------:R-:W-:-:S13]  /*04c0*/  ISETP.GE.AND P0, PT, R17, R12, PT ;  /* 0x0000000c1100720c */ /* 0x000fda0003f06270 */
[----:B------:R-:W-:Y:S05]  /*04d0*/  @!P0 BRA `(.L_x_85) ;  /* 0xfffffffc009c8947 */ /* 0x000fea000383ffff */
.L_x_79:
[----:B------:R-:W-:Y:S05]  /*04e0*/  BSYNC.RECONVERGENT B0 ;  /* 0x0000000000007941 */ /* 0x000fea0003800200 */
.L_x_78:
[----:B------:R-:W5:Y:S01]  /*04f0*/  LDCU UR5, c[0x0][0x398] ;  /* 0x00007300ff0577ac */ /* 0x000f620008000800 */
[----:B------:R-:W-:Y:S02]  /*0500*/  IADD3 R8, PT, PT, R8, R9, RZ ;  /* 0x0000000908087210 */ /* 0x000fe40007ffe0ff */
[----:B------:R-:W-:Y:S01]  /*0510*/  IADD3 R13, PT, PT, R0, UR4, RZ ;  /* 0x00000004000d7c10 */ /* 0x000fe2000fffe0ff */
[----:B------:R-:W-:Y:S01]  /*0520*/  BAR.SYNC.DEFER_BLOCKING 0x0 ;  /* 0x0000000000007b1d */ /* 0x000fe20000010000 */
[----:B------:R-:W-:-:S04]  /*0530*/  ISETP.GE.AND P0, PT, R8, R5, PT ;  /* 0x000000050800720c */ /* 0x000fc80003f06270 */
[----:B-----5:R-:W-:-:S13]  /*0540*/  ISETP.GE.OR P0, PT, R13, UR5, P0 ;  /* 0x000000050d007c0c */ /* 0x020fda0008706670 */
[----:B------:R-:W-:Y:S05]  /*0550*/  @P0 EXIT ;  /* 0x000000000000094d */ /* 0x000fea0003800000 */
[----:B---3--:R-:W3:Y:S02]  /*0560*/  LDC.64 R6, c[0x0][0x3a0] ;  /* 0x0000e800ff067b82 */ /* 0x008ee40000000a00 */
[----:B---3--:R-:W-:-:S06]  /*0570*/  IMAD.WIDE.U32 R6, R13, 0x4, R6 ;  /* 0x000000040d067825 */ /* 0x008fcc00078e0006 */
[----:B------:R-:W3:Y:S02]  /*0580*/  LDG.E.CONSTANT R6, desc[UR8][R6.64] ;  /* 0x0000000806067981 */ /* 0x000ee4000c1e9900 */
[----:B---3--:R-:W-:-:S05]  /*0590*/  IMAD.IADD R5, R3, 0x1, R6 ;  /* 0x0000000103057824 */ /* 0x008fca00078e0206 */
[C---:B------:R-:W-:Y:S01]  /*05a0*/  ISETP.GE.AND P0, PT, R8.reuse, R5, PT ;  /* 0x000000050800720c */ /* 0x040fe20003f06270 */
[----:B------:R-:W-:-:S12]  /*05b0*/  IMAD R8, R8, UR5, R13 ;  /* 0x0000000508087c24 */ /* 0x000fd8000f8e020d */
[----:B01--4-:R-:W0:Y:S01]  /*05c0*/  @!P0 LDC.64 R10, c[0x0][0x3a8] ;  /* 0x0000ea00ff0a8b82 */ /* 0x013e220000000a00 */
        /* <DEDUP_REMOVED lines=8> */
[----:B0-----:R-:W-:Y:S02]  /*0650*/  LOP3.LUT R10, R3, 0x3, RZ, 0xc0, !PT ;  /* 0x00000003030a7812 */ /* 0x001fe400078ec0ff */
[----:B------:R-:W-:Y:S02]  /*0660*/  CS2R R14, SRZ ;  /* 0x00000000000e7805 */ /* 0x000fe4000001ff00 */
[----:B------:R-:W-:Y:S02]  /*0670*/  MOV R12, RZ ;  /* 0x000000ff000c7202 */ /* 0x000fe40000000f00 */
[----:B------:R-:W-:Y:S02]  /*0680*/  ISETP.GE.U32.AND P1, PT, R4, 0x3, PT ;  /* 0x000000030400780c */ /* 0x000fe40003f26070 */
[----:B------:R-:W-:-:S11]  /*0690*/  ISETP.NE.AND P0, PT, R10, RZ, PT ;  /* 0x000000ff0a00720c */ /* 0x000fd60003f05270 */
[----:B------:R-:W-:Y:S05]  /*06a0*/  @!P1 BRA `(.L_x_87) ;  /* 0x00000000009c9947 */ /* 0x000fea0003800000 */
[----:B------:R-:W0:Y:S01]  /*06b0*/  S2R R4, SR_CgaCtaId ;  /* 0x0000000000047919 */ /* 0x000e220000008800 */
        /* <DEDUP_REMOVED lines=8> */
.L_x_88:
[----:B------:R-:W-:Y:S01]  /*0740*/  LDS R3, [R13+-0x18] ;  /* 0xffffe8000d037984 */ /* 0x000fe20000000800 */
[----:B------:R-:W-:-:S03]  /*0750*/  IADD3 R18, PT, PT, R18, 0x4, RZ ;  /* 0x0000000412127810 */ /* 0x000fc60007ffe0ff */
[----:B------:R0:W1:Y:S01]  /*0760*/  LDS.128 R4, [R11] ;  /* 0x000000000b047984 */ /* 0x0000620000000c00 */
[----:B------:R-:W-:-:S03]  /*0770*/  ISETP.NE.AND P1, PT, R18, RZ, PT ;  /* 0x000000ff1200720c */ /* 0x000fc60003f25270 */
[----:B------:R-:W3:Y:S04]  /*0780*/  LDS R16, [R13+-0xc] ;  /* 0xfffff4000d107984 */ /* 0x000ee80000000800 */
[----:B------:R-:W4:Y:S01]  /*0790*/  LDS R17, [R13] ;  /* 0x000000000d117984 */ /* 0x000f220000000800 */
[----:B0-----:R-:W-:-:S03]  /*07a0*/  VIADD R11, R11, 0x10 ;  /* 0x000000100b0b7836 */ /* 0x001fc60000000000 */
[----:B------:R0:W5:Y:S02]  /*07b0*/  LDS R20, [R13+0xc] ;  /* 0x00000c000d147984 */ /* 0x0001640000000800 */
[----:B0-----:R-:W-:Y:S01]  /*07c0*/  IADD3 R13, PT, PT, R13, 0x30, RZ ;  /* 0x000000300d0d7810 */ /* 0x001fe20007ffe0ff */
[----:B-1----:R-:W-:-:S04]  /*07d0*/  FFMA R4, R3, R4, RZ ;  /* 0x0000000403047223 */ /* 0x002fc800000000ff */
[----:B------:R-:W-:Y:S01]  /*07e0*/  FADD R15, R4, -R15 ;  /* 0x8000000f040f7221 */ /* 0x000fe20000000000 */
[----:B---3--:R-:W-:-:S03]  /*07f0*/  FFMA R5, R5, R16, RZ ;  /* 0x0000001005057223 */ /* 0x008fc600000000ff */
[----:B------:R-:W-:Y:S01]  /*0800*/  FADD R3, R15, R14 ;  /* 0x0000000e0f037221 */ /* 0x000fe20000000000 */
[----:B----4-:R-:W-:-:S03]  /*0810*/  FFMA R6, R6, R17, RZ ;  /* 0x0000001106067223 */ /* 0x010fc600000000ff */
[----:B------:R-:W-:Y:S01]  /*0820*/  FADD R14, R3, -R14 ;  /* 0x8000000e030e7221 */ /* 0x000fe20000000000 */
[----:B-----5:R-:W-:-:S03]  /*0830*/  FFMA R7, R7, R20, RZ ;  /* 0x0000001407077223 */ /* 0x020fc600000000ff */
        /* <DEDUP_REMOVED lines=14> */
.L_x_87:
[----:B------:R-:W-:Y:S05]  /*0920*/  @!P0 BRA `(.L_x_86) ;  /* 0x00000000005c8947 */ /* 0x000fea0003800000 */
[----:B------:R-:W0:Y:S01]  /*0930*/  S2R R4, SR_CgaCtaId ;  /* 0x0000000000047919 */ /* 0x000e220000008800 */
[----:B------:R-:W-:Y:S02]  /*0940*/  IADD3 R9, PT, PT, R9, R12, RZ ;  /* 0x0000000c09097210 */ /* 0x000fe40007ffe0ff */
[----:B------:R-:W-:Y:S02]  /*0950*/  MOV R3, 0x400 ;  /* 0x0000040000037802 */ /* 0x000fe40000000f00 */
[----:B------:R-:W-:Y:S01]  /*0960*/  IADD3 R10, PT, PT, -R10, RZ, RZ ;  /* 0x000000ff0a0a7210 */ /* 0x000fe20007ffe1ff */
[----:B------:R-:W-:-:S04]  /*0970*/  IMAD R9, R9, 0xc, R2 ;  /* 0x0000000c09097824 */ /* 0x000fc800078e0202 */
[----:B------:R-:W-:Y:S01]  /*0980*/  IMAD R9, R0, 0x4, R9 ;  /* 0x0000000400097824 */ /* 0x000fe200078e0209 */
[----:B0-----:R-:W-:-:S04]  /*0990*/  LEA R3, R4, R3, 0x18 ;  /* 0x0000000304037211 */ /* 0x001fc800078ec0ff */
[----:B------:R-:W-:Y:S01]  /*09a0*/  LEA R12, R12, R3, 0x2 ;  /* 0x000000030c0c7211 */ /* 0x000fe200078e10ff */
[----:B------:R-:W-:-:S07]  /*09b0*/  IMAD.IADD R9, R3, 0x1, R9 ;  /* 0x0000000103097824 */ /* 0x000fce00078e0209 */
.L_x_89:
[----:B------:R0:W-:Y:S01]  /*09c0*/  LDS R0, [R9] ;  /* 0x0000000009007984 */ /* 0x0001e20000000800 */
[----:B------:R-:W-:-:S03]  /*09d0*/  IADD3 R10, PT, PT, R10, 0x1, RZ ;  /* 0x000000010a0a7810 */ /* 0x000fc60007ffe0ff */
[----:B------:R1:W3:Y:S01]  /*09e0*/  LDS R3, [R12] ;  /* 0x000000000c037984 */ /* 0x0002e20000000800 */
[----:B------:R-:W-:Y:S02]  /*09f0*/  ISETP.NE.AND P0, PT, R10, RZ, PT ;  /* 0x000000ff0a00720c */ /* 0x000fe40003f05270 */
[----:B0-----:R-:W-:Y:S01]  /*0a00*/  IADD3 R9, PT, PT, R9, 0xc, RZ ;  /* 0x0000000c09097810 */ /* 0x001fe20007ffe0ff */
[----:B-1----:R-:W-:Y:S02]  /*0a10*/  VIADD R12, R12, 0x4 ;  /* 0x000000040c0c7836 */ /* 0x002fe40000000000 */
[----:B---3--:R-:W-:-:S04]  /*0a20*/  FFMA R0, R0, R3, RZ ;  /* 0x0000000300007223 */ /* 0x008fc800000000ff */
[----:B------:R-:W-:-:S04]  /*0a30*/  FADD R15, R0, -R15 ;  /* 0x8000000f000f7221 */ /* 0x000fc80000000000 */
[----:B------:R-:W-:-:S04]  /*0a40*/  FADD R3, R15, R14 ;  /* 0x0000000e0f037221 */ /* 0x000fc80000000000 */
[----:B------:R-:W-:Y:S01]  /*0a50*/  FADD R0, R3, -R14 ;  /* 0x8000000e03007221 */ /* 0x000fe20000000000 */
[----:B------:R-:W-:-:S03]  /*0a60*/  MOV R14, R3 ;  /* 0x00000003000e7202 */ /* 0x000fc60000000f00 */
[----:B------:R-:W-:Y:S01]  /*0a70*/  FADD R15, -R15, R0 ;  /* 0x000000000f0f7221 */ /* 0x000fe20000000100 */
[----:B------:R-:W-:Y:S06]  /*0a80*/  @P0 BRA `(.L_x_89) ;  /* 0xfffffffc00cc0947 */ /* 0x000fec000383ffff */
[----:B------:R-:W-:-:S07]  /*0a90*/  MOV R14, R3 ;  /* 0x00000003000e7202 */ /* 0x000fce0000000f00 */
.L_x_86:
[----:B------:R-:W1:Y:S01]  /*0aa0*/  LDC.64 R2, c[0x0][0x3a8] ;  /* 0x0000ea00ff027b82 */ /* 0x000e620000000a00 */
[----:B------:R-:W0:Y:S02]  /*0ab0*/  LDCU UR4, c[0x0][0x394] ;  /* 0x00007280ff0477ac */ /* 0x000e240008000800 */
[----:B0-----:R-:W-:Y:S01]  /*0ac0*/  FMUL R5, R14, UR4 ;  /* 0x000000040e057c20 */ /* 0x001fe20008400000 */
[----:B-1----:R-:W-:-:S05]  /*0ad0*/  IMAD.WIDE R2, R8, 0x4, R2 ;  /* 0x0000000408027825 */ /* 0x002fca00078e0202 */
[----:B------:R-:W-:Y:S01]  /*0ae0*/  STG.E desc[UR8][R2.64], R5 ;  /* 0x0000000502007986 */ /* 0x000fe2000c101908 */
[----:B------:R-:W-:Y:S05]  /*0af0*/  EXIT ;  /* 0x000000000000794d */ /* 0x000fea0003800000 */
.L_x_90:
        /* <DEDUP_REMOVED lines=16> */
.L_x_350:


//--------------------- .text.cwma_multi_series_one_param_time_major_f32 --------------------------
	.section	.text.cwma_multi_series_one_param_time_major_f32,"ax",@progbits
	.align	128
        .global         cwma_multi_series_one_param_time_major_f32
        .type           cwma_multi_series_one_param_time_major_f32,@function
        .size           cwma_multi_series_one_param_time_major_f32,(.L_x_351 - cwma_multi_series_one_param_time_major_f32)
        .other          cwma_multi_series_one_param_time_major_f32,@"STO_CUDA_ENTRY STV_DEFAULT"
cwma_multi_series_one_param_time_major_f32:
.text.cwma_multi_series_one_param_time_major_f32:
[----:B------:R-:W-:Y:S08]  /*0000*/  LDC R1, c[0x0][0x37c] ;  /* 0x0000df00ff017b82 */ /* 0x000ff00000000800 */
[----:B------:R-:W0:Y:S01]  /*0010*/  LDC R12, c[0x0][0x390] ;  /* 0x0000e400ff0c7b82 */ /* 0x000e220000000800 */
[----:B------:R-:W1:Y:S01]  /*0020*/  S2R R8, SR_TID.X ;  /* 0x0000000000087919 */ /* 0x000e620000002100 */
[----:B------:R-:W2:Y:S01]  /*0030*/  LDCU UR8, c[0x0][0x398] ;  /* 0x00007300ff0877ac */ /* 0x000ea20008000800 */
[----:B------:R-:W-:Y:S01]  /*0040*/  BSSY.RECONVERGENT B0, `(.L_x_91) ;  /* 0x0000015000007945 */ /* 0x000fe20003800200 */
[----:B------:R-:W2:Y:S01]  /*0050*/  S2R R2, SR_CTAID.Y ;  /* 0x0000000000027919 */ /* 0x000ea20000002600 */
[----:B------:R-:W3:Y:S01]  /*0060*/  LDCU.64 UR6, c[0x0][0x358] ;  /* 0x00006b00ff0677ac */ /* 0x000ee20008000a00 */
[----:B0-----:R-:W-:-:S04]  /*0070*/  VIMNMX R10, PT, PT, R12, 0x1, !PT ;  /* 0x000000010c0a7848 */ /* 0x001fc80007fe0100 */
[----:B------:R-:W-:-:S04]  /*0080*/  IADD3 R15, PT, PT, R10, -0x1, RZ ;  /* 0xffffffff0a0f7810 */ /* 0x000fc80007ffe0ff */
[----:B-1----:R-:W-:Y:S02]  /*0090*/  ISETP.GE.U32.AND P1, PT, R8, R15, PT ;  /* 0x0000000f0800720c */ /* 0x002fe40003f26070 */
[----:B--2---:R-:W-:-:S11]  /*00a0*/  ISETP.GE.AND P0, PT, R2, UR8, PT ;  /* 0x0000000802007c0c */ /* 0x004fd6000bf06270 */
[----:B---3--:R-:W-:Y:S05]  /*00b0*/  @P1 BRA `(.L_x_92) ;  /* 0x0000000000341947 */ /* 0x008fea0003800000 */
[----:B------:R-:W0:Y:S01]  /*00c0*/  S2R R3, SR_CgaCtaId ;  /* 0x0000000000037919 */ /* 0x000e220000008800 */
[----:B------:R-:W1:Y:S01]  /*00d0*/  LDC R11, c[0x0][0x360] ;  /* 0x0000d800ff0b7b82 */ /* 0x000e620000000800 */
[----:B------:R-:W-:-:S07]  /*00e0*/  MOV R0, 0x400 ;  /* 0x0000040000007802 */ /* 0x000fce0000000f00 */
[----:B------:R-:W2:Y:S01]  /*00f0*/  LDC.64 R6, c[0x0][0x388] ;  /* 0x0000e200ff067b82 */ /* 0x000ea20000000a00 */
[----:B0-----:R-:W-:Y:S02]  /*0100*/  LEA R3, R3, R0, 0x18 ;  /* 0x0000000003037211 */ /* 0x001fe400078ec0ff */
[----:B------:R-:W-:-:S07]  /*0110*/  MOV R0, R8 ;  /* 0x0000000800007202 */ /* 0x000fce0000000f00 */
.L_x_93:
[----:B0-2---:R-:W-:-:S06]  /*0120*/  IMAD.WIDE R4, R0, 0x4, R6 ;  /* 0x0000000400047825 */ /* 0x005fcc00078e0206 */
[----:B------:R-:W2:Y:S01]  /*0130*/  LDG.E.CONSTANT R4, desc[UR6][R4.64] ;  /* 0x0000000604047981 */ /* 0x000ea2000c1e9900 */
[----:B------:R-:W-:Y:S02]  /*0140*/  LEA R9, R0, R3, 0x2 ;  /* 0x0000000300097211 */ /* 0x000fe400078e10ff */
[----:B-1----:R-:W-:-:S04]  /*0150*/  IADD3 R0, PT, PT, R11, R0, RZ ;  /* 0x000000000b007210 */ /* 0x002fc80007ffe0ff */
[----:B------:R-:W-:Y:S01]  /*0160*/  ISETP.GE.AND P1, PT, R0, R15, PT ;  /* 0x0000000f0000720c */ /* 0x000fe20003f26270 */
[----:B--2---:R0:W-:-:S12]  /*0170*/  STS [R9], R4 ;  /* 0x0000000409007388 */ /* 0x0041d80000000800 */
[----:B------:R-:W-:Y:S05]  /*0180*/  @!P1 BRA `(.L_x_93) ;  /* 0xfffffffc00e49947 */ /* 0x000fea000383ffff */
.L_x_92:
[----:B------:R-:W-:Y:S05]  /*0190*/  BSYNC.RECONVERGENT B0 ;  /* 0x0000000000007941 */ /* 0x000fea0003800200 */
.L_x_91:
[----:B------:R-:W-:Y:S06]  /*01a0*/  BAR.SYNC.DEFER_BLOCKING 0x0 ;  /* 0x0000000000007b1d */ /* 0x000fec0000010000 */
[----:B------:R-:W-:Y:S05]  /*01b0*/  @P0 EXIT ;  /* 0x000000000000094d */ /* 0x000fea0003800000 */
[----:B------:R-:W1:Y:S01]  /*01c0*/  S2UR UR4, SR_CTAID.X ;  /* 0x00000000000479c3 */ /* 0x000e620000002500 */
[----:B------:R-:W2:Y:S07]  /*01d0*/  LDCU UR9, c[0x0][0x39c] ;  /* 0x00007380ff0977ac */ /* 0x000eae0008000800 */
[----:B------:R-:W1:Y:S01]  /*01e0*/  LDC R11, c[0x0][0x360] ;  /* 0x0000d800ff0b7b82 */ /* 0x000e620000000800 */
[----:B------:R-:W3:Y:S01]  /*01f0*/  LDCU UR5, c[0x0][0x370] ;  /* 0x00006e00ff0577ac */ /* 0x000ee20008000800 */
[----:B-1----:R-:W-:-:S02]  /*0200*/  IMAD R13, R11, UR4, R8 ;  /* 0x000000040b0d7c24 */ /* 0x002fc4000f8e0208 */
[----:B---3--:R-:W-:-:S03]  /*0210*/  IMAD R11, R11, UR5, RZ ;  /* 0x000000050b0b7c24 */ /* 0x008fc6000f8e02ff */
[----:B--2---:R-:W-:-:S13]  /*0220*/  ISETP.GE.AND P0, PT, R13, UR9, PT ;  /* 0x000000090d007c0c */ /* 0x004fda000bf06270 */
[----:B------:R-:W-:Y:S05]  /*0230*/  @P0 EXIT ;  /* 0x000000000000094d */ /* 0x000fea0003800000 */
[----:B0-----:R-:W0:Y:S02]  /*0240*/  LDC.64 R4, c[0x0][0x3a0] ;  /* 0x0000e800ff047b82 */ /* 0x001e240000000a00 */
[----:B0-----:R-:W-:-:S06]  /*0250*/  IMAD.WIDE.U32 R4, R2, 0x4, R4 ;  /* 0x0000000402047825 */ /* 0x001fcc00078e0004 */
[----:B------:R-:W2:Y:S01]  /*0260*/  LDG.E.CONSTANT R4, desc[UR6][R4.64] ;  /* 0x0000000604047981 */ /* 0x000ea2000c1e9900 */
[----:B------:R-:W-:Y:S02]  /*0270*/  ISETP.GT.AND P0, PT, R12, 0x1, PT ;  /* 0x000000010c00780c */ /* 0x000fe40003f04270 */
[----:B--2---:R-:W-:-:S11]  /*0280*/  IADD3 R12, PT, PT, R15, R4, RZ ;  /* 0x000000040f0c7210 */ /* 0x004fd60007ffe0ff */
[----:B------:R-:W-:Y:S05]  /*0290*/  @P0 BRA `(.L_x_94) ;  /* 0x0000000000300947 */ /* 0x000fea0003800000 */
[----:B------:R-:W0:Y:S01]  /*02a0*/  LDC.64 R6, c[0x0][0x3a8] ;  /* 0x0000ea00ff067b82 */ /* 0x000e220000000a00 */
[----:B------:R-:W1:Y:S02]  /*02b0*/  LDCU UR4, c[0x0][0x394] ;  /* 0x00007280ff0477ac */ /* 0x000e640008000800 */
[----:B-1----:R-:W-:-:S07]  /*02c0*/  FMUL R0, RZ, UR4 ;  /* 0x00000004ff007c20 */ /* 0x002fce0008400000 */
.L_x_95:
[C---:B------:R-:W-:Y:S01]  /*02d0*/  ISETP.GE.AND P0, PT, R13.reuse, R12, PT ;  /* 0x0000000c0d00720c */ /* 0x040fe20003f06270 */
[----:B-1----:R-:W-:Y:S01]  /*02e0*/  IMAD R5, R13, UR8, R2 ;  /* 0x000000080d057c24 */ /* 0x002fe2000f8e0202 */
[----:B------:R-:W-:Y:S02]  /*02f0*/  IADD3 R13, PT, PT, R11, R13, RZ ;  /* 0x0000000d0b0d7210 */ /* 0x000fe40007ffe0ff */
[----:B------:R-:W-:Y:S01]  /*0300*/  FSEL R3, R0, +QNAN , P0 ;  /* 0x7fc0000000037808 */ /* 0x000fe20000000000 */
[----:B0-----:R-:W-:Y:S01]  /*0310*/  IMAD.WIDE R4, R5, 0x4, R6 ;  /* 0x0000000405047825 */ /* 0x001fe200078e0206 */
[----:B------:R-:W-:-:S04]  /*0320*/  ISETP.GE.AND P0, PT, R13, UR9, PT ;  /* 0x000000090d007c0c */ /* 0x000fc8000bf06270 */
[----:B------:R1:W-:Y:S09]  /*0330*/  STG.E desc[UR6][R4.64], R3 ;  /* 0x0000000304007986 */ /* 0x0003f2000c101906 */
[----:B------:R-:W-:Y:S05]  /*0340*/  @!P0 BRA `(.L_x_95) ;  /* 0xfffffffc00e08947 */ /* 0x000fea000383ffff */
[----:B------:R-:W-:Y:S05]  /*0350*/  EXIT ;  /* 0x000000000000794d */ /* 0x000fea0003800000 */
.L_x_94:
[----:B------:R-:W-:Y:S02]  /*0360*/  IADD3 R0, PT, PT, R10, -0x2, RZ ;  /* 0xfffffffe0a007810 */ /* 0x000fe40007ffe0ff */
[C---:B------:R-:W-:Y:S02]  /*0370*/  LOP3.LUT R14, R15.reuse, 0xfffffffc, RZ, 0xc0, !PT ;  /* 0xfffffffc0f0e7812 */ /* 0x040fe400078ec0ff */
[----:B------:R-:W-:Y:S02]  /*0380*/  ISETP.GE.U32.AND P0, PT, R0, 0x3, PT ;  /* 0x000000030000780c */ /* 0x000fe40003f06070 */
[----:B------:R-:W-:Y:S02]  /*0390*/  LOP3.LUT R15, R15, 0x3, RZ, 0xc0, !PT ;  /* 0x000000030f0f7812 */ /* 0x000fe400078ec0ff */
[----:B------:R-:W-:-:S09]  /*03a0*/  IADD3 R16, PT, PT, -R14, RZ, RZ ;  /* 0x000000ff0e107210 */ /* 0x000fd20007ffe1ff */
.L_x_101:
[----:B------:R-:W-:Y:S01]  /*03b0*/  ISETP.GE.AND P1, PT, R13, R12, PT ;  /* 0x0000000c0d00720c */ /* 0x000fe20003f26270 */
[----:B------:R-:W-:Y:S01]  /*03c0*/  BSSY.RECONVERGENT B0, `(.L_x_96) ;  /* 0x0000057000007945 */ /* 0x000fe20003800200 */
[----:B0-----:R-:W-:-:S11]  /*03d0*/  MOV R3, 0x7fc00000 ;  /* 0x7fc0000000037802 */ /* 0x001fd60000000f00 */
[----:B------:R-:W-:Y:S05]  /*03e0*/  @!P1 BRA `(.L_x_97) ;  /* 0x0000000400509947 */ /* 0x000fea0003800000 */
[----:B------:R-:W-:Y:S01]  /*03f0*/  HFMA2 R17, -RZ, RZ, 0, 0 ;  /* 0x00000000ff117431 */ /* 0x000fe200000001ff */
[----:B------:R-:W-:Y:S01]  /*0400*/  IADD3 R27, PT, PT, R13, 0x2, -R10 ;  /* 0x000000020d1b7810 */ /* 0x000fe20007ffe80a */
[----:B------:R-:W-:Y:S01]  /*0410*/  HFMA2 R0, -RZ, RZ, 0, 0 ;  /* 0x00000000ff007431 */ /* 0x000fe200000001ff */
[----:B------:R-:W-:Y:S01]  /*0420*/  MOV R4, RZ ;  /* 0x000000ff00047202 */ /* 0x000fe20000000f00 */
[----:B------:R-:W-:Y:S06]  /*0430*/  @!P0 BRA `(.L_x_98) ;  /* 0x0000000000ac8947 */ /* 0x000fec0003800000 */
[----:B------:R-:W0:Y:S01]  /*0440*/  LDC R26, c[0x0][0x398] ;  /* 0x0000e600ff1a7b82 */ /* 0x000e220000000800 */
[----:B------:R-:W-:Y:S01]  /*0450*/  MOV R17, RZ ;  /* 0x000000ff00117202 */ /* 0x000fe20000000f00 */
[----:B------:R-:W-:Y:S01]  /*0460*/  UMOV UR4, 0x400 ;  /* 0x0000040000047882 */ /* 0x000fe20000000000 */
[----:B------:R-:W-:-:S05]  /*0470*/  MOV R28, R16 ;  /* 0x00000010001c7202 */ /* 0x000fca0000000f00 */
[----:B------:R-:W1:Y:S08]  /*0480*/  S2UR UR5, SR_CgaCtaId ;  /* 0x00000000000579c3 */ /* 0x000e700000008800 */
[----:B------:R-:W2:Y:S01]  /*0490*/  LDC.64 R8, c[0x0][0x380] ;  /* 0x0000e000ff087b82 */ /* 0x000ea20000000a00 */
[----:B0-----:R-:W-:Y:S01]  /*04a0*/  IMAD R29, R27, R26, R2 ;  /* 0x0000001a1b1d7224 */ /* 0x001fe200078e0202 */
[----:B-1----:R-:W-:-:S12]  /*04b0*/  ULEA UR4, UR5, UR4, 0x18 ;  /* 0x0000000405047291 */ /* 0x002fd8000f8ec0ff */
.L_x_99:
[----:B--2---:R-:W-:Y:S01]  /*04c0*/  IMAD.WIDE R18, R29, 0x4, R8 ;  /* 0x000000041d127825 */ /* 0x004fe200078e0208 */
[----:B------:R-:W0:Y:S04]  /*04d0*/  LDS.128 R4, [UR4] ;  /* 0x00000004ff047984 */ /* 0x000e280008000c00 */
[----:B------:R-:W0:Y:S01]  /*04e0*/  LDG.E.CONSTANT R3, desc[UR6][R18.64] ;  /* 0x0000000612037981 */ /* 0x000e22000c1e9900 */
[----:B------:R-:W-:-:S05]  /*04f0*/  IMAD.WIDE R20, R26, 0x4, R18 ;  /* 0x000000041a147825 */ /* 0x000fca00078e0212 */
[----:B------:R-:W2:Y:S01]  /*0500*/  LDG.E.CONSTANT R18, desc[UR6][R20.64] ;  /* 0x0000000614127981 */ /* 0x000ea2000c1e9900 */
[----:B------:R-:W-:-:S05]  /*0510*/  IMAD.WIDE R22, R26, 0x4, R20 ;  /* 0x000000041a167825 */ /* 0x000fca00078e0214 */
[----:B------:R-:W3:Y:S01]  /*0520*/  LDG.E.CONSTANT R19, desc[UR6][R22.64] ;  /* 0x0000000616137981 */ /* 0x000ee2000c1e9900 */
[----:B------:R-:W-:-:S06]  /*0530*/  IMAD.WIDE R24, R26, 0x4, R22 ;  /* 0x000000041a187825 */ /* 0x000fcc00078e0216 */
[----:B------:R-:W4:Y:S01]  /*0540*/  LDG.E.CONSTANT R24, desc[UR6][R24.64] ;  /* 0x0000000618187981 */ /* 0x000f22000c1e9900 */
[----:B------:R-:W-:Y:S01]  /*0550*/  IADD3 R28, PT, PT, R28, 0x4, RZ ;  /* 0x000000041c1c7810 */ /* 0x000fe20007ffe0ff */
[----:B------:R-:W-:Y:S01]  /*0560*/  UIADD3 UR4, UPT, UPT, UR4, 0x10, URZ ;  /* 0x0000001004047890 */ /* 0x000fe2000fffe0ff */
[----:B------:R-:W-:Y:S02]  /*0570*/  LEA R29, R26, R29, 0x2 ;  /* 0x0000001d1a1d7211 */ /* 0x000fe400078e10ff */
[----:B------:R-:W-:Y:S01]  /*0580*/  ISETP.NE.AND P1, PT, R28, RZ, PT ;  /* 0x000000ff1c00720c */ /* 0x000fe20003f25270 */
[----:B0-----:R-:W-:-:S04]  /*0590*/  FFMA R4, R3, R4, RZ ;  /* 0x0000000403047223 */ /* 0x001fc800000000ff */
[----:B------:R-:W-:-:S04]  /*05a0*/  FADD R17, R4, -R17 ;  /* 0x8000001104117221 */ /* 0x000fc80000000000 */
[----:B------:R-:W-:Y:S01]  /*05b0*/  FADD R3, R17, R0 ;  /* 0x0000000011037221 */ /* 0x000fe20000000000 */
[----:B--2---:R-:W-:-:S03]  /*05c0*/  FFMA R5, R5, R18, RZ ;  /* 0x0000001205057223 */ /* 0x004fc600000000ff */
[----:B------:R-:W-:-:S04]  /*05d0*/  FADD R0, R3, -R0 ;  /* 0x8000000003007221 */ /* 0x000fc80000000000 */
[----:B------:R-:W-:Y:S01]  /*05e0*/  FADD R0, -R17, R0 ;  /* 0x0000000011007221 */ /* 0x000fe20000000100 */
[----:B---3--:R-:W-:-:S03]  /*05f0*/  FFMA R6, R6, R19, RZ ;  /* 0x0000001306067223 */ /* 0x008fc600000000ff */
[----:B------:R-:W-:Y:S01]  /*0600*/  FADD R0, -R0, R5 ;  /* 0x0000000500007221 */ /* 0x000fe20000000100 */
[----:B----4-:R-:W-:-:S03]  /*0610*/  FFMA R7, R7, R24, RZ ;  /* 0x0000001807077223 */ /* 0x010fc600000000ff */
        /* <DEDUP_REMOVED lines=12> */
[----:B------:R-:W-:-:S07]  /*06e0*/  MOV R4, R14 ;  /* 0x0000000e00047202 */ /* 0x000fce0000000f00 */
.L_x_98:
[----:B------:R-:W-:Y:S01]  /*06f0*/  ISETP.NE.AND P1, PT, R15, RZ, PT ;  /* 0x000000ff0f00720c */ /* 0x000fe20003f25270 */
[----:B------:R-:W0:-:S12]  /*0700*/  LDCU UR4, c[0x0][0x394] ;  /* 0x00007280ff0477ac */ /* 0x000e180008000800 */
[----:B------:R-:W-:Y:S05]  /*0710*/  @!P1 BRA `(.L_x_100) ;  /* 0x0000000000809947 */ /* 0x000fea0003800000 */
[----:B------:R-:W1:Y:S01]  /*0720*/  LDC R19, c[0x0][0x398] ;  /* 0x0000e600ff137b82 */ /* 0x000e620000000800 */
[----:B------:R-:W-:-:S07]  /*0730*/  IADD3 R27, PT, PT, R27, R4, RZ ;  /* 0x000000041b1b7210 */ /* 0x000fce0007ffe0ff */
[----:B------:R-:W2:Y:S01]  /*0740*/  LDC.64 R8, c[0x0][0x380] ;  /* 0x0000e000ff087b82 */ /* 0x000ea20000000a00 */
[----:B-1----:R-:W-:-:S04]  /*0750*/  IMAD R27, R27, R19, R2 ;  /* 0x000000131b1b7224 */ /* 0x002fc800078e0202 */
[----:B--2---:R-:W-:-:S05]  /*0760*/  IMAD.WIDE R8, R27, 0x4, R8 ;  /* 0x000000041b087825 */ /* 0x004fca00078e0208 */
[----:B------:R-:W2:Y:S01]  /*0770*/  LDG.E.CONSTANT R3, desc[UR6][R8.64] ;  /* 0x0000000608037981 */ /* 0x000ea2000c1e9900 */
[----:B------:R-:W-:Y:S02]  /*0780*/  MOV R5, 0x400 ;  /* 0x0000040000057802 */ /* 0x000fe40000000f00 */
[----:B------:R-:W-:Y:S01]  /*0790*/  ISETP.NE.AND P1, PT, R15, 0x1, PT ;  /* 0x000000010f00780c */ /* 0x000fe20003f25270 */
[----:B------:R-:W1:Y:S02]  /*07a0*/  S2R R6, SR_CgaCtaId ;  /* 0x0000000000067919 */ /* 0x000e640000008800 */
[----:B-1----:R-:W-:-:S04]  /*07b0*/  LEA R5, R6, R5, 0x18 ;  /* 0x0000000506057211 */ /* 0x002fc800078ec0ff */
[----:B------:R-:W-:-:S06]  /*07c0*/  LEA R5, R4, R5, 0x2 ;  /* 0x0000000504057211 */ /* 0x000fcc00078e10ff */
[----:B------:R-:W2:Y:S02]  /*07d0*/  LDS.128 R4, [R5] ;  /* 0x0000000005047984 */ /* 0x000ea40000000c00 */
[----:B--2---:R-:W-:-:S04]  /*07e0*/  FFMA R4, R3, R4, RZ ;  /* 0x0000000403047223 */ /* 0x004fc800000000ff */
[----:B------:R-:W-:-:S04]  /*07f0*/  FADD R17, R4, -R17 ;  /* 0x8000001104117221 */ /* 0x000fc80000000000 */
[----:B------:R-:W-:-:S04]  /*0800*/  FADD R7, R0, R17 ;  /* 0x0000001100077221 */ /* 0x000fc80000000000 */
[----:B------:R-:W-:-:S04]  /*0810*/  FADD R0, -R0, R7 ;  /* 0x0000000700007221 */ /* 0x000fc80000000100 */
[----:B------:R-:W-:Y:S01]  /*0820*/  FADD R17, -R17, R0 ;  /* 0x0000000011117221 */ /* 0x000fe20000000100 */
[----:B------:R-:W-:Y:S01]  /*0830*/  MOV R0, R7 ;  /* 0x0000000700007202 */ /* 0x000fe20000000f00 */
[----:B------:R-:W-:Y:S06]  /*0840*/  @!P1 BRA `(.L_x_100) ;  /* 0x0000000000349947 */ /* 0x000fec0003800000 */
[----:B------:R-:W-:Y:S01]  /*0850*/  IMAD.WIDE R8, R19, 0x4, R8 ;  /* 0x0000000413087825 */ /* 0x000fe200078e0208 */
[----:B------:R-:W-:-:S04]  /*0860*/  ISETP.NE.AND P1, PT, R15, 0x2, PT ;  /* 0x000000020f00780c */ /* 0x000fc80003f25270 */
[----:B------:R-:W2:Y:S09]  /*0870*/  LDG.E.CONSTANT R0, desc[UR6][R8.64] ;  /* 0x0000000608007981 */ /* 0x000eb2000c1e9900 */
[----:B------:R-:W-:-:S05]  /*0880*/  @P1 IMAD.WIDE R18, R19, 0x4, R8 ;  /* 0x0000000413121825 */ /* 0x000fca00078e0208 */
[----:B------:R-:W3:Y:S01]  /*0890*/  @P1 LDG.E.CONSTANT R3, desc[UR6][R18.64] ;  /* 0x0000000612031981 */ /* 0x000ee2000c1e9900 */
[----:B--2---:R-:W-:-:S04]  /*08a0*/  FFMA R0, R0, R5, RZ ;  /* 0x0000000500007223 */ /* 0x004fc800000000ff */
[----:B------:R-:W-:-:S04]  /*08b0*/  FADD R4, -R17, R0 ;  /* 0x0000000011047221 */ /* 0x000fc80000000100 */
[----:B------:R-:W-:-:S04]  /*08c0*/  FADD R0, R7, R4 ;  /* 0x0000000407007221 */ /* 0x000fc80000000000 */
[----:B------:R-:W-:Y:S01]  /*08d0*/  FADD R5, -R7, R0 ;  /* 0x0000000007057221 */ /* 0x000fe20000000100 */
[----:B---3--:R-:W-:-:S03]  /*08e0*/  @P1 FFMA R3, R3, R6, RZ ;  /* 0x0000000603031223 */ /* 0x008fc600000000ff */
[----:B------:R-:W-:-:S04]  /*08f0*/  FADD R4, -R4, R5 ;  /* 0x0000000504047221 */ /* 0x000fc80000000100 */
[----:B------:R-:W-:-:S04]  /*0900*/  @P1 FADD R3, -R4, R3 ;  /* 0x0000000304031221 */ /* 0x000fc80000000100 */
[----:B------:R-:W-:-:S07]  /*0910*/  @P1 FADD R0, R0, R3 ;  /* 0x0000000300001221 */ /* 0x000fce0000000000 */
.L_x_100:
[----:B0-----:R-:W-:-:S07]  /*0920*/  FMUL R3, R0, UR4 ;  /* 0x0000000400037c20 */ /* 0x001fce0008400000 */
.L_x_97:
[----:B------:R-:W-:Y:S05]  /*0930*/  BSYNC.RECONVERGENT B0 ;  /* 0x0000000000007941 */ /* 0x000fea0003800200 */
.L_x_96:
[----:B------:R-:W0:Y:S01]  /*0940*/  LDC.64 R4, c[0x0][0x3a8] ;  /* 0x0000ea00ff047b82 */ /* 0x000e220000000a00 */
[----:B------:R-:W1:Y:S02]  /*0950*/  LDCU.64 UR4, c[0x0][0x398] ;  /* 0x00007300ff0477ac */ /* 0x000e640008000a00 */
[----:B-1----:R-:W-:Y:S01]  /*0960*/  IMAD R7, R13, UR4, R2 ;  /* 0x000000040d077c24 */ /* 0x002fe2000f8e0202 */
[----:B------:R-:W-:-:S03]  /*0970*/  IADD3 R13, PT, PT, R11, R13, RZ ;  /* 0x0000000d0b0d7210 */ /* 0x000fc60007ffe0ff */
[----:B0-----:R-:W-:Y:S01]  /*0980*/  IMAD.WIDE R4, R7, 0x4, R4 ;  /* 0x0000000407047825 */ /* 0x001fe200078e0204 */
[----:B------:R-:W-:-:S04]  /*0990*/  ISETP.GE.AND P1, PT, R13, UR5, PT ;  /* 0x000000050d007c0c */ /* 0x000fc8000bf26270 */
[----:B------:R0:W-:Y:S09]  /*09a0*/  STG.E desc[UR6][R4.64], R3 ;  /* 0x0000000304007986 */ /* 0x0001f2000c101906 */
[----:B------:R-:W-:Y:S05]  /*09b0*/  @!P1 BRA `(.L_x_101) ;  /* 0xfffffff8007c9947 */ /* 0x000fea000383ffff */
[----:B------:R-:W-:Y:S05]  /*09c0*/  EXIT ;  /* 0x000000000000794d */ /* 0x000fea0003800000 */
.L_x_102:
        /* <DEDUP_REMOVED lines=11> */
.L_x_351:


//--------------------- .text.cwma_batch_tiled_async_f32_2x_tile256 --------------------------
	.section	.text.cwma_batch_tiled_async_f32_2x_tile256,"ax",@progbits
	.align	128
        .global         cwma_batch_tiled_async_f32_2x_tile256
        .type           cwma_batch_tiled_async_f32_2x_tile256,@function
        .size           cwma_batch_tiled_async_f32_2x_tile256,(.L_x_352 - cwma_batch_tiled_async_f32_2x_tile256)
        .other          cwma_batch_tiled_async_f32_2x_tile256,@"STO_CUDA_ENTRY STV_DEFAULT"
cwma_batch_tiled_async_f32_2x_tile256:
.text.cwma_batch_tiled_async_f32_2x_tile256:
[----:B------:R-:W-:Y:S08]  /*0000*/  LDC R1, c[0x0][0x37c] ;  /* 0x0000df00ff017b82 */ /* 0x000ff00000000800 */
[----:B------:R-:W0:Y:S02]  /*0010*/  LDC R0, c[0x0][0x360] ;  /* 0x0000d800ff007b82 */ /* 0x000e240000000800 */
[----:B0-----:R-:W-:-:S13]  /*0020*/  ISETP.NE.AND P0, PT, R0, 0x80, PT ;  /* 0x000000800000780c */ /* 0x001fda0003f05270 */
[----:B------:R-:W-:Y:S05]  /*0030*/  @P0 EXIT ;  /* 0x000000000000094d */ /* 0x000fea0003800000 */
[----:B------:R-:W0:Y:S01]  /*0040*/  S2R R0, SR_CTAID.Y ;  /* 0x0000000000007919 */ /* 0x000e220000002600 */
[----:B------:R-:W0:Y:S02]  /*0050*/  LDCU UR4, c[0x0][0x3a8] ;  /* 0x00007500ff0477ac */ /* 0x000e240008000800 */
[----:B0-----:R-:W-:-:S13]  /*0060*/  ISETP.GE.AND P0, PT, R0, UR4, PT ;  /* 0x0000000400007c0c */ /* 0x001fda000bf06270 */
[----:B------:R-:W-:Y:S05]  /*0070*/  @P0 EXIT ;  /* 0x000000000000094d */ /* 0x000fea0003800000 */
[----:B------:R-:W0:Y:S01]  /*0080*/  LDC.64 R4, c[0x0][0x390] ;  /* 0x0000e400ff047b82 */ /* 0x000e220000000a00 */
[----:B------:R-:W1:Y:S01]  /*0090*/  LDCU.64 UR14, c[0x0][0x358] ;  /* 0x00006b00ff0e77ac */ /* 0x000e620008000a00 */
[----:B------:R-:W2:Y:S01]  /*00a0*/  S2R R2, SR_TID.X ;  /* 0x0000000000027919 */ /* 0x000ea20000002100 */
[----:B------:R-:W3:Y:S01]  /*00b0*/  LDCU UR7, c[0x0][0x3ac] ;  /* 0x00007580ff0777ac */ /* 0x000ee20008000800 */
[----:B------:R-:W4:Y:S01]  /*00c0*/  LDCU.64 UR10, c[0x0][0x388] ;  /* 0x00007100ff0a77ac */ /* 0x000f220008000a00 */
[----:B0-----:R-:W-:-:S06]  /*00d0*/  IMAD.WIDE.U32 R4, R0, 0x4, R4 ;  /* 0x0000000400047825 */ /* 0x001fcc00078e0004 */
[----:B-1----:R-:W5:Y:S01]  /*00e0*/  LDG.E.CONSTANT R4, desc[UR14][R4.64] ;  /* 0x0000000e04047981 */ /* 0x002f62000c1e9900 */
[----:B------:R-:W-:Y:S01]  /*00f0*/  BSSY.RECONVERGENT B0, `(.L_x_103) ;  /* 0x000012f000007945 */ /* 0x000fe20003800200 */
[----:B-----5:R-:W-:-:S13]  /*0100*/  R2UR UR6, R4 ;  /* 0x00000000040672ca */ /* 0x020fda00000e0000 */
[----:B------:R-:W-:-:S04]  /*0110*/  UISETP.LT.AND UP0, UPT, UR6, 0x1, UPT ;  /* 0x000000010600788c */ /* 0x000fc8000bf01270 */
[----:B------:R-:W-:-:S04]  /*0120*/  USEL UR6, UR6, 0x1, !UP0 ;  /* 0x0000000106067887 */ /* 0x000fc8000c000000 */
[----:B------:R-:W-:Y:S02]  /*0130*/  UIADD3 UR16, UPT, UPT, UR6, -0x1, URZ ;  /* 0xffffffff06107890 */ /* 0x000fe4000fffe0ff */
[----:B------:R-:W-:Y:S02]  /*0140*/  UIADD3 UR17, UPT, UPT, UR6, 0xfe, URZ ;  /* 0x000000fe06117890 */ /* 0x000fe4000fffe0ff */
[----:B------:R-:W-:Y:S02]  /*0150*/  ULEA UR4, UR16, 0xf, 0x2 ;  /* 0x0000000f10047891 */ /* 0x000fe4000f8e10ff */
[----:B--2---:R-:W-:Y:S01]  /*0160*/  ISETP.GE.U32.AND P0, PT, R2, UR16, PT ;  /* 0x0000001002007c0c */ /* 0x004fe2000bf06070 */
[----:B---3--:R-:W-:Y:S02]  /*0170*/  UIADD3 UR7, UPT, UPT, UR16, UR7, URZ ;  /* 0x0000000710077290 */ /* 0x008fe4000fffe0ff */
[----:B------:R-:W-:-:S10]  /*0180*/  ULOP3.LUT UR8, UR4, 0xfffffff0, URZ, 0xc0, !UPT ;  /* 0xfffffff004087892 */ /* 0x000fd4000f8ec0ff */
[----:B----4-:R-:W-:Y:S05]  /*0190*/  @P0 BRA `(.L_x_104) ;  /* 0x0000001000900947 */ /* 0x010fea0003800000 */
[----:B------:R-:W-:Y:S01]  /*01a0*/  IMAD.U32 R7, RZ, RZ, UR6 ;  /* 0x00000006ff077e24 */ /* 0x000fe2000f8e00ff */
[----:B------:R-:W0:Y:S01]  /*01b0*/  LDCU UR4, c[0x0][0x3a0] ;  /* 0x00007400ff0477ac */ /* 0x000e220008000800 */
[----:B------:R-:W-:Y:S01]  /*01c0*/  BSSY.RECONVERGENT B1, `(.L_x_105) ;  /* 0x000001c000017945 */ /* 0x000fe20003800200 */
[--C-:B------:R-:W-:Y:S02]  /*01d0*/  IMAD.MOV.U32 R8, RZ, RZ, R2.reuse ;  /* 0x000000ffff087224 */ /* 0x100fe400078e0002 */
[----:B------:R-:W-:-:S04]  /*01e0*/  IADD3 R4, PT, PT, R7, -0x2, -R2 ;  /* 0xfffffffe07047810 */ /* 0x000fc80007ffe802 */
[C---:B------:R-:W-:Y:S02]  /*01f0*/  LOP3.LUT R3, R4.reuse, 0x180, RZ, 0xc0, !PT ;  /* 0x0000018004037812 */ /* 0x040fe400078ec0ff */
[----:B------:R-:W-:Y:S02]  /*0200*/  ISETP.GE.U32.AND P1, PT, R4, 0x180, PT ;  /* 0x000001800400780c */ /* 0x000fe40003f26070 */
[----:B------:R-:W-:Y:S01]  /*0210*/  ISETP.NE.AND P0, PT, R3, 0x180, PT ;  /* 0x000001800300780c */ /* 0x000fe20003f05270 */
[----:B0-----:R-:W-:-:S05]  /*0220*/  IMAD R3, R0, UR4, RZ ;  /* 0x0000000400037c24 */ /* 0x001fca000f8e02ff */
[----:B------:R-:W-:-:S07]  /*0230*/  SHF.R.S32.HI R5, RZ, 0x1f, R3 ;  /* 0x0000001fff057819 */ /* 0x000fce0000011403 */
[----:B------:R-:W-:Y:S05]  /*0240*/  @!P0 BRA `(.L_x_106) ;  /* 0x00000000004c8947 */ /* 0x000fea0003800000 */
[----:B------:R-:W0:Y:S01]  /*0250*/  S2R R9, SR_CgaCtaId ;  /* 0x0000000000097919 */ /* 0x000e220000008800 */
[----:B------:R-:W-:Y:S01]  /*0260*/  MOV R6, 0x400 ;  /* 0x0000040000067802 */ /* 0x000fe20000000f00 */
[----:B------:R-:W-:Y:S01]  /*0270*/  IMAD.MOV.U32 R13, RZ, RZ, RZ ;  /* 0x000000ffff0d7224 */ /* 0x000fe200078e00ff */
[----:B------:R-:W-:Y:S01]  /*0280*/  LEA.HI R4, R4, 0x1, RZ, 0x19 ;  /* 0x0000000104047811 */ /* 0x000fe200078fc8ff */
[----:B------:R-:W-:Y:S02]  /*0290*/  IMAD.MOV.U32 R8, RZ, RZ, R2 ;  /* 0x000000ffff087224 */ /* 0x000fe400078e0002 */
[----:B------:R-:W-:Y:S01]  /*02a0*/  VIADD R6, R6, 0x30 ;  /* 0x0000003006067836 */ /* 0x000fe20000000000 */
[----:B------:R-:W-:-:S04]  /*02b0*/  LOP3.LUT R4, R4, 0x3, RZ, 0xc0, !PT ;  /* 0x0000000304047812 */ /* 0x000fc800078ec0ff */
[----:B0-----:R-:W-:-:S07]  /*02c0*/  LEA R9, R9, R6, 0x18 ;  /* 0x0000000609097211 */ /* 0x001fce00078ec0ff */
.L_x_107:
[----:B------:R-:W-:-:S04]  /*02d0*/  IADD3 R6, P0, PT, R3, R8, RZ ;  /* 0x0000000803067210 */ /* 0x000fc80007f1e0ff */
[----:B------:R-:W-:Y:S02]  /*02e0*/  LEA.HI.X.SX32 R11, R8, R5, 0x1, P0 ;  /* 0x00000005080b7211 */ /* 0x000fe400000f0eff */
[----:B0-----:R-:W-:-:S04]  /*02f0*/  LEA R10, P0, R6, UR10, 0x2 ;  /* 0x0000000a060a7c11 */ /* 0x001fc8000f8010ff */
[----:B------:R-:W-:-:S05]  /*0300*/  LEA.HI.X R11, R6, UR11, R11, 0x2, P0 ;  /* 0x0000000b060b7c11 */ /* 0x000fca00080f140b */
[----:B------:R-:W2:Y:S01]  /*0310*/  LDG.E.CONSTANT R10, desc[UR14][R10.64] ;  /* 0x0000000e0a0a7981 */ /* 0x000ea2000c1e9900 */
[C---:B------:R-:W-:Y:S02]  /*0320*/  IMAD R15, R8.reuse, 0x4, R9 ;  /* 0x00000004080f7824 */ /* 0x040fe400078e0209 */
[----:B------:R-:W-:Y:S02]  /*0330*/  VIADD R13, R13, 0x1 ;  /* 0x000000010d0d7836 */ /* 0x000fe40000000000 */
[----:B------:R-:W-:-:S03]  /*0340*/  VIADD R8, R8, 0x80 ;  /* 0x0000008008087836 */ /* 0x000fc60000000000 */
[----:B------:R-:W-:Y:S01]  /*0350*/  ISETP.NE.AND P0, PT, R13, R4, PT ;  /* 0x000000040d00720c */ /* 0x000fe20003f05270 */
[----:B--2---:R0:W-:-:S12]  /*0360*/  STS [R15], R10 ;  /* 0x0000000a0f007388 */ /* 0x0041d80000000800 */
[----:B------:R-:W-:Y:S05]  /*0370*/  @P0 BRA `(.L_x_107) ;  /* 0xfffffffc00d40947 */ /* 0x000fea000383ffff */
.L_x_106:
[----:B------:R-:W-:Y:S05]  /*0380*/  BSYNC.RECONVERGENT B1 ;  /* 0x0000000000017941 */ /* 0x000fea0003800200 */
.L_x_105:
[----:B------:R-:W-:Y:S05]  /*0390*/  @!P1 BRA `(.L_x_104) ;  /* 0x0000001000109947 */ /* 0x000fea0003800000 */
[----:B------:R-:W1:Y:S01]  /*03a0*/  S2R R9, SR_CgaCtaId ;  /* 0x0000000000097919 */ /* 0x000e620000008800 */
[----:B------:R-:W-:Y:S01]  /*03b0*/  ISETP.GE.U32.AND P1, PT, R8, UR16, PT ;  /* 0x0000001008007c0c */ /* 0x000fe2000bf26070 */
[----:B------:R-:W-:Y:S01]  /*03c0*/  BSSY.RECONVERGENT B1, `(.L_x_108) ;  /* 0x0000025000017945 */ /* 0x000fe20003800200 */
[----:B------:R-:W-:Y:S02]  /*03d0*/  MOV R4, 0x400 ;  /* 0x0000040000047802 */ /* 0x000fe40000000f00 */
[----:B------:R-:W-:-:S03]  /*03e0*/  PLOP3.LUT P0, PT, PT, PT, PT, 0x80, 0x8 ;  /* 0x000000000008781c */ /* 0x000fc60003f0f070 */
[----:B------:R-:W-:-:S05]  /*03f0*/  VIADD R4, R4, 0x30 ;  /* 0x0000003004047836 */ /* 0x000fca0000000000 */
[----:B-1----:R-:W-:Y:S01]  /*0400*/  LEA R6, R9, R4, 0x18 ;  /* 0x0000000409067211 */ /* 0x002fe200078ec0ff */
[----:B------:R-:W-:Y:S06]  /*0410*/  @!P1 BRA `(.L_x_109) ;  /* 0x00000000007c9947 */ /* 0x000fec0003800000 */
[----:B------:R-:W1:Y:S01]  /*0420*/  LDCU.64 UR4, c[0x0][0x388] ;  /* 0x00007100ff0477ac */ /* 0x000e620008000a00 */
[C---:B------:R-:W-:Y:S01]  /*0430*/  IADD3 R11, P0, PT, R3.reuse, R8, RZ ;  /* 0x00000008030b7210 */ /* 0x040fe20007f1e0ff */
[C---:B------:R-:W-:Y:S02]  /*0440*/  VIADD R4, R8.reuse, 0x80 ;  /* 0x0000008008047836 */ /* 0x040fe40000000000 */
[C---:B------:R-:W-:Y:S01]  /*0450*/  VIADD R14, R8.reuse, 0x180 ;  /* 0x00000180080e7836 */ /* 0x040fe20000000000 */
[C---:B------:R-:W-:Y:S01]  /*0460*/  LEA.HI.X.SX32 R16, R8.reuse, R5, 0x1, P0 ;  /* 0x0000000508107211 */ /* 0x040fe200000f0eff */
[----:B------:R-:W-:Y:S01]  /*0470*/  VIADD R12, R8, 0x100 ;  /* 0x00000100080c7836 */ /* 0x000fe20000000000 */
[C---:B0-----:R-:W-:Y:S02]  /*0480*/  IADD3 R15, P1, PT, R3.reuse, R4, RZ ;  /* 0x00000004030f7210 */ /* 0x041fe40007f3e0ff */
[C---:B------:R-:W-:Y:S02]  /*0490*/  IADD3 R9, P3, PT, R3.reuse, R14, RZ ;  /* 0x0000000e03097210 */ /* 0x040fe40007f7e0ff */
[----:B------:R-:W-:-:S02]  /*04a0*/  IADD3 R13, P2, PT, R3, R12, RZ ;  /* 0x0000000c030d7210 */ /* 0x000fc40007f5e0ff */
[-C--:B------:R-:W-:Y:S02]  /*04b0*/  LEA.HI.X.SX32 R20, R4, R5.reuse, 0x1, P1 ;  /* 0x0000000504147211 */ /* 0x080fe400008f0eff */
[-C--:B------:R-:W-:Y:S02]  /*04c0*/  LEA.HI.X.SX32 R4, R14, R5.reuse, 0x1, P3 ;  /* 0x000000050e047211 */ /* 0x080fe400018f0eff */
[----:B------:R-:W-:Y:S02]  /*04d0*/  LEA.HI.X.SX32 R18, R12, R5, 0x1, P2 ;  /* 0x000000050c127211 */ /* 0x000fe400010f0eff */
[----:B-1----:R-:W-:Y:S02]  /*04e0*/  LEA R10, P0, R11, UR4, 0x2 ;  /* 0x000000040b0a7c11 */ /* 0x002fe4000f8010ff */
[----:B------:R-:W-:Y:S02]  /*04f0*/  LEA R14, P1, R13, UR4, 0x2 ;  /* 0x000000040d0e7c11 */ /* 0x000fe4000f8210ff */
[----:B------:R-:W-:-:S02]  /*0500*/  LEA.HI.X R11, R11, UR5, R16, 0x2, P0 ;  /* 0x000000050b0b7c11 */ /* 0x000fc400080f1410 */
[----:B------:R-:W-:Y:S02]  /*0510*/  LEA R16, P0, R15, UR4, 0x2 ;  /* 0x000000040f107c11 */ /* 0x000fe4000f8010ff */
[----:B------:R-:W-:Y:S01]  /*0520*/  LEA R12, P2, R9, UR4, 0x2 ;  /* 0x00000004090c7c11 */ /* 0x000fe2000f8410ff */
[----:B------:R-:W2:Y:S01]  /*0530*/  LDG.E.CONSTANT R10, desc[UR14][R10.64] ;  /* 0x0000000e0a0a7981 */ /* 0x000ea2000c1e9900 */
[----:B------:R-:W-:Y:S02]  /*0540*/  LEA.HI.X R17, R15, UR5, R20, 0x2, P0 ;  /* 0x000000050f117c11 */ /* 0x000fe400080f1414 */
[----:B------:R-:W-:Y:S02]  /*0550*/  LEA.HI.X R15, R13, UR5, R18, 0x2, P1 ;  /* 0x000000050d0f7c11 */ /* 0x000fe400088f1412 */
[----:B------:R-:W-:Y:S01]  /*0560*/  LEA.HI.X R13, R9, UR5, R4, 0x2, P2 ;  /* 0x00000005090d7c11 */ /* 0x000fe200090f1404 */
[----:B------:R-:W3:Y:S04]  /*0570*/  LDG.E.CONSTANT R16, desc[UR14][R16.64] ;  /* 0x0000000e10107981 */ /* 0x000ee8000c1e9900 */
[----:B------:R-:W4:Y:S04]  /*0580*/  LDG.E.CONSTANT R14, desc[UR14][R14.64] ;  /* 0x0000000e0e0e7981 */ /* 0x000f28000c1e9900 */
[----:B------:R-:W5:Y:S01]  /*0590*/  LDG.E.CONSTANT R12, desc[UR14][R12.64] ;  /* 0x0000000e0c0c7981 */ /* 0x000f62000c1e9900 */
[C---:B------:R-:W-:Y:S01]  /*05a0*/  IMAD R9, R8.reuse, 0x4, R6 ;  /* 0x0000000408097824 */ /* 0x040fe200078e0206 */
[----:B------:R-:W-:Y:S01]  /*05b0*/  PLOP3.LUT P0, PT, PT, PT, PT, 0x8, 0x80 ;  /* 0x000000000080781c */ /* 0x000fe20003f0e170 */
[----:B------:R-:W-:-:S03]  /*05c0*/  VIADD R8, R8, 0x200 ;  /* 0x0000020008087836 */ /* 0x000fc60000000000 */
[----:B--2---:R1:W-:Y:S04]  /*05d0*/  STS [R9], R10 ;  /* 0x0000000a09007388 */ /* 0x0043e80000000800 */
[----:B---3--:R1:W-:Y:S04]  /*05e0*/  STS [R9+0x200], R16 ;  /* 0x0002001009007388 */ /* 0x0083e80000000800 */
[----:B----4-:R1:W-:Y:S04]  /*05f0*/  STS [R9+0x400], R14 ;  /* 0x0004000e09007388 */ /* 0x0103e80000000800 */
[----:B-----5:R1:W-:Y:S02]  /*0600*/  STS [R9+0x600], R12 ;  /* 0x0006000c09007388 */ /* 0x0203e40000000800 */
.L_x_109:
[----:B------:R-:W-:Y:S05]  /*0610*/  BSYNC.RECONVERGENT B1 ;  /* 0x0000000000017941 */ /* 0x000fea0003800200 */
.L_x_108:
[C---:B------:R-:W-:Y:S01]  /*0620*/  ISETP.LT.U32.AND P1, PT, R8.reuse, UR16, PT ;  /* 0x0000001008007c0c */ /* 0x040fe2000bf21070 */
[----:B------:R-:W-:Y:S01]  /*0630*/  BSSY.RECONVERGENT B1, `(.L_x_110) ;  /* 0x000007a000017945 */ /* 0x000fe20003800200 */
[----:B------:R-:W-:-:S04]  /*0640*/  IADD3 R4, PT, PT, -R8, UR16, RZ ;  /* 0x0000001008047c10 */ /* 0x000fc8000fffe1ff */
[----:B------:R-:W-:-:S13]  /*0650*/  ISETP.LE.U32.OR P1, PT, R4, 0x600, !P1 ;  /* 0x000006000400780c */ /* 0x000fda0004f23470 */
[----:B------:R-:W-:Y:S05]  /*0660*/  @P1 BRA `(.L_x_111) ;  /* 0x0000000400d81947 */ /* 0x000fea0003800000 */
[----:B------:R-:W-:Y:S01]  /*0670*/  PLOP3.LUT P0, PT, PT, PT, PT, 0x8, 0x80 ;  /* 0x000000000080781c */ /* 0x000fe20003f0e170 */
[----:B------:R-:W-:-:S12]  /*0680*/  VIADD R4, R7, 0xfffff9ff ;  /* 0xfffff9ff07047836 */ /* 0x000fd80000000000 */
.L_x_112:
[----:B--2---:R-:W2:Y:S01]  /*0690*/  LDCU.64 UR4, c[0x0][0x388] ;  /* 0x00007100ff0477ac */ /* 0x004ea20008000a00 */
[C---:B------:R-:W-:Y:S02]  /*06a0*/  VIADD R18, R8.reuse, 0x80 ;  /* 0x0000008008127836 */ /* 0x040fe40000000000 */
[C---:B-1----:R-:W-:Y:S02]  /*06b0*/  VIADD R12, R8.reuse, 0x180 ;  /* 0x00000180080c7836 */ /* 0x042fe40000000000 */
[C---:B0-----:R-:W-:Y:S01]  /*06c0*/  VIADD R10, R8.reuse, 0x100 ;  /* 0x00000100080a7836 */ /* 0x041fe20000000000 */
[C---:B------:R-:W-:Y:S01]  /*06d0*/  IADD3 R11, P1, PT, R3.reuse, R18, RZ ;  /* 0x00000012030b7210 */ /* 0x040fe20007f3e0ff */
[C---:B------:R-:W-:Y:S01]  /*06e0*/  VIADD R20, R8.reuse, 0x200 ;  /* 0x0000020008147836 */ /* 0x040fe20000000000 */
[C---:B------:R-:W-:Y:S01]  /*06f0*/  IADD3 R7, P3, PT, R3.reuse, R12, RZ ;  /* 0x0000000c03077210 */ /* 0x040fe20007f7e0ff */
[----:B------:R-:W-:Y:S01]  /*0700*/  VIADD R22, R8, 0x280 ;  /* 0x0000028008167836 */ /* 0x000fe20000000000 */
[----:B------:R-:W-:-:S02]  /*0710*/  IADD3 R9, P2, PT, R3, R10, RZ ;  /* 0x0000000a03097210 */ /* 0x000fc40007f5e0ff */
[-C--:B------:R-:W-:Y:S02]  /*0720*/  LEA.HI.X.SX32 R18, R18, R5.reuse, 0x1, P1 ;  /* 0x0000000512127211 */ /* 0x080fe400008f0eff */
[-C--:B------:R-:W-:Y:S02]  /*0730*/  LEA.HI.X.SX32 R12, R12, R5.reuse, 0x1, P3 ;  /* 0x000000050c0c7211 */ /* 0x080fe400018f0eff */
[----:B------:R-:W-:Y:S02]  /*0740*/  LEA.HI.X.SX32 R14, R10, R5, 0x1, P2 ;  /* 0x000000050a0e7211 */ /* 0x000fe400010f0eff */
[----:B--2---:R-:W-:Y:S02]  /*0750*/  LEA R16, P1, R11, UR4, 0x2 ;  /* 0x000000040b107c11 */ /* 0x004fe4000f8210ff */
[----:B------:R-:W-:Y:S02]  /*0760*/  LEA R26, P3, R7, UR4, 0x2 ;  /* 0x00000004071a7c11 */ /* 0x000fe4000f8610ff */
[----:B------:R-:W-:-:S02]  /*0770*/  LEA R10, P2, R9, UR4, 0x2 ;  /* 0x00000004090a7c11 */ /* 0x000fc4000f8410ff */
[----:B------:R-:W-:Y:S02]  /*0780*/  LEA.HI.X R17, R11, UR5, R18, 0x2, P1 ;  /* 0x000000050b117c11 */ /* 0x000fe400088f1412 */
[----:B------:R-:W-:Y:S01]  /*0790*/  LEA.HI.X R27, R7, UR5, R12, 0x2, P3 ;  /* 0x00000005071b7c11 */ /* 0x000fe200098f140c */
[C---:B------:R-:W-:Y:S01]  /*07a0*/  VIADD R12, R8.reuse, 0x300 ;  /* 0x00000300080c7836 */ /* 0x040fe20000000000 */
[----:B------:R-:W-:Y:S01]  /*07b0*/  LEA.HI.X R11, R9, UR5, R14, 0x2, P2 ;  /* 0x00000005090b7c11 */ /* 0x000fe200090f140e */
[C---:B------:R-:W-:Y:S01]  /*07c0*/  VIADD R14, R8.reuse, 0x380 ;  /* 0x00000380080e7836 */ /* 0x040fe20000000000 */
[C---:B------:R-:W-:Y:S01]  /*07d0*/  IADD3 R7, P1, PT, R3.reuse, R20, RZ ;  /* 0x0000001403077210 */ /* 0x040fe20007f3e0ff */
[----:B------:R-:W-:Y:S01]  /*07e0*/  VIADD R23, R8, 0x500 ;  /* 0x0000050008177836 */ /* 0x000fe20000000000 */
[C---:B------:R-:W-:Y:S01]  /*07f0*/  IADD3 R15, P3, PT, R3.reuse, R12, RZ ;  /* 0x0000000c030f7210 */ /* 0x040fe20007f7e0ff */
[----:B------:R-:W2:Y:S01]  /*0800*/  LDG.E.CONSTANT R26, desc[UR14][R26.64] ;  /* 0x0000000e1a1a7981 */ /* 0x000ea2000c1e9900 */
[----:B------:R-:W-:-:S02]  /*0810*/  IADD3 R18, P4, PT, R3, R14, RZ ;  /* 0x0000000e03127210 */ /* 0x000fc40007f9e0ff */
[-C--:B------:R-:W-:Y:S02]  /*0820*/  LEA.HI.X.SX32 R19, R12, R5.reuse, 0x1, P3 ;  /* 0x000000050c137211 */ /* 0x080fe400018f0eff */
[-C--:B------:R-:W-:Y:S02]  /*0830*/  LEA.HI.X.SX32 R21, R14, R5.reuse, 0x1, P4 ;  /* 0x000000050e157211 */ /* 0x080fe400020f0eff */
[C---:B------:R-:W-:Y:S02]  /*0840*/  LEA R28, P3, R15.reuse, UR4, 0x2 ;  /* 0x000000040f1c7c11 */ /* 0x040fe4000f8610ff */
[----:B------:R-:W-:Y:S02]  /*0850*/  LEA R14, P4, R18, UR4, 0x2 ;  /* 0x00000004120e7c11 */ /* 0x000fe4000f8810ff */
[----:B------:R-:W-:Y:S02]  /*0860*/  LEA.HI.X R29, R15, UR5, R19, 0x2, P3 ;  /* 0x000000050f1d7c11 */ /* 0x000fe400098f1413 */
[----:B------:R-:W-:-:S02]  /*0870*/  LEA.HI.X.SX32 R20, R20, R5, 0x1, P1 ;  /* 0x0000000514147211 */ /* 0x000fc400008f0eff */
[----:B------:R-:W-:Y:S01]  /*0880*/  LEA.HI.X R15, R18, UR5, R21, 0x2, P4 ;  /* 0x00000005120f7c11 */ /* 0x000fe2000a0f1415 */
[C---:B------:R-:W-:Y:S01]  /*0890*/  VIADD R18, R8.reuse, 0x400 ;  /* 0x0000040008127836 */ /* 0x040fe20000000000 */
[----:B------:R-:W-:Y:S02]  /*08a0*/  LEA R24, P1, R7, UR4, 0x2 ;  /* 0x0000000407187c11 */ /* 0x000fe4000f8210ff */
[----:B------:R-:W-:Y:S02]  /*08b0*/  IADD3 R9, P2, PT, R3, R22, RZ ;  /* 0x0000001603097210 */ /* 0x000fe40007f5e0ff */
[----:B------:R-:W-:Y:S01]  /*08c0*/  LEA.HI.X R25, R7, UR5, R20, 0x2, P1 ;  /* 0x0000000507197c11 */ /* 0x000fe200088f1414 */
[----:B------:R-:W-:Y:S01]  /*08d0*/  VIADD R20, R8, 0x480 ;  /* 0x0000048008147836 */ /* 0x000fe20000000000 */
[----:B------:R-:W-:Y:S01]  /*08e0*/  LEA.HI.X.SX32 R22, R22, R5, 0x1, P2 ;  /* 0x0000000516167211 */ /* 0x000fe200010f0eff */
[----:B------:R0:W3:Y:S01]  /*08f0*/  LDG.E.CONSTANT R7, desc[UR14][R10.64] ;  /* 0x0000000e0a077981 */ /* 0x0000e2000c1e9900 */
[----:B------:R-:W-:-:S02]  /*0900*/  IADD3 R19, P1, PT, R3, R18, RZ ;  /* 0x0000001203137210 */ /* 0x000fc40007f3e0ff */
[C---:B------:R-:W-:Y:S01]  /*0910*/  LEA R12, P2, R9.reuse, UR4, 0x2 ;  /* 0x00000004090c7c11 */ /* 0x040fe2000f8410ff */
[----:B------:R-:W4:Y:S03]  /*0920*/  LDG.E.CONSTANT R25, desc[UR14][R24.64] ;  /* 0x0000000e18197981 */ /* 0x000f26000c1e9900 */
[----:B------:R-:W-:Y:S02]  /*0930*/  LEA.HI.X R13, R9, UR5, R22, 0x2, P2 ;  /* 0x00000005090d7c11 */ /* 0x000fe400090f1416 */
[----:B0-----:R-:W-:Y:S01]  /*0940*/  LEA.HI.X.SX32 R10, R18, R5, 0x1, P1 ;  /* 0x00000005120a7211 */ /* 0x001fe200008f0eff */
[----:B------:R0:W5:Y:S01]  /*0950*/  LDG.E.CONSTANT R9, desc[UR14][R16.64] ;  /* 0x0000000e10097981 */ /* 0x000162000c1e9900 */
[----:B------:R-:W-:Y:S02]  /*0960*/  LEA R18, P1, R19, UR4, 0x2 ;  /* 0x0000000413127c11 */ /* 0x000fe4000f8210ff */
[C---:B------:R-:W-:Y:S01]  /*0970*/  IADD3 R21, P2, PT, R3.reuse, R20, RZ ;  /* 0x0000001403157210 */ /* 0x040fe20007f5e0ff */
[----:B------:R1:W5:Y:S01]  /*0980*/  LDG.E.CONSTANT R24, desc[UR14][R12.64] ;  /* 0x0000000e0c187981 */ /* 0x000362000c1e9900 */
[----:B------:R-:W-:-:S02]  /*0990*/  IADD3 R22, P3, PT, R3, R23, RZ ;  /* 0x0000001703167210 */ /* 0x000fc40007f7e0ff */
[----:B------:R-:W-:Y:S02]  /*09a0*/  LEA.HI.X R19, R19, UR5, R10, 0x2, P1 ;  /* 0x0000000513137c11 */ /* 0x000fe400088f140a */
[-C--:B------:R-:W-:Y:S02]  /*09b0*/  LEA.HI.X.SX32 R23, R23, R5.reuse, 0x1, P3 ;  /* 0x0000000517177211 */ /* 0x080fe400018f0eff */
[----:B0-----:R-:W-:Y:S01]  /*09c0*/  LEA.HI.X.SX32 R17, R20, R5, 0x1, P2 ;  /* 0x0000000514117211 */ /* 0x001fe200010f0eff */
[----:B------:R0:W5:Y:S01]  /*09d0*/  LDG.E.CONSTANT R11, desc[UR14][R18.64] ;  /* 0x0000000e120b7981 */ /* 0x000162000c1e9900 */
[C---:B------:R-:W-:Y:S01]  /*09e0*/  LEA R16, P1, R21.reuse, UR4, 0x2 ;  /* 0x0000000415107c11 */ /* 0x040fe2000f8210ff */
[----:B-1----:R-:W-:Y:S01]  /*09f0*/  VIADD R12, R8, 0x580 ;  /* 0x00000580080c7836 */ /* 0x002fe20000000000 */
[----:B------:R-:W-:Y:S02]  /*0a00*/  LEA R20, P2, R22, UR4, 0x2 ;  /* 0x0000000416147c11 */ /* 0x000fe4000f8410ff */
[----:B------:R-:W-:-:S02]  /*0a10*/  LEA.HI.X R17, R21, UR5, R17, 0x2, P1 ;  /* 0x0000000515117c11 */ /* 0x000fc400088f1411 */
[----:B------:R-:W-:Y:S02]  /*0a20*/  LEA.HI.X R21, R22, UR5, R23, 0x2, P2 ;  /* 0x0000000516157c11 */ /* 0x000fe400090f1417 */
[----:B------:R1:W5:Y:S01]  /*0a30*/  LDG.E.CONSTANT R22, desc[UR14][R14.64] ;  /* 0x0000000e0e167981 */ /* 0x000362000c1e9900 */
[----:B------:R-:W-:-:S03]  /*0a40*/  IADD3 R27, P1, PT, R3, R12, RZ ;  /* 0x0000000c031b7210 */ /* 0x000fc60007f3e0ff */
[----:B------:R1:W5:Y:S01]  /*0a50*/  LDG.E.CONSTANT R10, desc[UR14][R16.64] ;  /* 0x0000000e100a7981 */ /* 0x000362000c1e9900 */
[----:B0-----:R-:W-:-:S03]  /*0a60*/  LEA.HI.X.SX32 R18, R12, R5, 0x1, P1 ;  /* 0x000000050c127211 */ /* 0x001fc600008f0eff */
[----:B------:R0:W5:Y:S01]  /*0a70*/  LDG.E.CONSTANT R23, desc[UR14][R28.64] ;  /* 0x0000000e1c177981 */ /* 0x000162000c1e9900 */
[C---:B-1----:R-:W-:Y:S01]  /*0a80*/  VIADD R14, R8.reuse, 0x600 ;  /* 0x00000600080e7836 */ /* 0x042fe20000000000 */
[----:B------:R-:W-:Y:S01]  /*0a90*/  LEA R12, P1, R27, UR4, 0x2 ;  /* 0x000000041b0c7c11 */ /* 0x000fe2000f8210ff */
[----:B------:R-:W-:-:S03]  /*0aa0*/  VIADD R16, R8, 0x680 ;  /* 0x0000068008107836 */ /* 0x000fc60000000000 */
[----:B------:R-:W-:Y:S02]  /*0ab0*/  IADD3 R15, P2, PT, R3, R14, RZ ;  /* 0x0000000e030f7210 */ /* 0x000fe40007f5e0ff */
[----:B------:R-:W-:Y:S02]  /*0ac0*/  LEA.HI.X R13, R27, UR5, R18, 0x2, P1 ;  /* 0x000000051b0d7c11 */ /* 0x000fe400088f1412 */
[----:B0-----:R-:W-:Y:S01]  /*0ad0*/  LEA.HI.X.SX32 R28, R14, R5, 0x1, P2 ;  /* 0x000000050e1c7211 */ /* 0x001fe200010f0eff */
[----:B------:R-:W-:Y:S01]  /*0ae0*/  VIADD R29, R8, 0x700 ;  /* 0x00000700081d7836 */ /* 0x000fe20000000000 */
[----:B------:R-:W-:Y:S01]  /*0af0*/  LEA R14, P2, R15, UR4, 0x2 ;  /* 0x000000040f0e7c11 */ /* 0x000fe2000f8410ff */
[----:B------:R0:W5:Y:S01]  /*0b00*/  LDG.E.CONSTANT R27, desc[UR14][R20.64] ;  /* 0x0000000e141b7981 */ /* 0x000162000c1e9900 */
[----:B------:R-:W-:Y:S02]  /*0b10*/  IADD3 R18, P1, PT, R3, R16, RZ ;  /* 0x0000001003127210 */ /* 0x000fe40007f3e0ff */
[----:B------:R-:W-:-:S02]  /*0b20*/  LEA.HI.X R15, R15, UR5, R28, 0x2, P2 ;  /* 0x000000050f0f7c11 */ /* 0x000fc400090f141c */
[-C--:B------:R-:W-:Y:S02]  /*0b30*/  LEA.HI.X.SX32 R17, R16, R5.reuse, 0x1, P1 ;  /* 0x0000000510117211 */ /* 0x080fe400008f0eff */
[C---:B------:R-:W-:Y:S01]  /*0b40*/  LEA R16, P1, R18.reuse, UR4, 0x2 ;  /* 0x0000000412107c11 */ /* 0x040fe2000f8210ff */
[----:B------:R-:W5:Y:S01]  /*0b50*/  LDG.E.CONSTANT R14, desc[UR14][R14.64] ;  /* 0x0000000e0e0e7981 */ /* 0x000f62000c1e9900 */
[----:B------:R-:W-:Y:S02]  /*0b60*/  IADD3 R19, P2, PT, R3, R8, RZ ;  /* 0x0000000803137210 */ /* 0x000fe40007f5e0ff */
[----:B------:R-:W-:Y:S02]  /*0b70*/  LEA.HI.X R17, R18, UR5, R17, 0x2, P1 ;  /* 0x0000000512117c11 */ /* 0x000fe400088f1411 */
[----:B------:R-:W-:Y:S02]  /*0b80*/  LEA.HI.X.SX32 R28, R8, R5, 0x1, P2 ;  /* 0x00000005081c7211 */ /* 0x000fe400010f0eff */
[C---:B------:R-:W-:Y:S01]  /*0b90*/  LEA R18, P1, R19.reuse, UR4, 0x2 ;  /* 0x0000000413127c11 */ /* 0x040fe2000f8210ff */
[----:B------:R-:W5:Y:S03]  /*0ba0*/  LDG.E.CONSTANT R16, desc[UR14][R16.64] ;  /* 0x0000000e10107981 */ /* 0x000f66000c1e9900 */
[----:B------:R-:W-:-:S02]  /*0bb0*/  LEA.HI.X R19, R19, UR5, R28, 0x2, P1 ;  /* 0x0000000513137c11 */ /* 0x000fc400088f141c */
[----:B------:R1:W5:Y:S01]  /*0bc0*/  LDG.E.CONSTANT R28, desc[UR14][R12.64] ;  /* 0x0000000e0c1c7981 */ /* 0x000362000c1e9900 */
[----:B0-----:R-:W-:-:S03]  /*0bd0*/  IADD3 R21, P1, PT, R3, R29, RZ ;  /* 0x0000001d03157210 */ /* 0x001fc60007f3e0ff */
[----:B------:R0:W5:Y:S01]  /*0be0*/  LDG.E.CONSTANT R18, desc[UR14][R18.64] ;  /* 0x0000000e12127981 */ /* 0x000162000c1e9900 */
[----:B-1----:R-:W-:Y:S01]  /*0bf0*/  VIADD R12, R8, 0x780 ;  /* 0x00000780080c7836 */ /* 0x002fe20000000000 */
[-C--:B------:R-:W-:Y:S02]  /*0c00*/  LEA.HI.X.SX32 R13, R29, R5.reuse, 0x1, P1 ;  /* 0x000000051d0d7211 */ /* 0x080fe400008f0eff */
[----:B------:R-:W-:Y:S02]  /*0c10*/  LEA R20, P1, R21, UR4, 0x2 ;  /* 0x0000000415147c11 */ /* 0x000fe4000f8210ff */
[----:B------:R-:W-:Y:S02]  /*0c20*/  IADD3 R29, P2, PT, R3, R12, RZ ;  /* 0x0000000c031d7210 */ /* 0x000fe40007f5e0ff */
[----:B------:R-:W-:Y:S02]  /*0c30*/  LEA.HI.X R21, R21, UR5, R13, 0x2, P1 ;  /* 0x0000000515157c11 */ /* 0x000fe400088f140d */
[----:B0-----:R-:W-:-:S02]  /*0c40*/  LEA.HI.X.SX32 R19, R12, R5, 0x1, P2 ;  /* 0x000000050c137211 */ /* 0x001fc400010f0eff */
[C---:B------:R-:W-:Y:S01]  /*0c50*/  LEA R12, P1, R29.reuse, UR4, 0x2 ;  /* 0x000000041d0c7c11 */ /* 0x040fe2000f8210ff */
[----:B------:R-:W5:Y:S03]  /*0c60*/  LDG.E.CONSTANT R20, desc[UR14][R20.64] ;  /* 0x0000000e14147981 */ /* 0x000f66000c1e9900 */
[----:B------:R-:W-:-:S05]  /*0c70*/  LEA.HI.X R13, R29, UR5, R19, 0x2, P1 ;  /* 0x000000051d0d7c11 */ /* 0x000fca00088f1413 */
[----:B------:R-:W5:Y:S01]  /*0c80*/  LDG.E.CONSTANT R12, desc[UR14][R12.64] ;  /* 0x0000000e0c0c7981 */ /* 0x000f62000c1e9900 */
[C---:B------:R-:W-:Y:S02]  /*0c90*/  IMAD R15, R8.reuse, 0x4, R6 ;  /* 0x00000004080f7824 */ /* 0x040fe400078e0206 */
[----:B------:R-:W-:-:S05]  /*0ca0*/  VIADD R8, R8, 0x800 ;  /* 0x0000080008087836 */ /* 0x000fca0000000000 */
[----:B------:R-:W-:Y:S01]  /*0cb0*/  ISETP.GE.U32.AND P1, PT, R8, R4, PT ;  /* 0x000000040800720c */ /* 0x000fe20003f26070 */
[----:B--2---:R2:W-:Y:S04]  /*0cc0*/  STS [R15+0x600], R26 ;  /* 0x0006001a0f007388 */ /* 0x0045e80000000800 */
[----:B---3--:R2:W-:Y:S04]  /*0cd0*/  STS [R15+0x400], R7 ;  /* 0x000400070f007388 */ /* 0x0085e80000000800 */
[----:B----4-:R2:W-:Y:S04]  /*0ce0*/  STS [R15+0x800], R25 ;  /* 0x000800190f007388 */ /* 0x0105e80000000800 */
[----:B-----5:R2:W-:Y:S04]  /*0cf0*/  STS [R15+0x200], R9 ;  /* 0x000200090f007388 */ /* 0x0205e80000000800 */
[----:B------:R2:W-:Y:S04]  /*0d00*/  STS [R15+0xa00], R24 ;  /* 0x000a00180f007388 */ /* 0x0005e80000000800 */
        /* <DEDUP_REMOVED lines=8> */
[----:B------:R2:W-:Y:S04]  /*0d90*/  STS [R15], R18 ;  /* 0x000000120f007388 */ /* 0x0005e80000000800 */
[----:B------:R2:W-:Y:S04]  /*0da0*/  STS [R15+0x1c00], R20 ;  /* 0x001c00140f007388 */ /* 0x0005e80000000800 */
[----:B------:R2:W-:Y:S01]  /*0db0*/  STS [R15+0x1e00], R12 ;  /* 0x001e000c0f007388 */ /* 0x0005e20000000800 */
[----:B------:R-:W-:Y:S05]  /*0dc0*/  @!P1 BRA `(.L_x_112) ;  /* 0xfffffff800309947 */ /* 0x000fea000383ffff */
.L_x_111:
[----:B------:R-:W-:Y:S05]  /*0dd0*/  BSYNC.RECONVERGENT B1 ;  /* 0x0000000000017941 */ /* 0x000fea0003800200 */
.L_x_110:
[C---:B------:R-:W-:Y:S01]  /*0de0*/  ISETP.LT.U32.AND P1, PT, R8.reuse, UR16, PT ;  /* 0x0000001008007c0c */ /* 0x040fe2000bf21070 */
[----:B------:R-:W-:Y:S01]  /*0df0*/  BSSY.RECONVERGENT B1, `(.L_x_113) ;  /* 0x000003f000017945 */ /* 0x000fe20003800200 */
[----:B------:R-:W-:-:S04]  /*0e00*/  IADD3 R4, PT, PT, -R8, UR16, RZ ;  /* 0x0000001008047c10 */ /* 0x000fc8000fffe1ff */
[----:B------:R-:W-:-:S13]  /*0e10*/  ISETP.LE.U32.OR P1, PT, R4, 0x200, !P1 ;  /* 0x000002000400780c */ /* 0x000fda0004f23470 */
[----:B------:R-:W-:Y:S05]  /*0e20*/  @P1 BRA `(.L_x_114) ;  /* 0x0000000000ec1947 */ /* 0x000fea0003800000 */
[----:B------:R-:W3:Y:S01]  /*0e30*/  LDCU.64 UR4, c[0x0][0x388] ;  /* 0x00007100ff0477ac */ /* 0x000ee20008000a00 */
[C---:B------:R-:W-:Y:S01]  /*0e40*/  IADD3 R4, P0, PT, R3.reuse, R8, RZ ;  /* 0x0000000803047210 */ /* 0x040fe20007f1e0ff */
[C---:B012---:R-:W-:Y:S02]  /*0e50*/  VIADD R10, R8.reuse, 0x80 ;  /* 0x00000080080a7836 */ /* 0x047fe40000000000 */
[C---:B------:R-:W-:Y:S01]  /*0e60*/  VIADD R14, R8.reuse, 0x180 ;  /* 0x00000180080e7836 */ /* 0x040fe20000000000 */
[CC--:B------:R-:W-:Y:S01]  /*0e70*/  LEA.HI.X.SX32 R7, R8.reuse, R5.reuse, 0x1, P0 ;  /* 0x0000000508077211 */ /* 0x0c0fe200000f0eff */
[C---:B------:R-:W-:Y:S01]  /*0e80*/  VIADD R12, R8.reuse, 0x100 ;  /* 0x00000100080c7836 */ /* 0x040fe20000000000 */
[C---:B------:R-:W-:Y:S01]  /*0e90*/  IADD3 R9, P1, PT, R3.reuse, R10, RZ ;  /* 0x0000000a03097210 */ /* 0x040fe20007f3e0ff */
[C---:B------:R-:W-:Y:S01]  /*0ea0*/  VIADD R26, R8.reuse, 0x200 ;  /* 0x00000200081a7836 */ /* 0x040fe20000000000 */
[C---:B------:R-:W-:Y:S01]  /*0eb0*/  IADD3 R13, P3, PT, R3.reuse, R14, RZ ;  /* 0x0000000e030d7210 */ /* 0x040fe20007f7e0ff */
[C---:B------:R-:W-:Y:S01]  /*0ec0*/  VIADD R22, R8.reuse, 0x300 ;  /* 0x0000030008167836 */ /* 0x040fe20000000000 */
[----:B------:R-:W-:Y:S01]  /*0ed0*/  IADD3 R11, P2, PT, R3, R12, RZ ;  /* 0x0000000c030b7210 */ /* 0x000fe20007f5e0ff */
[----:B------:R-:W-:Y:S01]  /*0ee0*/  VIADD R24, R8, 0x380 ;  /* 0x0000038008187836 */ /* 0x000fe20000000000 */
[----:B------:R-:W-:-:S02]  /*0ef0*/  LEA.HI.X.SX32 R10, R10, R5, 0x1, P1 ;  /* 0x000000050a0a7211 */ /* 0x000fc400008f0eff */
[-C--:B------:R-:W-:Y:S02]  /*0f00*/  LEA.HI.X.SX32 R20, R14, R5.reuse, 0x1, P3 ;  /* 0x000000050e147211 */ /* 0x080fe400018f0eff */
[C---:B---3--:R-:W-:Y:S02]  /*0f10*/  LEA R18, P0, R4.reuse, UR4, 0x2 ;  /* 0x0000000404127c11 */ /* 0x048fe4000f8010ff */
[----:B------:R-:W-:Y:S02]  /*0f20*/  LEA R14, P1, R11, UR4, 0x2 ;  /* 0x000000040b0e7c11 */ /* 0x000fe4000f8210ff */
[----:B------:R-:W-:Y:S02]  /*0f30*/  LEA.HI.X R19, R4, UR5, R7, 0x2, P0 ;  /* 0x0000000504137c11 */ /* 0x000fe400080f1407 */
[----:B------:R-:W-:Y:S02]  /*0f40*/  LEA.HI.X.SX32 R4, R12, R5, 0x1, P2 ;  /* 0x000000050c047211 */ /* 0x000fe400010f0eff */
[----:B------:R-:W-:Y:S01]  /*0f50*/  LEA R16, P0, R9, UR4, 0x2 ;  /* 0x0000000409107c11 */ /* 0x000fe2000f8010ff */
[----:B------:R-:W2:Y:S01]  /*0f60*/  LDG.E.CONSTANT R18, desc[UR14][R18.64] ;  /* 0x0000000e12127981 */ /* 0x000ea2000c1e9900 */
[----:B------:R-:W-:-:S02]  /*0f70*/  LEA R12, P2, R13, UR4, 0x2 ;  /* 0x000000040d0c7c11 */ /* 0x000fc4000f8410ff */
[----:B------:R-:W-:Y:S02]  /*0f80*/  LEA.HI.X R17, R9, UR5, R10, 0x2, P0 ;  /* 0x0000000509117c11 */ /* 0x000fe400080f140a */
[----:B------:R-:W-:Y:S02]  /*0f90*/  LEA.HI.X R15, R11, UR5, R4, 0x2, P1 ;  /* 0x000000050b0f7c11 */ /* 0x000fe400088f1404 */
[----:B------:R-:W-:Y:S01]  /*0fa0*/  LEA.HI.X R13, R13, UR5, R20, 0x2, P2 ;  /* 0x000000050d0d7c11 */ /* 0x000fe200090f1414 */
[----:B------:R-:W-:Y:S01]  /*0fb0*/  VIADD R20, R8, 0x280 ;  /* 0x0000028008147836 */ /* 0x000fe20000000000 */
[C---:B------:R-:W-:Y:S01]  /*0fc0*/  IADD3 R11, P0, PT, R3.reuse, R26, RZ ;  /* 0x0000001a030b7210 */ /* 0x040fe20007f1e0ff */
[----:B------:R-:W3:Y:S01]  /*0fd0*/  LDG.E.CONSTANT R16, desc[UR14][R16.64] ;  /* 0x0000000e10107981 */ /* 0x000ee2000c1e9900 */
[----:B------:R-:W-:Y:S02]  /*0fe0*/  IADD3 R9, P2, PT, R3, R22, RZ ;  /* 0x0000001603097210 */ /* 0x000fe40007f5e0ff */
[----:B------:R-:W-:Y:S01]  /*0ff0*/  LEA.HI.X.SX32 R26, R26, R5, 0x1, P0 ;  /* 0x000000051a1a7211 */ /* 0x000fe200000f0eff */
[----:B------:R-:W4:Y:S01]  /*1000*/  LDG.E.CONSTANT R14, desc[UR14][R14.64] ;  /* 0x0000000e0e0e7981 */ /* 0x000f22000c1e9900 */
[----:B------:R-:W-:-:S02]  /*1010*/  LEA R10, P0, R11, UR4, 0x2 ;  /* 0x000000040b0a7c11 */ /* 0x000fc4000f8010ff */
[C---:B------:R-:W-:Y:S01]  /*1020*/  IADD3 R4, P1, PT, R3.reuse, R20, RZ ;  /* 0x0000001403047210 */ /* 0x040fe20007f3e0ff */
[----:B------:R-:W5:Y:S01]  /*1030*/  LDG.E.CONSTANT R12, desc[UR14][R12.64] ;  /* 0x0000000e0c0c7981 */ /* 0x000f62000c1e9900 */
[----:B------:R-:W-:Y:S02]  /*1040*/  IADD3 R7, P3, PT, R3, R24, RZ ;  /* 0x0000001803077210 */ /* 0x000fe40007f7e0ff */
[----:B------:R-:W-:Y:S02]  /*1050*/  LEA.HI.X R11, R11, UR5, R26, 0x2, P0 ;  /* 0x000000050b0b7c11 */ /* 0x000fe400080f141a */
[-C--:B------:R-:W-:Y:S02]  /*1060*/  LEA.HI.X.SX32 R21, R20, R5.reuse, 0x1, P1 ;  /* 0x0000000514157211 */ /* 0x080fe400008f0eff */
[-C--:B------:R-:W-:Y:S01]  /*1070*/  LEA.HI.X.SX32 R28, R22, R5.reuse, 0x1, P2 ;  /* 0x00000005161c7211 */ /* 0x080fe200010f0eff */
[----:B------:R-:W5:Y:S01]  /*1080*/  LDG.E.CONSTANT R10, desc[UR14][R10.64] ;  /* 0x0000000e0a0a7981 */ /* 0x000f62000c1e9900 */
[----:B------:R-:W-:-:S02]  /*1090*/  LEA.HI.X.SX32 R26, R24, R5, 0x1, P3 ;  /* 0x00000005181a7211 */ /* 0x000fc400018f0eff */
[C---:B------:R-:W-:Y:S02]  /*10a0*/  LEA R20, P0, R4.reuse, UR4, 0x2 ;  /* 0x0000000404147c11 */ /* 0x040fe4000f8010ff */
[----:B------:R-:W-:Y:S02]  /*10b0*/  LEA R22, P1, R9, UR4, 0x2 ;  /* 0x0000000409167c11 */ /* 0x000fe4000f8210ff */
[----:B------:R-:W-:Y:S02]  /*10c0*/  LEA R24, P2, R7, UR4, 0x2 ;  /* 0x0000000407187c11 */ /* 0x000fe4000f8410ff */
[----:B------:R-:W-:Y:S02]  /*10d0*/  LEA.HI.X R21, R4, UR5, R21, 0x2, P0 ;  /* 0x0000000504157c11 */ /* 0x000fe400080f1415 */
[----:B------:R-:W-:Y:S02]  /*10e0*/  LEA.HI.X R23, R9, UR5, R28, 0x2, P1 ;  /* 0x0000000509177c11 */ /* 0x000fe400088f141c */
[----:B------:R-:W-:Y:S01]  /*10f0*/  LEA.HI.X R25, R7, UR5, R26, 0x2, P2 ;  /* 0x0000000507197c11 */ /* 0x000fe200090f141a */
[----:B------:R-:W5:Y:S04]  /*1100*/  LDG.E.CONSTANT R20, desc[UR14][R20.64] ;  /* 0x0000000e14147981 */ /* 0x000f68000c1e9900 */
[----:B------:R-:W5:Y:S04]  /*1110*/  LDG.E.CONSTANT R22, desc[UR14][R22.64] ;  /* 0x0000000e16167981 */ /* 0x000f68000c1e9900 */
[----:B------:R-:W5:Y:S01]  /*1120*/  LDG.E.CONSTANT R24, desc[UR14][R24.64] ;  /* 0x0000000e18187981 */ /* 0x000f62000c1e9900 */
[C---:B------:R-:W-:Y:S01]  /*1130*/  IMAD R7, R8.reuse, 0x4, R6 ;  /* 0x0000000408077824 */ /* 0x040fe200078e0206 */
[----:B------:R-:W-:Y:S01]  /*1140*/  PLOP3.LUT P0, PT, PT, PT, PT, 0x8, 0x80 ;  /* 0x000000000080781c */ /* 0x000fe20003f0e170 */
[----:B------:R-:W-:-:S03]  /*1150*/  VIADD R8, R8, 0x400 ;  /* 0x0000040008087836 */ /* 0x000fc60000000000 */
[----:B--2---:R0:W-:Y:S04]  /*1160*/  STS [R7], R18 ;  /* 0x0000001207007388 */ /* 0x0041e80000000800 */
[----:B---3--:R0:W-:Y:S04]  /*1170*/  STS [R7+0x200], R16 ;  /* 0x0002001007007388 */ /* 0x0081e80000000800 */
[----:B----4-:R0:W-:Y:S04]  /*1180*/  STS [R7+0x400], R14 ;  /* 0x0004000e07007388 */ /* 0x0101e80000000800 */
[----:B-----5:R0:W-:Y:S04]  /*1190*/  STS [R7+0x600], R12 ;  /* 0x0006000c07007388 */ /* 0x0201e80000000800 */
[----:B------:R0:W-:Y:S04]  /*11a0*/  STS [R7+0x800], R10 ;  /* 0x0008000a07007388 */ /* 0x0001e80000000800 */
[----:B------:R0:W-:Y:S04]  /*11b0*/  STS [R7+0xa00], R20 ;  /* 0x000a001407007388 */ /* 0x0001e80000000800 */
[----:B------:R0:W-:Y:S04]  /*11c0*/  STS [R7+0xc00], R22 ;  /* 0x000c001607007388 */ /* 0x0001e80000000800 */
[----:B------:R0:W-:Y:S02]  /*11d0*/  STS [R7+0xe00], R24 ;  /* 0x000e001807007388 */ /* 0x0001e40000000800 */
.L_x_114:
[----:B------:R-:W-:Y:S05]  /*11e0*/  BSYNC.RECONVERGENT B1 ;  /* 0x0000000000017941 */ /* 0x000fea0003800200 */
.L_x_113:
[----:B------:R-:W-:-:S13]  /*11f0*/  ISETP.LT.U32.OR P0, PT, R8, UR16, P0 ;  /* 0x0000001008007c0c */ /* 0x000fda0008701470 */
[----:B------:R-:W-:Y:S05]  /*1200*/  @!P0 BRA `(.L_x_104) ;  /* 0x0000000000748947 */ /* 0x000fea0003800000 */
[----:B------:R-:W3:Y:S01]  /*1210*/  LDCU.64 UR4, c[0x0][0x388] ;  /* 0x00007100ff0477ac */ /* 0x000ee20008000a00 */
[C---:B--2---:R-:W-:Y:S01]  /*1220*/  IADD3 R11, P0, PT, R3.reuse, R8, RZ ;  /* 0x00000008030b7210 */ /* 0x044fe20007f1e0ff */
[C---:B------:R-:W-:Y:S02]  /*1230*/  VIADD R4, R8.reuse, 0x80 ;  /* 0x0000008008047836 */ /* 0x040fe40000000000 */
[C---:B01----:R-:W-:Y:S01]  /*1240*/  VIADD R12, R8.reuse, 0x100 ;  /* 0x00000100080c7836 */ /* 0x043fe20000000000 */
[C---:B------:R-:W-:Y:S01]  /*1250*/  LEA.HI.X.SX32 R16, R8.reuse, R5, 0x1, P0 ;  /* 0x0000000508107211 */ /* 0x040fe200000f0eff */
[----:B------:R-:W-:Y:S01]  /*1260*/  VIADD R14, R8, 0x180 ;  /* 0x00000180080e7836 */ /* 0x000fe20000000000 */
[C---:B------:R-:W-:Y:S02]  /*1270*/  IADD3 R9, P1, PT, R3.reuse, R4, RZ ;  /* 0x0000000403097210 */ /* 0x040fe40007f3e0ff */
[C---:B------:R-:W-:Y:S02]  /*1280*/  IADD3 R7, P2, PT, R3.reuse, R12, RZ ;  /* 0x0000000c03077210 */ /* 0x040fe40007f5e0ff */
[----:B------:R-:W-:-:S02]  /*1290*/  IADD3 R3, P3, PT, R3, R14, RZ ;  /* 0x0000000e03037210 */ /* 0x000fc40007f7e0ff */
[-C--:B------:R-:W-:Y:S02]  /*12a0*/  LEA.HI.X.SX32 R20, R4, R5.reuse, 0x1, P1 ;  /* 0x0000000504147211 */ /* 0x080fe400008f0eff */
[-C--:B------:R-:W-:Y:S02]  /*12b0*/  LEA.HI.X.SX32 R18, R12, R5.reuse, 0x1, P2 ;  /* 0x000000050c127211 */ /* 0x080fe400010f0eff */
[----:B---3--:R-:W-:Y:S02]  /*12c0*/  LEA R10, P0, R11, UR4, 0x2 ;  /* 0x000000040b0a7c11 */ /* 0x008fe4000f8010ff */
[----:B------:R-:W-:Y:S02]  /*12d0*/  LEA R12, P1, R7, UR4, 0x2 ;  /* 0x00000004070c7c11 */ /* 0x000fe4000f8210ff */
[----:B------:R-:W-:Y:S02]  /*12e0*/  LEA.HI.X R11, R11, UR5, R16, 0x2, P0 ;  /* 0x000000050b0b7c11 */ /* 0x000fe400080f1410 */
[----:B------:R-:W-:-:S02]  /*12f0*/  LEA.HI.X.SX32 R16, R14, R5, 0x1, P3 ;  /* 0x000000050e107211 */ /* 0x000fc400018f0eff */
[----:B------:R-:W-:Y:S01]  /*1300*/  LEA R14, P0, R9, UR4, 0x2 ;  /* 0x00000004090e7c11 */ /* 0x000fe2000f8010ff */
[----:B------:R-:W2:Y:S01]  /*1310*/  LDG.E.CONSTANT R10, desc[UR14][R10.64] ;  /* 0x0000000e0a0a7981 */ /* 0x000ea2000c1e9900 */
[----:B------:R-:W-:Y:S02]  /*1320*/  LEA R4, P2, R3, UR4, 0x2 ;  /* 0x0000000403047c11 */ /* 0x000fe4000f8410ff */
[----:B------:R-:W-:Y:S02]  /*1330*/  LEA.HI.X R15, R9, UR5, R20, 0x2, P0 ;  /* 0x00000005090f7c11 */ /* 0x000fe400080f1414 */
[----:B------:R-:W-:Y:S02]  /*1340*/  LEA.HI.X R13, R7, UR5, R18, 0x2, P1 ;  /* 0x00000005070d7c11 */ /* 0x000fe400088f1412 */
[----:B------:R-:W-:Y:S01]  /*1350*/  LEA.HI.X R5, R3, UR5, R16, 0x2, P2 ;  /* 0x0000000503057c11 */ /* 0x000fe200090f1410 */
[----:B------:R-:W3:Y:S04]  /*1360*/  LDG.E.CONSTANT R14, desc[UR14][R14.64] ;  /* 0x0000000e0e0e7981 */ /* 0x000ee8000c1e9900 */
[----:B------:R-:W4:Y:S04]  /*1370*/  LDG.E.CONSTANT R12, desc[UR14][R12.64] ;  /* 0x0000000e0c0c7981 */ /* 0x000f28000c1e9900 */
[----:B------:R-:W5:Y:S01]  /*1380*/  LDG.E.CONSTANT R4, desc[UR14][R4.64] ;  /* 0x0000000e04047981 */ /* 0x000f62000c1e9900 */
[----:B------:R-:W-:-:S05]  /*1390*/  IMAD R3, R8, 0x4, R6 ;  /* 0x0000000408037824 */ /* 0x000fca00078e0206 */
[----:B--2---:R0:W-:Y:S04]  /*13a0*/  STS [R3], R10 ;  /* 0x0000000a03007388 */ /* 0x0041e80000000800 */
[----:B---3--:R0:W-:Y:S04]  /*13b0*/  STS [R3+0x200], R14 ;  /* 0x0002000e03007388 */ /* 0x0081e80000000800 */
[----:B----4-:R0:W-:Y:S04]  /*13c0*/  STS [R3+0x400], R12 ;  /* 0x0004000c03007388 */ /* 0x0101e80000000800 */
[----:B-----5:R0:W-:Y:S02]  /*13d0*/  STS [R3+0x600], R4 ;  /* 0x0006000403007388 */ /* 0x0201e40000000800 */
.L_x_104:
[----:B------:R-:W-:Y:S05]  /*13e0*/  BSYNC.RECONVERGENT B0 ;  /* 0x0000000000007941 */ /* 0x000fea0003800200 */
.L_x_103:
[----:B0-----:R-:W0:Y:S01]  /*13f0*/  S2R R3, SR_TID.Y ;  /* 0x0000000000037919 */ /* 0x001e220000002200 */
[----:B------:R-:W3:Y:S01]  /*1400*/  LDCU UR9, c[0x0][0x364] ;  /* 0x00006c80ff0977ac */ /* 0x000ee20008000800 */
[----:B------:R-:W-:Y:S01]  /*1410*/  BSSY.RECONVERGENT B0, `(.L_x_115) ;  /* 0x000001d000007945 */ /* 0x000fe20003800200 */
[----:B------:R-:W4:Y:S01]  /*1420*/  S2R R4, SR_TID.Z ;  /* 0x0000000000047919 */ /* 0x000f220000002300 */
[----:B------:R-:W-:Y:S01]  /*1430*/  BAR.SYNC.DEFER_BLOCKING 0x0 ;  /* 0x0000000000007b1d */ /* 0x000fe20000010000 */
[----:B---3--:R-:W-:Y:S01]  /*1440*/  USHF.L.U32 UR9, UR9, 0x7, URZ ;  /* 0x0000000709097899 */ /* 0x008fe200080006ff */
[----:B0-----:R-:W-:-:S05]  /*1450*/  IMAD.SHL.U32 R3, R3, 0x80, RZ ;  /* 0x0000008003037824 */ /* 0x001fca00078e00ff */
[----:B----4-:R-:W-:-:S05]  /*1460*/  IMAD R3, R4, UR9, R3 ;  /* 0x0000000904037c24 */ /* 0x010fca000f8e0203 */
[----:B------:R-:W-:-:S13]  /*1470*/  LOP3.LUT P0, RZ, R3, R2, RZ, 0xfc, !PT ;  /* 0x0000000203ff7212 */ /* 0x000fda000780fcff */
[----:B------:R-:W-:Y:S05]  /*1480*/  @P0 BRA `(.L_x_116) ;  /* 0x0000000000540947 */ /* 0x000fea0003800000 */
[----:B------:R-:W0:Y:S01]  /*1490*/  S2UR UR4, SR_CgaCtaId ;  /* 0x00000000000479c3 */ /* 0x000e220000008800 */
[----:B------:R-:W3:Y:S01]  /*14a0*/  LDCU UR10, c[0x0][0x368] ;  /* 0x00006d00ff0a77ac */ /* 0x000ee20008000800 */
[----:B------:R-:W-:-:S06]  /*14b0*/  UMOV UR11, 0x400 ;  /* 0x00000400000b7882 */ /* 0x000fcc0000000000 */
[----:B------:R-:W4:Y:S01]  /*14c0*/  S2UR UR12, SR_SWINHI ;  /* 0x00000000000c79c3 */ /* 0x000f220000002f00 */
[----:B---3--:R-:W-:-:S04]  /*14d0*/  UIMAD UR10, UR9, UR10, URZ ;  /* 0x0000000a090a72a4 */ /* 0x008fc8000f8e02ff */
[----:B------:R-:W-:-:S04]  /*14e0*/  UIADD3 UR18, UPT, UPT, -UR10, 0x100000, URZ ;  /* 0x001000000a127890 */ /* 0x000fc8000fffe1ff */
[----:B------:R-:W-:Y:S02]  /*14f0*/  USHF.L.U32 UR19, UR18, 0xb, URZ ;  /* 0x0000000b12137899 */ /* 0x000fe400080006ff */
[----:B------:R-:W-:Y:S02]  /*1500*/  USHF.L.U32 UR18, UR18, 0x1, URZ ;  /* 0x0000000112127899 */ /* 0x000fe400080006ff */
[----:B0-----:R-:W-:Y:S01]  /*1510*/  ULEA UR11, UR4, UR11, 0x18 ;  /* 0x0000000b040b7291 */ /* 0x001fe2000f8ec0ff */
[----:B------:R-:W-:-:S06]  /*1520*/  IMAD.U32 R3, RZ, RZ, UR10 ;  /* 0x0000000aff037e24 */ /* 0x000fcc000f8e00ff */
[----:B------:R-:W-:Y:S01]  /*1530*/  UMOV UR4, UR11 ;  /* 0x0000000b00047c82 */ /* 0x000fe20008000000 */
[----:B----4-:R-:W-:Y:S01]  /*1540*/  UMOV UR5, UR12 ;  /* 0x0000000c00057c82 */ /* 0x010fe20008000000 */
[----:B------:R-:W-:Y:S02]  /*1550*/  IMAD.U32 R4, RZ, RZ, UR4 ;  /* 0x00000004ff047e24 */ /* 0x000fe4000f8e00ff */
[----:B------:R-:W-:Y:S01]  /*1560*/  IMAD.U32 R5, RZ, RZ, UR5 ;  /* 0x00000005ff057e24 */ /* 0x000fe2000f8e00ff */
[----:B------:R-:W0:Y:S02]  /*1570*/  FENCE.VIEW.ASYNC.S ;  /* 0x00000000000073c6 */ /* 0x000e240000000000 */
[----:B0-----:R0:W3:Y:S01]  /*1580*/  SYNCS.EXCH.64 URZ, [UR11+0x8], UR18 ;  /* 0x000008120bff75b2 */ /* 0x0010e20008000100 */
[----:B------:R0:W3:Y:S01]  /*1590*/  SYNCS.EXCH.64 URZ, [UR11], UR18 ;  /* 0x000000120bff75b2 */ /* 0x0000e20008000100 */
[----:B------:R0:W3:Y:S01]  /*15a0*/  SYNCS.EXCH.64 URZ, [UR11+0x18], UR18 ;  /* 0x000018120bff75b2 */ /* 0x0000e20008000100 */
[----:B------:R0:W3:Y:S02]  /*15b0*/  SYNCS.EXCH.64 URZ, [UR11+0x10], UR18 ;  /* 0x000010120bff75b2 */ /* 0x0000e40008000100 */
[----:B---3--:R0:W-:Y:S01]  /*15c0*/  ST.E.STRONG.SM desc[UR14][R4.64+0x20], R3 ;  /* 0x0000200304007985 */ /* 0x0081e2000c10b90e */
[----:B------:R-:W-:Y:S01]  /*15d0*/  NOP ;  /* 0x0000000000007918 */ /* 0x000fe20000000000 */
.L_x_116:
[----:B0-----:R-:W-:Y:S05]  /*15e0*/  BSYNC.RECONVERGENT B0 ;  /* 0x0000000000007941 */ /* 0x001fea0003800200 */
.L_x_115:
[----:B------:R-:W0:Y:S08]  /*15f0*/  S2UR UR9, SR_CTAID.X ;  /* 0x00000000000979c3 */ /* 0x000e300000002500 */
[----:B------:R-:W-:Y:S01]  /*1600*/  BAR.SYNC.DEFER_BLOCKING 0x0 ;  /* 0x0000000000007b1d */ /* 0x000fe20000010000 */
[----:B------:R-:W-:Y:S01]  /*1610*/  VIADD R4, R2, 0x80 ;  /* 0x0000008002047836 */ /* 0x000fe20000000000 */
[----:B------:R-:W-:-:S04]  /*1620*/  LOP3.LUT R6, RZ, R2, RZ, 0x33, !PT ;  /* 0x00000002ff067212 */ /* 0x000fc800078e33ff */
[----:B------:R-:W3:Y:S01]  /*1630*/  LDCU UR20, c[0x0][0x370] ;  /* 0x00006e00ff1477ac */ /* 0x000ee20008000800 */
[----:B------:R-:W-:-:S05]  /*1640*/  VIMNMX R3, PT, PT, R4, UR17, !PT ;  /* 0x0000001104037c48 */ /* 0x000fca000ffe0100 */
[----:B------:R-:W-:-:S05]  /*1650*/  IMAD.IADD R3, R3, 0x1, R6 ;  /* 0x0000000103037824 */ /* 0x000fca00078e0206 */
[----:B------:R-:W-:Y:S01]  /*1660*/  LEA.HI R5, R3, 0x1, RZ, 0x19 ;  /* 0x0000000103057811 */ /* 0x000fe200078fc8ff */
[----:B0-----:R-:W-:-:S04]  /*1670*/  USHF.L.U32 UR9, UR9, 0x8, URZ ;  /* 0x0000000809097899 */ /* 0x001fc800080006ff */
[----:B------:R-:W-:Y:S01]  /*1680*/  UIADD3 UR11, UPT, UPT, UR9, 0x2, -UR6 ;  /* 0x00000002090b7890 */ /* 0x000fe2000fffe806 */
[----:B--2---:R-:W-:Y:S01]  /*1690*/  CS2R R6, SR_GLOBALTIMERLO ;  /* 0x0000000000067805 */ /* 0x004fe20000015200 */
[----:B------:R-:W0:Y:S01]  /*16a0*/  S2UR UR5, SR_CgaCtaId ;  /* 0x00000000000579c3 */ /* 0x000e220000008800 */
[----:B------:R-:W-:Y:S01]  /*16b0*/  UMOV UR4, 0x400 ;  /* 0x0000040000047882 */ /* 0x000fe20000000000 */
[----:B------:R-:W-:-:S05]  /*16c0*/  IMAD.MOV.U32 R8, RZ, RZ, 0x1 ;  /* 0x00000001ff087424 */ /* 0x000fca00078e00ff */
[----:B------:R-:W-:Y:S01]  /*16d0*/  SHF.L.U32 R8, R8, 0x1f, RZ ;  /* 0x0000001f08087819 */ /* 0x000fe200000006ff */
[----:B0-----:R-:W-:-:S09]  /*16e0*/  ULEA UR5, UR5, UR4, 0x18 ;  /* 0x0000000405057291 */ /* 0x001fd2000f8ec0ff */
[----:B------:R-:W0:Y:S02]  /*16f0*/  SYNCS.PHASECHK.TRANS64.TRYWAIT P0, [UR5+0x8], R8 ;  /* 0x00000808ff0075a7 */ /* 0x000e240008001105 */
[----:B0--3--:R-:W-:Y:S05]  /*1700*/  @P0 BRA `(.L_x_117) ;  /* 0x0000000000640947 */ /* 0x009fea0003800000 */
[----:B-1----:R-:W-:Y:S01]  /*1710*/  IMAD.MOV.U32 R10, RZ, RZ, 0x1 ;  /* 0x00000001ff0a7424 */ /* 0x002fe200078e00ff */
[----:B------:R-:W-:-:S04]  /*1720*/  UMOV UR4, URZ ;  /* 0x000000ff00047c82 */ /* 0x000fc80008000000 */
[----:B------:R-:W-:-:S07]  /*1730*/  SHF.L.U32 R10, R10, 0x1f, RZ ;  /* 0x0000001f0a0a7819 */ /* 0x000fce00000006ff */
.L_x_120:
[----:B------:R-:W-:-:S11]  /*1740*/  UISETP.GT.AND UP0, UPT, UR4, 0xf, UPT ;  /* 0x0000000f0400788c */ /* 0x000fd6000bf04270 */
[----:B------:R-:W-:Y:S01]  /*1750*/  @!UP0 UIADD3 UR4, UPT, UPT, UR4, 0x1, URZ ;  /* 0x0000000104048890 */ /* 0x000fe2000fffe0ff */
[----:B------:R-:W-:Y:S11]  /*1760*/  BRA.U !UP0, `(.L_x_118) ;  /* 0x0000000108447547 */ /* 0x000ff6000b800000 */
[----:B------:R-:W-:-:S06]  /*1770*/  CS2R R8, SR_GLOBALTIMERLO ;  /* 0x0000000000087805 */ /* 0x000fcc0000015200 */
[----:B------:R-:W-:-:S05]  /*1780*/  IADD3 R11, P0, PT, -R6, R8, RZ ;  /* 0x00000008060b7210 */ /* 0x000fca0007f1e1ff */
[----:B------:R-:W-:Y:S01]  /*1790*/  IMAD.X R9, R9, 0x1, ~R7, P0 ;  /* 0x0000000109097824 */ /* 0x000fe200000e0e07 */
[----:B------:R-:W-:-:S04]  /*17a0*/  ISETP.GE.U32.AND P0, PT, R11, 0x3d0900, PT ;  /* 0x003d09000b00780c */ /* 0x000fc80003f06070 */
[----:B------:R-:W-:-:S13]  /*17b0*/  ISETP.GE.AND.EX P0, PT, R9, RZ, PT, P0 ;  /* 0x000000ff0900720c */ /* 0x000fda0003f06300 */
[----:B------:R-:W-:Y:S05]  /*17c0*/  @!P0 BRA `(.L_x_119) ;  /* 0x0000000000088947 */ /* 0x000fea0003800000 */
[----:B------:R-:W-:Y:S05]  /*17d0*/  NANOSLEEP 0xf4240 ;  /* 0x000f42400000795d */ /* 0x000fea0003800000 */
[----:B------:R-:W-:Y:S05]  /*17e0*/  BRA `(.L_x_118) ;  /* 0x0000000000247947 */ /* 0x000fea0003800000 */
.L_x_119:
[----:B------:R-:W-:-:S04]  /*17f0*/  ISETP.GE.U32.AND P0, PT, R11, 0x9c40, PT ;  /* 0x00009c400b00780c */ /* 0x000fc80003f06070 */
[----:B------:R-:W-:-:S13]  /*1800*/  ISETP.GE.AND.EX P0, PT, R9, RZ, PT, P0 ;  /* 0x000000ff0900720c */ /* 0x000fda0003f06300 */
[----:B------:R-:W-:Y:S05]  /*1810*/  @!P0 BRA `(.L_x_118) ;  /* 0x0000000000188947 */ /* 0x000fea0003800000 */
[----:B------:R-:W-:-:S04]  /*1820*/  SHF.R.S32.HI R8, RZ, 0x1f, R9 ;  /* 0x0000001fff087819 */ /* 0x000fc80000011409 */
[----:B------:R-:W-:-:S05]  /*1830*/  LEA.HI R8, P0, R8, R11, RZ, 0x2 ;  /* 0x0000000b08087211 */ /* 0x000fca00078110ff */
[----:B------:R-:W-:-:S05]  /*1840*/  IMAD.X R9, RZ, RZ, R9, P0 ;  /* 0x000000ffff097224 */ /* 0x000fca00000e0609 */
[----:B------:R-:W-:-:S04]  /*1850*/  SHF.R.U64 R8, R8, 0x2, R9 ;  /* 0x0000000208087819 */ /* 0x000fc80000001209 */
[----:B------:R-:W-:Y:S05]  /*1860*/  NANOSLEEP R8 ;  /* 0x000000080000735d */ /* 0x000fea0003800000 */
[----:B------:R-:W-:Y:S01]  /*1870*/  NOP ;  /* 0x0000000000007918 */ /* 0x000fe20000000000 */
.L_x_118:
[----:B------:R-:W0:Y:S02]  /*1880*/  SYNCS.PHASECHK.TRANS64.TRYWAIT P0, [UR5+0x8], R10 ;  /* 0x0000080aff0075a7 */ /* 0x000e240008001105 */
[----:B0-----:R-:W-:Y:S05]  /*1890*/  @!P0 BRA `(.L_x_120) ;  /* 0xfffffffc00a88947 */ /* 0x001fea000383ffff */
.L_x_117:
[----:B------:R-:W0:Y:S01]  /*18a0*/  S2UR UR10, SR_CgaCtaId ;  /* 0x00000000000a79c3 */ /* 0x000e220000008800 */
[----:B------:R-:W-:Y:S01]  /*18b0*/  ISETP.GE.U32.AND P0, PT, R2, UR17, PT ;  /* 0x0000001102007c0c */ /* 0x000fe2000bf06070 */
[----:B------:R-:W-:Y:S01]  /*18c0*/  UMOV UR4, 0x400 ;  /* 0x0000040000047882 */ /* 0x000fe20000000000 */
[----:B------:R-:W2:Y:S01]  /*18d0*/  LDCU UR12, c[0x0][0x3a4] ;  /* 0x00007480ff0c77ac */ /* 0x000ea20008000800 */
[----:B------:R-:W-:Y:S01]  /*18e0*/  BSSY.RECONVERGENT B1, `(.L_x_121) ;  /* 0x000006b000017945 */ /* 0x000fe20003800200 */
[----:B------:R-:W-:-:S04]  /*18f0*/  UIADD3 UR4, UPT, UPT, UR4, 0x30, URZ ;  /* 0x0000003004047890 */ /* 0x000fc8000fffe0ff */
[----:B0-----:R-:W-:-:S04]  /*1900*/  ULEA UR4, UR10, UR4, 0x18 ;  /* 0x000000040a047291 */ /* 0x001fc8000f8ec0ff */
[----:B------:R-:W-:Y:S01]  /*1910*/  UIADD3 UR8, UPT, UPT, UR8, UR4, URZ ;  /* 0x0000000408087290 */ /* 0x000fe2000fffe0ff */
[----:B--2---:R-:W-:Y:S11]  /*1920*/  @P0 BRA `(.L_x_122) ;  /* 0x0000000400980947 */ /* 0x004ff60003800000 */
[----:B-1----:R-:W-:Y:S01]  /*1930*/  LOP3.LUT P0, R10, R5, 0x3, RZ, 0xc0, !PT ;  /* 0x00000003050a7812 */ /* 0x002fe2000780c0ff */
[----:B------:R-:W-:Y:S01]  /*1940*/  BSSY.RECONVERGENT B0, `(.L_x_123) ;  /* 0x0000033000007945 */ /* 0x000fe20003800200 */
[----:B------:R-:W-:-:S11]  /*1950*/  IMAD.MOV.U32 R12, RZ, RZ, R2 ;  /* 0x000000ffff0c7224 */ /* 0x000fd600078e0002 */
[----:B------:R-:W-:Y:S05]  /*1960*/  @!P0 BRA `(.L_x_124) ;  /* 0x0000000000c08947 */ /* 0x000fea0003800000 */
[----:B------:R-:W0:Y:S01]  /*1970*/  LDC R8, c[0x0][0x3a4] ;  /* 0x0000e900ff087b82 */ /* 0x000e220000000800 */
[C---:B------:R-:W-:Y:S01]  /*1980*/  VIADD R9, R2.reuse, UR11 ;  /* 0x0000000b02097c36 */ /* 0x040fe20008000000 */
[----:B------:R-:W-:Y:S01]  /*1990*/  LEA R11, R2, UR8, 0x2 ;  /* 0x00000008020b7c11 */ /* 0x000fe2000f8e10ff */
[----:B------:R-:W-:Y:S01]  /*19a0*/  BSSY.RECONVERGENT B2, `(.L_x_125) ;  /* 0x000000c000027945 */ /* 0x000fe20003800200 */
[----:B------:R-:W-:Y:S02]  /*19b0*/  ISETP.NE.AND P1, PT, R10, 0x1, PT ;  /* 0x000000010a00780c */ /* 0x000fe40003f25270 */
[----:B0-----:R-:W-:-:S04]  /*19c0*/  ISETP.GE.AND P0, PT, R9, R8, PT ;  /* 0x000000080900720c */ /* 0x001fc80003f06270 */
[----:B------:R-:W-:-:S13]  /*19d0*/  ISETP.GT.AND P0, PT, R9, -0x1, !P0 ;  /* 0xffffffff0900780c */ /* 0x000fda0004704270 */
[----:B------:R0:W-:Y:S01]  /*19e0*/  @!P0 STS [R11], RZ ;  /* 0x000000ff0b008388 */ /* 0x0001e20000000800 */
[----:B------:R-:W-:Y:S05]  /*19f0*/  @!P0 BRA `(.L_x_126) ;  /* 0x0000000000188947 */ /* 0x000fea0003800000 */
[----:B------:R-:W1:Y:S02]  /*1a00*/  LDC.64 R6, c[0x0][0x380] ;  /* 0x0000e000ff067b82 */ /* 0x000e640000000a00 */
[----:B-1----:R-:W-:-:S05]  /*1a10*/  IMAD.WIDE.U32 R6, R9, 0x4, R6 ;  /* 0x0000000409067825 */ /* 0x002fca00078e0006 */
[----:B------:R-:W-:Y:S01]  /*1a20*/  @!PT LDS RZ, [RZ] ;  /* 0x00000000fffff984 */ /* 0x000fe20000000800 */
[----:B------:R-:W-:Y:S01]  /*1a30*/  @!PT LDS RZ, [RZ] ;  /* 0x00000000fffff984 */ /* 0x000fe20000000800 */
[----:B------:R-:W-:Y:S01]  /*1a40*/  @!PT LDS RZ, [RZ] ;  /* 0x00000000fffff984 */ /* 0x000fe20000000800 */
[----:B------:R1:W-:Y:S02]  /*1a50*/  LDGSTS.E [R11], desc[UR14][R6.64] ;  /* 0x00000000060b7fae */ /* 0x0003e4000b9a100e */
.L_x_126:
[----:B------:R-:W-:Y:S05]  /*1a60*/  BSYNC.RECONVERGENT B2 ;  /* 0x0000000000027941 */ /* 0x000fea0003800200 */
.L_x_125:
[----:B------:R-:W-:Y:S01]  /*1a70*/  IMAD.MOV.U32 R12, RZ, RZ, R4 ;  /* 0x000000ffff0c7224 */ /* 0x000fe200078e0004 */
[----:B------:R-:W-:Y:S06]  /*1a80*/  @!P1 BRA `(.L_x_124) ;  /* 0x0000000000789947 */ /* 0x000fec0003800000 */
[----:B------:R-:W-:Y:S01]  /*1a90*/  VIADD R13, R9, 0x80 ;  /* 0x00000080090d7836 */ /* 0x000fe20000000000 */
[----:B------:R-:W-:Y:S01]  /*1aa0*/  BSSY.RECONVERGENT B2, `(.L_x_127) ;  /* 0x000000c000027945 */ /* 0x000fe20003800200 */
[----:B------:R-:W-:-:S03]  /*1ab0*/  ISETP.NE.AND P1, PT, R10, 0x2, PT ;  /* 0x000000020a00780c */ /* 0x000fc60003f25270 */
[----:B------:R-:W-:-:S04]  /*1ac0*/  ISETP.GE.AND P0, PT, R13, R8, PT ;  /* 0x000000080d00720c */ /* 0x000fc80003f06270 */
[----:B------:R-:W-:-:S13]  /*1ad0*/  ISETP.GT.AND P0, PT, R13, -0x1, !P0 ;  /* 0xffffffff0d00780c */ /* 0x000fda0004704270 */
[----:B------:R2:W-:Y:S01]  /*1ae0*/  @!P0 STS [R11+0x200], RZ ;  /* 0x000200ff0b008388 */ /* 0x0005e20000000800 */
[----:B------:R-:W-:Y:S05]  /*1af0*/  @!P0 BRA `(.L_x_128) ;  /* 0x0000000000188947 */ /* 0x000fea0003800000 */
[----:B-1----:R-:W1:Y:S02]  /*1b00*/  LDC.64 R6, c[0x0][0x380] ;  /* 0x0000e000ff067b82 */ /* 0x002e640000000a00 */
[----:B-1----:R-:W-:-:S05]  /*1b10*/  IMAD.WIDE.U32 R6, R13, 0x4, R6 ;  /* 0x000000040d067825 */ /* 0x002fca00078e0006 */
[----:B------:R-:W-:Y:S01]  /*1b20*/  @!PT LDS RZ, [RZ] ;  /* 0x00000000fffff984 */ /* 0x000fe20000000800 */
[----:B------:R-:W-:Y:S01]  /*1b30*/  @!PT LDS RZ, [RZ] ;  /* 0x00000000fffff984 */ /* 0x000fe20000000800 */
[----:B------:R-:W-:Y:S01]  /*1b40*/  @!PT LDS RZ, [RZ] ;  /* 0x00000000fffff984 */ /* 0x000fe20000000800 */
[----:B------:R3:W-:Y:S02]  /*1b50*/  LDGSTS.E [R11+0x200], desc[UR14][R6.64] ;  /* 0x00200000060b7fae */ /* 0x0007e4000b9a100e */
.L_x_128:
[----:B------:R-:W-:Y:S05]  /*1b60*/  BSYNC.RECONVERGENT B2 ;  /* 0x0000000000027941 */ /* 0x000fea0003800200 */
.L_x_127:
[----:B------:R-:W-:Y:S01]  /*1b70*/  VIADD R12, R2, 0x100 ;  /* 0x00000100020c7836 */ /* 0x000fe20000000000 */
[----:B------:R-:W-:Y:S06]  /*1b80*/  @!P1 BRA `(.L_x_124) ;  /* 0x0000000000389947 */ /* 0x000fec0003800000 */
[----:B------:R-:W-:Y:S01]  /*1b90*/  VIADD R9, R9, 0x100 ;  /* 0x0000010009097836 */ /* 0x000fe20000000000 */
[----:B------:R-:W-:Y:S04]  /*1ba0*/  BSSY.RECONVERGENT B2, `(.L_x_129) ;  /* 0x000000b000027945 */ /* 0x000fe80003800200 */
[----:B------:R-:W-:-:S04]  /*1bb0*/  ISETP.GE.AND P0, PT, R9, R8, PT ;  /* 0x000000080900720c */ /* 0x000fc80003f06270 */
[----:B------:R-:W-:-:S13]  /*1bc0*/  ISETP.GT.AND P0, PT, R9, -0x1, !P0 ;  /* 0xffffffff0900780c */ /* 0x000fda0004704270 */
[----:B------:R4:W-:Y:S01]  /*1bd0*/  @!P0 STS [R11+0x400], RZ ;  /* 0x000400ff0b008388 */ /* 0x0009e20000000800 */
[----:B------:R-:W-:Y:S05]  /*1be0*/  @!P0 BRA `(.L_x_130) ;  /* 0x0000000000188947 */ /* 0x000fea0003800000 */
[----:B-1-3--:R-:W1:Y:S02]  /*1bf0*/  LDC.64 R6, c[0x0][0x380] ;  /* 0x0000e000ff067b82 */ /* 0x00ae640000000a00 */
[----:B-1----:R-:W-:-:S05]  /*1c00*/  IMAD.WIDE.U32 R6, R9, 0x4, R6 ;  /* 0x0000000409067825 */ /* 0x002fca00078e0006 */
[----:B------:R-:W-:Y:S01]  /*1c10*/  @!PT LDS RZ, [RZ] ;  /* 0x00000000fffff984 */ /* 0x000fe20000000800 */
[----:B------:R-:W-:Y:S01]  /*1c20*/  @!PT LDS RZ, [RZ] ;  /* 0x00000000fffff984 */ /* 0x000fe20000000800 */
[----:B------:R-:W-:Y:S01]  /*1c30*/  @!PT LDS RZ, [RZ] ;  /* 0x00000000fffff984 */ /* 0x000fe20000000800 */
[----:B------:R1:W-:Y:S02]  /*1c40*/  LDGSTS.E [R11+0x400], desc[UR14][R6.64] ;  /* 0x00400000060b7fae */ /* 0x0003e4000b9a100e */
.L_x_130:
[----:B------:R-:W-:Y:S05]  /*1c50*/  BSYNC.RECONVERGENT B2 ;  /* 0x0000000000027941 */ /* 0x000fea0003800200 */
.L_x_129:
[----:B------:R-:W-:-:S07]  /*1c60*/  VIADD R12, R2, 0x180 ;  /* 0x00000180020c7836 */ /* 0x000fce0000000000 */
.L_x_124:
[----:B------:R-:W-:Y:S05]  /*1c70*/  BSYNC.RECONVERGENT B0 ;  /* 0x0000000000007941 */ /* 0x000fea0003800200 */
.L_x_123:
[----:B-1-3--:R-:W3:Y:S01]  /*1c80*/  LDC.64 R6, c[0x0][0x380] ;  /* 0x0000e000ff067b82 */ /* 0x00aee20000000a00 */
[----:B------:R-:W-:-:S13]  /*1c90*/  ISETP.GE.U32.AND P0, PT, R3, 0x180, PT ;  /* 0x000001800300780c */ /* 0x000fda0003f06070 */
[----:B------:R-:W-:Y:S05]  /*1ca0*/  @!P0 BRA `(.L_x_122) ;  /* 0x0000000000b88947 */ /* 0x000fea0003800000 */
.L_x_133:
[----:B01----:R-:W-:Y:S01]  /*1cb0*/  VIADD R13, R12, UR11 ;  /* 0x0000000b0c0d7c36 */ /* 0x003fe20008000000 */
[----:B------:R-:W-:Y:S03]  /*1cc0*/  BSSY.RECONVERGENT B0, `(.L_x_131) ;  /* 0x000002b000007945 */ /* 0x000fe60003800200 */
[C---:B------:R-:W-:Y:S01]  /*1cd0*/  VIADD R17, R13.reuse, 0x80 ;  /* 0x000000800d117836 */ /* 0x040fe20000000000 */
[C---:B------:R-:W-:Y:S01]  /*1ce0*/  ISETP.GE.AND P0, PT, R13.reuse, UR12, PT ;  /* 0x0000000c0d007c0c */ /* 0x040fe2000bf06270 */
[C---:B------:R-:W-:Y:S02]  /*1cf0*/  VIADD R19, R13.reuse, 0x100 ;  /* 0x000001000d137836 */ /* 0x040fe40000000000 */
[----:B------:R-:W-:Y:S01]  /*1d00*/  VIADD R21, R13, 0x180 ;  /* 0x000001800d157836 */ /* 0x000fe20000000000 */
[----:B------:R-:W-:Y:S02]  /*1d10*/  ISETP.GE.AND P1, PT, R17, UR12, PT ;  /* 0x0000000c11007c0c */ /* 0x000fe4000bf26270 */
[----:B------:R-:W-:-:S02]  /*1d20*/  ISETP.LT.OR P0, PT, R13, RZ, P0 ;  /* 0x000000ff0d00720c */ /* 0x000fc40000701670 */
[----:B------:R-:W-:Y:S02]  /*1d30*/  ISETP.GE.AND P2, PT, R19, UR12, PT ;  /* 0x0000000c13007c0c */ /* 0x000fe4000bf46270 */
[----:B------:R-:W-:Y:S02]  /*1d40*/  ISETP.GT.AND P1, PT, R17, -0x1, !P1 ;  /* 0xffffffff1100780c */ /* 0x000fe40004f24270 */
[----:B------:R-:W-:Y:S02]  /*1d50*/  ISETP.GT.AND P2, PT, R19, -0x1, !P2 ;  /* 0xffffffff1300780c */ /* 0x000fe40005744270 */
[----:B------:R-:W-:-:S04]  /*1d60*/  ISETP.GE.AND P3, PT, R21, UR12, PT ;  /* 0x0000000c15007c0c */ /* 0x000fc8000bf66270 */
[----:B------:R-:W-:Y:S01]  /*1d70*/  ISETP.GT.AND P3, PT, R21, -0x1, !P3 ;  /* 0xffffffff1500780c */ /* 0x000fe20005f64270 */
[----:B------:R-:W1:Y:S08]  /*1d80*/  @!P0 LDC.64 R14, c[0x0][0x380] ;  /* 0x0000e000ff0e8b82 */ /* 0x000e700000000a00 */
[----:B0-2-4-:R-:W0:Y:S08]  /*1d90*/  @P1 LDC.64 R10, c[0x0][0x380] ;  /* 0x0000e000ff0a1b82 */ /* 0x015e300000000a00 */
[----:B------:R-:W2:Y:S01]  /*1da0*/  @P2 LDC.64 R8, c[0x0][0x380] ;  /* 0x0000e000ff082b82 */ /* 0x000ea20000000a00 */
[----:B-1----:R-:W-:Y:S01]  /*1db0*/  @!P0 IMAD.WIDE.U32 R14, R13, 0x4, R14 ;  /* 0x000000040d0e8825 */ /* 0x002fe200078e000e */
[----:B------:R-:W-:-:S03]  /*1dc0*/  LEA R13, R12, UR8, 0x2 ;  /* 0x000000080c0d7c11 */ /* 0x000fc6000f8e10ff */
[----:B------:R-:W-:Y:S02]  /*1dd0*/  VIADD R12, R12, 0x200 ;  /* 0x000002000c0c7836 */ /* 0x000fe40000000000 */
[----:B------:R-:W-:Y:S01]  /*1de0*/  @!PT LDS RZ, [RZ] ;  /* 0x00000000fffff984 */ /* 0x000fe20000000800 */
[----:B------:R-:W-:Y:S01]  /*1df0*/  @!PT LDS RZ, [RZ] ;  /* 0x00000000fffff984 */ /* 0x000fe20000000800 */
[----:B------:R-:W-:Y:S01]  /*1e00*/  @!PT LDS RZ, [RZ] ;  /* 0x00000000fffff984 */ /* 0x000fe20000000800 */
[----:B------:R1:W-:Y:S01]  /*1e10*/  @!P0 LDGSTS.E [R13], desc[UR14][R14.64] ;  /* 0x000000000e0d8fae */ /* 0x0003e2000b9a100e */
[----:B0-----:R-:W-:-:S03]  /*1e20*/  @P1 IMAD.WIDE.U32 R10, R17, 0x4, R10 ;  /* 0x00000004110a1825 */ /* 0x001fc600078e000a */
[----:B------:R1:W-:Y:S01]  /*1e30*/  @P0 STS [R13], RZ ;  /* 0x000000ff0d000388 */ /* 0x0003e20000000800 */
[----:B------:R-:W-:-:S03]  /*1e40*/  ISETP.GE.AND P0, PT, R12, UR17, PT ;  /* 0x000000110c007c0c */ /* 0x000fc6000bf06270 */
[----:B------:R1:W-:Y:S01]  /*1e50*/  @!P1 STS [R13+0x200], RZ ;  /* 0x000200ff0d009388 */ /* 0x0003e20000000800 */
[----:B--2---:R-:W-:-:S03]  /*1e60*/  @P2 IMAD.WIDE.U32 R8, R19, 0x4, R8 ;  /* 0x0000000413082825 */ /* 0x004fc600078e0008 */
[----:B------:R-:W-:Y:S01]  /*1e70*/  @!PT LDS RZ, [RZ] ;  /* 0x00000000fffff984 */ /* 0x000fe20000000800 */
[----:B------:R-:W-:Y:S01]  /*1e80*/  @!PT LDS RZ, [RZ] ;  /* 0x00000000fffff984 */ /* 0x000fe20000000800 */
[----:B------:R-:W-:Y:S01]  /*1e90*/  @!PT LDS RZ, [RZ] ;  /* 0x00000000fffff984 */ /* 0x000fe20000000800 */
[----:B------:R1:W-:Y:S04]  /*1ea0*/  @P1 LDGSTS.E [R13+0x200], desc[UR14][R10.64] ;  /* 0x002000000a0d1fae */ /* 0x0003e8000b9a100e */
[----:B------:R1:W-:Y:S04]  /*1eb0*/  @!P2 STS [R13+0x400], RZ ;  /* 0x000400ff0d00a388 */ /* 0x0003e80000000800 */
[----:B------:R-:W-:Y:S01]  /*1ec0*/  @!PT LDS RZ, [RZ] ;  /* 0x00000000fffff984 */ /* 0x000fe20000000800 */
[----:B------:R-:W-:Y:S01]  /*1ed0*/  @!PT LDS RZ, [RZ] ;  /* 0x00000000fffff984 */ /* 0x000fe20000000800 */
[----:B------:R-:W-:Y:S01]  /*1ee0*/  @!PT LDS RZ, [RZ] ;  /* 0x00000000fffff984 */ /* 0x000fe20000000800 */
[----:B------:R1:W-:Y:S04]  /*1ef0*/  @P2 LDGSTS.E [R13+0x400], desc[UR14][R8.64] ;  /* 0x00400000080d2fae */ /* 0x0003e8000b9a100e */
[----:B------:R1:W-:Y:S01]  /*1f00*/  @!P3 STS [R13+0x600], RZ ;  /* 0x000600ff0d00b388 */ /* 0x0003e20000000800 */
[----:B------:R-:W-:Y:S05]  /*1f10*/  @!P3 BRA `(.L_x_132) ;  /* 0x000000000014b947 */ /* 0x000fea0003800000 */
[----:B-1-3--:R-:W-:-:S05]  /*1f20*/  IMAD.WIDE.U32 R8, R21, 0x4, R6 ;  /* 0x0000000415087825 */ /* 0x00afca00078e0006 */
[----:B------:R-:W-:Y:S01]  /*1f30*/  @!PT LDS RZ, [RZ] ;  /* 0x00000000fffff984 */ /* 0x000fe20000000800 */
[----:B------:R-:W-:Y:S01]  /*1f40*/  @!PT LDS RZ, [RZ] ;  /* 0x00000000fffff984 */ /* 0x000fe20000000800 */
[----:B------:R-:W-:Y:S01]  /*1f50*/  @!PT LDS RZ, [RZ] ;  /* 0x00000000fffff984 */ /* 0x000fe20000000800 */
[----:B------:R0:W-:Y:S02]  /*1f60*/  LDGSTS.E [R13+0x600], desc[UR14][R8.64] ;  /* 0x00600000080d7fae */ /* 0x0001e4000b9a100e */
.L_x_132:
[----:B------:R-:W-:Y:S05]  /*1f70*/  BSYNC.RECONVERGENT B0 ;  /* 0x0000000000007941 */ /* 0x000fea0003800200 */
.L_x_131:
[----:B------:R-:W-:Y:S05]  /*1f80*/  @!P0 BRA `(.L_x_133) ;  /* 0xfffffffc00488947 */ /* 0x000fea000383ffff */
.L_x_122:
[----:B------:R-:W-:Y:S05]  /*1f90*/  BSYNC.RECONVERGENT B1 ;  /* 0x0000000000017941 */ /* 0x000fea0003800200 */
.L_x_121:
[----:B------:R-:W-:Y:S01]  /*1fa0*/  NOP ;  /* 0x0000000000007918 */ /* 0x000fe20000000000 */
[----:B------:R-:W-:Y:S01]  /*1fb0*/  SYNCS.ARRIVE.TRANS64.RED.A0T1 RZ, [UR5], RZ ;  /* 0x000000ffffff79a7 */ /* 0x000fe20008200405 */
[----:B------:R-:W-:Y:S01]  /*1fc0*/  ARRIVES.LDGSTSBAR.64.TRANSCNT [UR5] ;  /* 0x00000000ff0079b0 */ /* 0x000fe20008002a05 */
[----:B------:R-:W-:Y:S01]  /*1fd0*/  NOP ;  /* 0x0000000000007918 */ /* 0x000fe20000000000 */
[----:B------:R-:W-:Y:S01]  /*1fe0*/  SYNCS.ARRIVE.TRANS64.A1T0 RZ, [UR5], RZ ;  /* 0x000000ffffff79a7 */ /* 0x000fe20008100005 */
[----:B---3--:R-:W-:Y:S01]  /*1ff0*/  CS2R R6, SR_GLOBALTIMERLO ;  /* 0x0000000000067805 */ /* 0x008fe20000015200 */
[----:B01----:R-:W-:-:S05]  /*2000*/  IMAD.MOV.U32 R8, RZ, RZ, 0x1 ;  /* 0x00000001ff087424 */ /* 0x003fca00078e00ff */
[----:B------:R-:W-:-:S04]  /*2010*/  SHF.L.U32 R8, R8, 0x1f, RZ ;  /* 0x0000001f08087819 */ /* 0x000fc800000006ff */
[----:B------:R-:W0:Y:S02]  /*2020*/  SYNCS.PHASECHK.TRANS64.TRYWAIT P0, [UR5+0x18], R8 ;  /* 0x00001808ff0075a7 */ /* 0x000e240008001105 */
[----:B0-----:R-:W-:Y:S05]  /*2030*/  @P0 BRA `(.L_x_134) ;  /* 0x0000000000640947 */ /* 0x001fea0003800000 */
[----:B------:R-:W-:Y:S01]  /*2040*/  IMAD.MOV.U32 R10, RZ, RZ, 0x1 ;  /* 0x00000001ff0a7424 */ /* 0x000fe200078e00ff */
[----:B------:R-:W-:-:S04]  /*2050*/  UMOV UR4, URZ ;  /* 0x000000ff00047c82 */ /* 0x000fc80008000000 */
[----:B------:R-:W-:-:S07]  /*2060*/  SHF.L.U32 R10, R10, 0x1f, RZ ;  /* 0x0000001f0a0a7819 */ /* 0x000fce00000006ff */
.L_x_138:
[----:B------:R-:W-:-:S09]  /*2070*/  UISETP.GE.AND UP0, UPT, UR4, 0x10, UPT ;  /* 0x000000100400788c */ /* 0x000fd2000bf06270 */
[----:B------:R-:W-:Y:S05]  /*2080*/  BRA.U !UP0, `(.L_x_135) ;  /* 0x0000000108447547 */ /* 0x000fea000b800000 */
[----:B------:R-:W-:-:S06]  /*2090*/  CS2R R8, SR_GLOBALTIMERLO ;  /* 0x0000000000087805 */ /* 0x000fcc0000015200 */
[----:B--2-4-:R-:W-:-:S05]  /*20a0*/  IADD3 R11, P0, PT, -R6, R8, RZ ;  /* 0x00000008060b7210 */ /* 0x014fca0007f1e1ff */
[----:B------:R-:W-:Y:S01]  /*20b0*/  IMAD.X R9, R9, 0x1, ~R7, P0 ;  /* 0x0000000109097824 */ /* 0x000fe200000e0e07 */
[----:B------:R-:W-:-:S04]  /*20c0*/  ISETP.GE.U32.AND P0, PT, R11, 0x3d0900, PT ;  /* 0x003d09000b00780c */ /* 0x000fc80003f06070 */
[----:B------:R-:W-:-:S13]  /*20d0*/  ISETP.GE.AND.EX P0, PT, R9, RZ, PT, P0 ;  /* 0x000000ff0900720c */ /* 0x000fda0003f06300 */
[----:B------:R-:W-:Y:S05]  /*20e0*/  @!P0 BRA `(.L_x_136) ;  /* 0x0000000000088947 */ /* 0x000fea0003800000 */
[----:B------:R-:W-:Y:S05]  /*20f0*/  NANOSLEEP 0xf4240 ;  /* 0x000f42400000795d */ /* 0x000fea0003800000 */
[----:B------:R-:W-:Y:S05]  /*2100*/  BRA `(.L_x_137) ;  /* 0x0000000000287947 */ /* 0x000fea0003800000 */
.L_x_136:
        /* <DEDUP_REMOVED lines=8> */
[----:B------:R-:W-:Y:S05]  /*2190*/  BRA `(.L_x_137) ;  /* 0x0000000000047947 */ /* 0x000fea0003800000 */
.L_x_135:
[----:B------:R-:W-:-:S12]  /*21a0*/  UIADD3 UR4, UPT, UPT, UR4, 0x1, URZ ;  /* 0x0000000104047890 */ /* 0x000fd8000fffe0ff */
.L_x_137:
[----:B------:R-:W0:Y:S02]  /*21b0*/  SYNCS.PHASECHK.TRANS64.TRYWAIT P0, [UR5+0x18], R10 ;  /* 0x0000180aff0075a7 */ /* 0x000e240008001105 */
[----:B0-----:R-:W-:Y:S05]  /*21c0*/  @!P0 BRA `(.L_x_138) ;  /* 0xfffffffc00a88947 */ /* 0x001fea000383ffff */
.L_x_134:
[----:B------:R-:W-:Y:S01]  /*21d0*/  ISETP.GE.U32.AND P0, PT, R2, UR17, PT ;  /* 0x0000001102007c0c */ /* 0x000fe2000bf06070 */
[----:B------:R-:W0:Y:S01]  /*21e0*/  LDCU UR4, c[0x0][0x3a4] ;  /* 0x00007480ff0477ac */ /* 0x000e220008000800 */
[----:B------:R-:W-:Y:S11]  /*21f0*/  BSSY.RECONVERGENT B1, `(.L_x_139) ;  /* 0x000006c000017945 */ /* 0x000ff60003800200 */
[----:B------:R-:W-:Y:S05]  /*2200*/  @P0 BRA `(.L_x_140) ;  /* 0x0000000400a80947 */ /* 0x000fea0003800000 */
[----:B------:R-:W-:Y:S01]  /*2210*/  LOP3.LUT P0, R8, R5, 0x3, RZ, 0xc0, !PT ;  /* 0x0000000305087812 */ /* 0x000fe2000780c0ff */
[----:B------:R-:W-:Y:S01]  /*2220*/  IMAD.U32 R5, RZ, RZ, UR20 ;  /* 0x00000014ff057e24 */ /* 0x000fe2000f8e00ff */
[----:B------:R-:W-:Y:S01]  /*2230*/  BSSY.RECONVERGENT B0, `(.L_x_141) ;  /* 0x0000035000007945 */ /* 0x000fe20003800200 */
[----:B------:R-:W-:-:S03]  /*2240*/  IMAD.MOV.U32 R10, RZ, RZ, R2 ;  /* 0x000000ffff0a7224 */ /* 0x000fc600078e0002 */
[----:B------:R-:W-:-:S07]  /*2250*/  LEA R5, R5, UR11, 0x8 ;  /* 0x0000000b05057c11 */ /* 0x000fce000f8e40ff */
[----:B------:R-:W-:Y:S05]  /*2260*/  @!P0 BRA `(.L_x_142) ;  /* 0x0000000000c48947 */ /* 0x000fea0003800000 */
[----:B------:R-:W1:Y:S01]  /*2270*/  LDC R12, c[0x0][0x3a4] ;  /* 0x0000e900ff0c7b82 */ /* 0x000e620000000800 */
[----:B------:R-:W-:Y:S01]  /*2280*/  IMAD.IADD R9, R5, 0x1, R2 ;  /* 0x0000000105097824 */ /* 0x000fe200078e0202 */
[----:B------:R-:W-:Y:S01]  /*2290*/  BSSY.RECONVERGENT B2, `(.L_x_143) ;  /* 0x000000e000027945 */ /* 0x000fe20003800200 */
[----:B------:R-:W-:Y:S01]  /*22a0*/  VIADD R6, R2, UR6 ;  /* 0x0000000602067c36 */ /* 0x000fe20008000000 */
[----:B------:R-:W-:-:S04]  /*22b0*/  ISETP.NE.AND P1, PT, R8, 0x1, PT ;  /* 0x000000010800780c */ /* 0x000fc80003f25270 */
[----:B--2-4-:R-:W-:Y:S02]  /*22c0*/  LEA R11, R6, UR8, 0x2 ;  /* 0x00000008060b7c11 */ /* 0x014fe4000f8e10ff */
[----:B-1----:R-:W-:-:S04]  /*22d0*/  ISETP.GE.AND P0, PT, R9, R12, PT ;  /* 0x0000000c0900720c */ /* 0x002fc80003f06270 */
[----:B------:R-:W-:-:S13]  /*22e0*/  ISETP.GT.AND P0, PT, R9, -0x1, !P0 ;  /* 0xffffffff0900780c */ /* 0x000fda0004704270 */
[----:B------:R1:W-:Y:S01]  /*22f0*/  @!P0 STS [R11+0x3f8], RZ ;  /* 0x0003f8ff0b008388 */ /* 0x0003e20000000800 */
[----:B------:R-:W-:Y:S05]  /*2300*/  @!P0 BRA `(.L_x_144) ;  /* 0x0000000000188947 */ /* 0x000fea0003800000 */
[----:B------:R-:W2:Y:S02]  /*2310*/  LDC.64 R6, c[0x0][0x380] ;  /* 0x0000e000ff067b82 */ /* 0x000ea40000000a00 */
[----:B--2---:R-:W-:-:S05]  /*2320*/  IMAD.WIDE.U32 R6, R9, 0x4, R6 ;  /* 0x0000000409067825 */ /* 0x004fca00078e0006 */
[----:B------:R-:W-:Y:S01]  /*2330*/  @!PT LDS RZ, [RZ] ;  /* 0x00000000fffff984 */ /* 0x000fe20000000800 */
[----:B------:R-:W-:Y:S01]  /*2340*/  @!PT LDS RZ, [RZ] ;  /* 0x00000000fffff984 */ /* 0x000fe20000000800 */
[----:B------:R-:W-:Y:S01]  /*2350*/  @!PT LDS RZ, [RZ] ;  /* 0x00000000fffff984 */ /* 0x000fe20000000800 */
[----:B------:R2:W-:Y:S02]  /*2360*/  LDGSTS.E [R11+0x3f8], desc[UR14][R6.64] ;  /* 0x003f8000060b7fae */ /* 0x0005e4000b9a100e */
.L_x_144:
[----:B0-----:R-:W-:Y:S05]  /*2370*/  BSYNC.RECONVERGENT B2 ;  /* 0x0000000000027941 */ /* 0x001fea0003800200 */
.L_x_143:
        /* <DEDUP_REMOVED lines=9> */
[----:B--2---:R-:W2:Y:S02]  /*2410*/  LDC.64 R6, c[0x0][0x380] ;  /* 0x0000e000ff067b82 */ /* 0x004ea40000000a00 */
[----:B--2---:R-:W-:-:S05]  /*2420*/  IMAD.WIDE.U32 R6, R13, 0x4, R6 ;  /* 0x000000040d067825 */ /* 0x004fca00078e0006 */
[----:B------:R-:W-:Y:S01]  /*2430*/  @!PT LDS RZ, [RZ] ;  /* 0x00000000fffff984 */ /* 0x000fe20000000800 */
[----:B------:R-:W-:Y:S01]  /*2440*/  @!PT LDS RZ, [RZ] ;  /* 0x00000000fffff984 */ /* 0x000fe20000000800 */
[----:B------:R-:W-:Y:S01]  /*2450*/  @!PT LDS RZ, [RZ] ;  /* 0x00000000fffff984 */ /* 0x000fe20000000800 */
[----:B------:R3:W-:Y:S02]  /*2460*/  LDGSTS.E [R11+0x5f8], desc[UR14][R6.64] ;  /* 0x005f8000060b7fae */ /* 0x0007e4000b9a100e */
.L_x_146:
[----:B------:R-:W-:Y:S05]  /*2470*/  BSYNC.RECONVERGENT B2 ;  /* 0x0000000000027941 */ /* 0x000fea0003800200 */
.L_x_145:
        /* <DEDUP_REMOVED lines=8> */
[----:B--23--:R-:W2:Y:S02]  /*2500*/  LDC.64 R6, c[0x0][0x380] ;  /* 0x0000e000ff067b82 */ /* 0x00cea40000000a00 */
[----:B--2---:R-:W-:-:S05]  /*2510*/  IMAD.WIDE.U32 R6, R9, 0x4, R6 ;  /* 0x0000000409067825 */ /* 0x004fca00078e0006 */
[----:B------:R-:W-:Y:S01]  /*2520*/  @!PT LDS RZ, [RZ] ;  /* 0x00000000fffff984 */ /* 0x000fe20000000800 */
[----:B------:R-:W-:Y:S01]  /*2530*/  @!PT LDS RZ, [RZ] ;  /* 0x00000000fffff984 */ /* 0x000fe20000000800 */
[----:B------:R-:W-:Y:S01]  /*2540*/  @!PT LDS RZ, [RZ] ;  /* 0x00000000fffff984 */ /* 0x000fe20000000800 */
[----:B------:R2:W-:Y:S02]  /*2550*/  LDGSTS.E [R11+0x7f8], desc[UR14][R6.64] ;  /* 0x007f8000060b7fae */ /* 0x0005e4000b9a100e */
.L_x_148:
[----:B------:R-:W-:Y:S05]  /*2560*/  BSYNC.RECONVERGENT B2 ;  /* 0x0000000000027941 */ /* 0x000fea0003800200 */
.L_x_147:
[----:B------:R-:W-:-:S07]  /*2570*/  VIADD R10, R2, 0x180 ;  /* 0x00000180020a7836 */ /* 0x000fce0000000000 */
.L_x_142:
[----:B0-----:R-:W-:Y:S05]  /*2580*/  BSYNC.RECONVERGENT B0 ;  /* 0x0000000000007941 */ /* 0x001fea0003800200 */
.L_x_141:
[----:B--23--:R-:W3:Y:S01]  /*2590*/  LDC.64 R6, c[0x0][0x380] ;  /* 0x0000e000ff067b82 */ /* 0x00cee20000000a00 */
[----:B------:R-:W-:-:S13]  /*25a0*/  ISETP.GE.U32.AND P0, PT, R3, 0x180, PT ;  /* 0x000001800300780c */ /* 0x000fda0003f06070 */
[----:B------:R-:W-:Y:S05]  /*25b0*/  @!P0 BRA `(.L_x_140) ;  /* 0x0000000000bc8947 */ /* 0x000fea0003800000 */
.L_x_151:
[----:B-1--4-:R-:W-:Y:S01]  /*25c0*/  IMAD.IADD R11, R5, 0x1, R10 ;  /* 0x00000001050b7824 */ /* 0x012fe200078e020a */
[----:B------:R-:W-:Y:S01]  /*25d0*/  BSSY.RECONVERGENT B0, `(.L_x_149) ;  /* 0x000002c000007945 */ /* 0x000fe20003800200 */
[C---:B0-----:R-:W-:Y:S02]  /*25e0*/  VIADD R3, R10.reuse, UR6 ;  /* 0x000000060a037c36 */ /* 0x041fe40008000000 */
[C---:B------:R-:W-:Y:S01]  /*25f0*/  VIADD R17, R11.reuse, 0x80 ;  /* 0x000000800b117836 */ /* 0x040fe20000000000 */
[C---:B------:R-:W-:Y:S01]  /*2600*/  ISETP.GE.AND P0, PT, R11.reuse, UR4, PT ;  /* 0x000000040b007c0c */ /* 0x040fe2000bf06270 */
[----:B------:R-:W-:Y:S01]  /*2610*/  VIADD R19, R11, 0x100 ;  /* 0x000001000b137836 */ /* 0x000fe20000000000 */
[----:B------:R-:W-:Y:S01]  /*2620*/  LEA R3, R3, UR8, 0x2 ;  /* 0x0000000803037c11 */ /* 0x000fe2000f8e10ff */
[----:B------:R-:W-:Y:S01]  /*2630*/  VIADD R21, R11, 0x180 ;  /* 0x000001800b157836 */ /* 0x000fe20000000000 */
[----:B------:R-:W-:Y:S01]  /*2640*/  ISETP.GE.AND P1, PT, R17, UR4, PT ;  /* 0x0000000411007c0c */ /* 0x000fe2000bf26270 */
[----:B------:R-:W-:Y:S01]  /*2650*/  VIADD R10, R10, 0x200 ;  /* 0x000002000a0a7836 */ /* 0x000fe20000000000 */
[----:B------:R-:W-:-:S02]  /*2660*/  ISETP.GT.AND P0, PT, R11, -0x1, !P0 ;  /* 0xffffffff0b00780c */ /* 0x000fc40004704270 */
[----:B------:R-:W-:Y:S02]  /*2670*/  ISETP.GE.AND P2, PT, R19, UR4, PT ;  /* 0x0000000413007c0c */ /* 0x000fe4000bf46270 */
[----:B------:R-:W-:Y:S02]  /*2680*/  ISETP.GT.AND P1, PT, R17, -0x1, !P1 ;  /* 0xffffffff1100780c */ /* 0x000fe40004f24270 */
[----:B------:R-:W-:Y:S02]  /*2690*/  ISETP.GT.AND P2, PT, R19, -0x1, !P2 ;  /* 0xffffffff1300780c */ /* 0x000fe40005744270 */
[----:B------:R-:W-:-:S04]  /*26a0*/  ISETP.GE.AND P3, PT, R21, UR4, PT ;  /* 0x0000000415007c0c */ /* 0x000fc8000bf66270 */
[----:B------:R-:W-:Y:S01]  /*26b0*/  ISETP.GT.AND P3, PT, R21, -0x1, !P3 ;  /* 0xffffffff1500780c */ /* 0x000fe20005f64270 */
[----:B------:R-:W0:Y:S01]  /*26c0*/  @P0 LDC.64 R14, c[0x0][0x380] ;  /* 0x0000e000ff0e0b82 */ /* 0x000e220000000a00 */
[----:B------:R1:W-:Y:S07]  /*26d0*/  @!P0 STS [R3+0x3f8], RZ ;  /* 0x0003f8ff03008388 */ /* 0x0003ee0000000800 */
[----:B------:R-:W2:Y:S08]  /*26e0*/  @P1 LDC.64 R12, c[0x0][0x380] ;  /* 0x0000e000ff0c1b82 */ /* 0x000eb00000000a00 */
[----:B------:R-:W4:Y:S01]  /*26f0*/  @P2 LDC.64 R8, c[0x0][0x380] ;  /* 0x0000e000ff082b82 */ /* 0x000f220000000a00 */
[----:B0-----:R-:W-:-:S05]  /*2700*/  @P0 IMAD.WIDE.U32 R14, R11, 0x4, R14 ;  /* 0x000000040b0e0825 */ /* 0x001fca00078e000e */
[----:B------:R-:W-:Y:S01]  /*2710*/  @!PT LDS RZ, [RZ] ;  /* 0x00000000fffff984 */ /* 0x000fe20000000800 */
[----:B------:R-:W-:Y:S01]  /*2720*/  @!PT LDS RZ, [RZ] ;  /* 0x00000000fffff984 */ /* 0x000fe20000000800 */
[----:B------:R-:W-:Y:S01]  /*2730*/  @!PT LDS RZ, [RZ] ;  /* 0x00000000fffff984 */ /* 0x000fe20000000800 */
[----:B------:R1:W-:Y:S01]  /*2740*/  @P0 LDGSTS.E [R3+0x3f8], desc[UR14][R14.64] ;  /* 0x003f80000e030fae */ /* 0x0003e2000b9a100e */
[----:B------:R-:W-:Y:S01]  /*2750*/  ISETP.GE.AND P0, PT, R10, UR17, PT ;  /* 0x000000110a007c0c */ /* 0x000fe2000bf06270 */
[----:B--2---:R-:W-:Y:S02]  /*2760*/  @P1 IMAD.WIDE.U32 R12, R17, 0x4, R12 ;  /* 0x00000004110c1825 */ /* 0x004fe400078e000c */
[----:B------:R1:W-:Y:S04]  /*2770*/  @!P1 STS [R3+0x5f8], RZ ;  /* 0x0005f8ff03009388 */ /* 0x0003e80000000800 */
[----:B------:R-:W-:Y:S01]  /*2780*/  @!PT LDS RZ, [RZ] ;  /* 0x00000000fffff984 */ /* 0x000fe20000000800 */
[----:B------:R-:W-:Y:S01]  /*2790*/  @!PT LDS RZ, [RZ] ;  /* 0x00000000fffff984 */ /* 0x000fe20000000800 */
[----:B------:R-:W-:Y:S01]  /*27a0*/  @!PT LDS RZ, [RZ] ;  /* 0x00000000fffff984 */ /* 0x000fe20000000800 */
[----:B------:R1:W-:Y:S01]  /*27b0*/  @P1 LDGSTS.E [R3+0x5f8], desc[UR14][R12.64] ;  /* 0x005f80000c031fae */ /* 0x0003e2000b9a100e */
[----:B----4-:R-:W-:-:S03]  /*27c0*/  @P2 IMAD.WIDE.U32 R8, R19, 0x4, R8 ;  /* 0x0000000413082825 */ /* 0x010fc600078e0008 */
        /* <DEDUP_REMOVED lines=12> */
.L_x_150:
[----:B------:R-:W-:Y:S05]  /*2890*/  BSYNC.RECONVERGENT B0 ;  /* 0x0000000000007941 */ /* 0x000fea0003800200 */
.L_x_149:
[----:B------:R-:W-:Y:S05]  /*28a0*/  @!P0 BRA `(.L_x_151) ;  /* 0xfffffffc00448947 */ /* 0x000fea000383ffff */
.L_x_140:
[----:B0-----:R-:W-:Y:S05]  /*28b0*/  BSYNC.RECONVERGENT B1 ;  /* 0x0000000000017941 */ /* 0x001fea0003800200 */
.L_x_139:
[----:B------:R-:W-:Y:S01]  /*28c0*/  NOP ;  /* 0x0000000000007918 */ /* 0x000fe20000000000 */
[----:B------:R-:W-:Y:S01]  /*28d0*/  SYNCS.ARRIVE.TRANS64.RED.A0T1 RZ, [UR5+0x10], RZ ;  /* 0x000010ffffff79a7 */ /* 0x000fe20008200405 */
[----:B------:R-:W0:Y:S01]  /*28e0*/  LDCU UR4, c[0x0][0x3a4] ;  /* 0x00007480ff0477ac */ /* 0x000e220008000800 */
[----:B------:R-:W-:Y:S01]  /*28f0*/  ARRIVES.LDGSTSBAR.64.TRANSCNT [UR5+0x10] ;  /* 0x00001000ff0079b0 */ /* 0x000fe20008002a05 */
[----:B------:R-:W-:Y:S01]  /*2900*/  NOP ;  /* 0x0000000000007918 */ /* 0x000fe20000000000 */
[----:B------:R-:W-:Y:S01]  /*2910*/  SYNCS.ARRIVE.TRANS64.A1T0 RZ, [UR5+0x10], RZ ;  /* 0x000010ffffff79a7 */ /* 0x000fe20008100005 */
[----:B0-----:R-:W-:-:S09]  /*2920*/  UISETP.GE.AND UP0, UPT, UR9, UR4, UPT ;  /* 0x000000040900728c */ /* 0x001fd2000bf06270 */
[----:B------:R-:W-:Y:S05]  /*2930*/  BRA.U UP0, `(.L_x_152) ;  /* 0x0000001500b47547 */ /* 0x000fea000b800000 */
[----:B-12-4-:R-:W0:Y:S01]  /*2940*/  LDC.64 R10, c[0x0][0x398] ;  /* 0x0000e600ff0a7b82 */ /* 0x016e220000000a00 */
[----:B------:R-:W-:Y:S01]  /*2950*/  ULEA UR4, UR20, -UR6, 0x9 ;  /* 0x8000000614047291 */ /* 0x000fe2000f8e48ff */
[----:B------:R-:W-:Y:S01]  /*2960*/  IMAD.MOV.U32 R3, RZ, RZ, 0x4 ;  /* 0x00000004ff037424 */ /* 0x000fe200078e00ff */
[----:B------:R-:W-:Y:S01]  /*2970*/  UIADD3 UR11, UPT, UPT, UR6, -0x2, URZ ;  /* 0xfffffffe060b7890 */ /* 0x000fe2000fffe0ff */
[----:B------:R-:W-:Y:S01]  /*2980*/  PRMT R14, RZ, 0x7610, R14 ;  /* 0x00007610ff0e7816 */ /* 0x000fe2000000000e */
[----:B------:R-:W-:Y:S01]  /*2990*/  ULOP3.LUT UR5, UR16, 0xfffffffc, URZ, 0xc0, !UPT ;  /* 0xfffffffc10057892 */ /* 0x000fe2000f8ec0ff */
[----:B------:R-:W-:Y:S01]  /*29a0*/  PRMT R13, RZ, 0x7610, R13 ;  /* 0x00007610ff0d7816 */ /* 0x000fe2000000000d */
[----:B------:R-:W-:Y:S02]  /*29b0*/  UIADD3 UR10, UPT, UPT, UR4, 0x2, URZ ;  /* 0x00000002040a7890 */ /* 0x000fe4000fffe0ff */
[----:B------:R-:W-:Y:S02]  /*29c0*/  ULOP3.LUT UR18, UR16, 0x3, URZ, 0xc0, !UPT ;  /* 0x0000000310127892 */ /* 0x000fe4000f8ec0ff */
[----:B------:R-:W-:-:S02]  /*29d0*/  UIADD3 UR12, UPT, UPT, -UR5, URZ, URZ ;  /* 0x000000ff050c7290 */ /* 0x000fc4000fffe1ff */
[----:B------:R-:W-:Y:S01]  /*29e0*/  UISETP.GE.U32.AND UP0, UPT, UR11, 0x3, UPT ;  /* 0x000000030b00788c */ /* 0x000fe2000bf06070 */
[----:B------:R-:W-:Y:S01]  /*29f0*/  UMOV UR4, URZ ;  /* 0x000000ff00047c82 */ /* 0x000fe20008000000 */
[----:B0-----:R-:W-:-:S09]  /*2a00*/  IMAD.WIDE.U32 R10, R0, 0x4, R10 ;  /* 0x00000004000a7825 */ /* 0x001fd200078e000a */
.L_x_177:
[----:B------:R-:W-:Y:S02]  /*2a10*/  PRMT R12, R3, 0x7610, R12 ;  /* 0x00007610030c7816 */ /* 0x000fe4000000000c */
[----:B------:R-:W-:Y:S02]  /*2a20*/  LOP3.LUT R15, R13, 0xff, RZ, 0xc0, !PT ;  /* 0x000000ff0d0f7812 */ /* 0x000fe400078ec0ff */
[----:B------:R-:W-:-:S04]  /*2a30*/  LOP3.LUT R3, R12, 0xffff, RZ, 0xc0, !PT ;  /* 0x0000ffff0c037812 */ /* 0x000fc800078ec0ff */
[----:B------:R-:W-:-:S04]  /*2a40*/  SHF.R.U32.HI R3, RZ, 0x1, R3 ;  /* 0x00000001ff037819 */ /* 0x000fc80000011603 */
[----:B------:R-:W-:Y:S02]  /*2a50*/  LOP3.LUT R3, R3, 0x1, RZ, 0xc0, !PT ;  /* 0x0000000103037812 */ /* 0x000fe400078ec0ff */
[----:B-1----:R-:W-:Y:S01]  /*2a60*/  CS2R R4, SR_GLOBALTIMERLO ;  /* 0x0000000000047805 */ /* 0x002fe20000015200 */
[----:B--23--:R-:W0:Y:S01]  /*2a70*/  S2R R7, SR_CgaCtaId ;  /* 0x0000000000077919 */ /* 0x00ce220000008800 */
[----:B------:R-:W-:-:S04]  /*2a80*/  MOV R6, 0x400 ;  /* 0x0000040000067802 */ /* 0x000fc80000000f00 */
[----:B0-----:R-:W-:Y:S02]  /*2a90*/  LEA R8, R7, R6, 0x18 ;  /* 0x0000000607087211 */ /* 0x001fe400078ec0ff */
[----:B------:R-:W-:-:S03]  /*2aa0*/  SHF.L.U32 R6, R3, 0x1f, RZ ;  /* 0x0000001f03067819 */ /* 0x000fc600000006ff */
[----:B------:R-:W-:-:S04]  /*2ab0*/  IMAD R15, R15, 0x10, R8 ;  /* 0x000000100f0f7824 */ /* 0x000fc800078e0208 */
[----:B------:R-:W0:Y:S02]  /*2ac0*/  SYNCS.PHASECHK.TRANS64.TRYWAIT P0, [R15+URZ], R6 ;  /* 0x000000060f0075a7 */ /* 0x000e2400080011ff */
[----:B0-----:R-:W-:Y:S05]  /*2ad0*/  @P0 BRA `(.L_x_153) ;  /* 0x0000000000600947 */ /* 0x001fea0003800000 */
[----:B------:R-:W-:Y:S01]  /*2ae0*/  SHF.L.U32 R8, R3, 0x1f, RZ ;  /* 0x0000001f03087819 */ /* 0x000fe200000006ff */
[----:B------:R-:W-:-:S06]  /*2af0*/  UMOV UR5, URZ ;  /* 0x000000ff00057c82 */ /* 0x000fcc0008000000 */
.L_x_156:
        /* <DEDUP_REMOVED lines=11> */
.L_x_155:
        /* <DEDUP_REMOVED lines=9> */
.L_x_154:
[----:B------:R-:W0:Y:S02]  /*2c40*/  SYNCS.PHASECHK.TRANS64.TRYWAIT P0, [R15+URZ], R8 ;  /* 0x000000080f0075a7 */ /* 0x000e2400080011ff */
[----:B0-----:R-:W-:Y:S05]  /*2c50*/  @!P0 BRA `(.L_x_156) ;  /* 0xfffffffc00a88947 */ /* 0x001fea000383ffff */
.L_x_153:
[----:B------:R-:W0:Y:S01]  /*2c60*/  LDCU UR22, c[0x0][0x3a4] ;  /* 0x00007480ff1677ac */ /* 0x000e220008000800 */
[----:B------:R-:W-:Y:S01]  /*2c70*/  LEA R3, R2, UR9, 0x1 ;  /* 0x0000000902037c11 */ /* 0x000fe2000f8e08ff */
[----:B------:R-:W-:Y:S01]  /*2c80*/  BSSY.RECONVERGENT B0, `(.L_x_157) ;  /* 0x000008b000007945 */ /* 0x000fe20003800200 */
[----:B------:R-:W-:-:S04]  /*2c90*/  UIMAD UR19, UR17, UR4, URZ ;  /* 0x00000004111372a4 */ /* 0x000fc8000f8e02ff */
[----:B------:R-:W-:Y:S01]  /*2ca0*/  ULEA UR21, UR19, UR8, 0x2 ;  /* 0x0000000813157291 */ /* 0x000fe2000f8e10ff */
[----:B------:R-:W-:Y:S01]  /*2cb0*/  BAR.SYNC.DEFER_BLOCKING 0x0 ;  /* 0x0000000000007b1d */ /* 0x000fe20000010000 */
[----:B0-----:R-:W-:-:S13]  /*2cc0*/  ISETP.GE.AND P0, PT, R3, UR22, PT ;  /* 0x0000001603007c0c */ /* 0x001fda000bf06270 */
[----:B------:R-:W-:Y:S05]  /*2cd0*/  @P0 BRA `(.L_x_158) ;  /* 0x0000000800140947 */ /* 0x000fea0003800000 */
[----:B------:R-:W-:Y:S01]  /*2ce0*/  UISETP.NE.AND UP1, UPT, UR16, URZ, UPT ;  /* 0x000000ff1000728c */ /* 0x000fe2000bf25270 */
[----:B------:R-:W-:-:S08]  /*2cf0*/  CS2R R16, SRZ ;  /* 0x0000000000107805 */ /* 0x000fd0000001ff00 */
[----:B------:R-:W-:Y:S05]  /*2d00*/  BRA.U !UP1, `(.L_x_159) ;  /* 0x0000000509c47547 */ /* 0x000fea000b800000 */
[----:B------:R-:W-:Y:S01]  /*2d10*/  IMAD.MOV.U32 R19, RZ, RZ, RZ ;  /* 0x000000ffff137224 */ /* 0x000fe200078e00ff */
[----:B------:R-:W-:Y:S01]  /*2d20*/  CS2R R16, SRZ ;  /* 0x0000000000107805 */ /* 0x000fe2000001ff00 */
[----:B------:R-:W-:Y:S01]  /*2d30*/  IMAD.MOV.U32 R20, RZ, RZ, RZ ;  /* 0x000000ffff147224 */ /* 0x000fe200078e00ff */
[----:B------:R-:W-:Y:S01]  /*2d40*/  UMOV UR5, URZ ;  /* 0x000000ff00057c82 */ /* 0x000fe20008000000 */
[----:B------:R-:W-:Y:S05]  /*2d50*/  BRA.U !UP0, `(.L_x_160) ;  /* 0x0000000108f87547 */ /* 0x000fea000b800000 */
[----:B------:R-:W0:Y:S01]  /*2d60*/  S2UR UR11, SR_CgaCtaId ;  /* 0x00000000000b79c3 */ /* 0x000e220000008800 */
[----:B------:R-:W-:Y:S01]  /*2d70*/  ULEA UR13, UR16, 0xf, 0x2 ;  /* 0x0000000f100d7891 */ /* 0x000fe2000f8e10ff */
[----:B------:R-:W-:Y:S01]  /*2d80*/  IMAD.U32 R3, RZ, RZ, UR19 ;  /* 0x00000013ff037e24 */ /* 0x000fe2000f8e00ff */
[----:B------:R-:W-:Y:S01]  /*2d90*/  UMOV UR5, 0x400 ;  /* 0x0000040000057882 */ /* 0x000fe20000000000 */
[----:B------:R-:W-:Y:S01]  /*2da0*/  IMAD.MOV.U32 R19, RZ, RZ, RZ ;  /* 0x000000ffff137224 */ /* 0x000fe200078e00ff */
[----:B------:R-:W-:Y:S02]  /*2db0*/  ULOP3.LUT UR13, UR13, 0xfffffff0, URZ, 0xc0, !UPT ;  /* 0xfffffff00d0d7892 */ /* 0x000fe4000f8ec0ff */
[----:B------:R-:W-:-:S04]  /*2dc0*/  UIADD3 UR5, UPT, UPT, UR5, 0x30, URZ ;  /* 0x0000003005057890 */ /* 0x000fc8000fffe0ff */
[----:B------:R-:W-:-:S05]  /*2dd0*/  LEA R18, R2, UR13, 0x3 ;  /* 0x0000000d02127c11 */ /* 0x000fca000f8e18ff */
[----:B------:R-:W-:Y:S01]  /*2de0*/  IMAD R18, R3, 0x4, R18 ;  /* 0x0000000403127824 */ /* 0x000fe200078e0212 */
[----:B0-----:R-:W-:-:S03]  /*2df0*/  ULEA UR5, UR11, UR5, 0x18 ;  /* 0x000000050b057291 */ /* 0x001fc6000f8ec0ff */
[----:B------:R-:W-:-:S09]  /*2e00*/  UMOV UR11, UR12 ;  /* 0x0000000c000b7c82 */ /* 0x000fd20008000000 */
.L_x_161:
[----:B------:R-:W-:Y:S01]  /*2e10*/  LDS R21, [R18+UR5] ;  /* 0x0000000512157984 */ /* 0x000fe20008000800 */
[----:B------:R-:W-:-:S03]  /*2e20*/  UIADD3 UR11, UPT, UPT, UR11, 0x4, URZ ;  /* 0x000000040b0b7890 */ /* 0x000fc6000fffe0ff */
[----:B------:R-:W0:Y:S01]  /*2e30*/  LDS.128 R4, [UR5] ;  /* 0x00000005ff047984 */ /* 0x000e220008000c00 */
[----:B------:R-:W-:-:S03]  /*2e40*/  UISETP.NE.AND UP1, UPT, UR11, URZ, UPT ;  /* 0x000000ff0b00728c */ /* 0x000fc6000bf25270 */
[----:B------:R-:W1:Y:S04]  /*2e50*/  LDS R9, [R18+UR5+0x4] ;  /* 0x0000040512097984 */ /* 0x000e680008000800 */
[----:B------:R-:W2:Y:S04]  /*2e60*/  LDS R8, [R18+UR5+0x8] ;  /* 0x0000080512087984 */ /* 0x000ea80008000800 */
[----:B------:R-:W3:Y:S01]  /*2e70*/  LDS R3, [R18+UR5+0xc] ;  /* 0x00000c0512037984 */ /* 0x000ee20008000800 */
[C---:B0-----:R-:W-:Y:S01]  /*2e80*/  FFMA R21, R4.reuse, R21, RZ ;  /* 0x0000001504157223 */ /* 0x041fe200000000ff */
[----:B-1----:R-:W-:-:S03]  /*2e90*/  FFMA R4, R4, R9, RZ ;  /* 0x0000000904047223 */ /* 0x002fc600000000ff */
[----:B------:R-:W-:Y:S01]  /*2ea0*/  FADD R22, R21, -R20 ;  /* 0x8000001415167221 */ /* 0x000fe20000000000 */
[----:B------:R-:W-:-:S03]  /*2eb0*/  FADD R21, R4, -R19 ;  /* 0x8000001304157221 */ /* 0x000fc60000000000 */
[--C-:B------:R-:W-:Y:S01]  /*2ec0*/  FADD R20, R22, R17.reuse ;  /* 0x0000001116147221 */ /* 0x100fe20000000000 */
[----:B------:R-:W0:Y:S01]  /*2ed0*/  LDS R4, [R18+UR5+0x10] ;  /* 0x0000100512047984 */ /* 0x000e220008000800 */
[----:B------:R-:W-:Y:S01]  /*2ee0*/  UIADD3 UR5, UPT, UPT, UR5, 0x10, URZ ;  /* 0x0000001005057890 */ /* 0x000fe2000fffe0ff */
[----:B------:R-:W-:Y:S01]  /*2ef0*/  FADD R19, R21, R16 ;  /* 0x0000001015137221 */ /* 0x000fe20000000000 */
[----:B------:R-:W-:-:S03]  /*2f00*/  FADD R17, R20, -R17 ;  /* 0x8000001114117221 */ /* 0x000fc60000000000 */
[----:B------:R-:W-:Y:S01]  /*2f10*/  FADD R16, R19, -R16 ;  /* 0x8000001013107221 */ /* 0x000fe20000000000 */
[----:B------:R-:W-:Y:S01]  /*2f20*/  FADD R17, -R22, R17 ;  /* 0x0000001116117221 */ /* 0x000fe20000000100 */
[C---:B------:R-:W-:Y:S01]  /*2f30*/  FFMA R22, R5.reuse, R9, RZ ;  /* 0x0000000905167223 */ /* 0x040fe200000000ff */
[-C--:B--2---:R-:W-:Y:S01]  /*2f40*/  FFMA R5, R5, R8.reuse, RZ ;  /* 0x0000000805057223 */ /* 0x084fe200000000ff */
[----:B------:R-:W-:Y:S01]  /*2f50*/  FADD R16, -R21, R16 ;  /* 0x0000001015107221 */ /* 0x000fe20000000100 */
[C---:B------:R-:W-:Y:S01]  /*2f60*/  FFMA R9, R6.reuse, R8, RZ ;  /* 0x0000000806097223 */ /* 0x040fe200000000ff */
[----:B------:R-:W-:Y:S01]  /*2f70*/  FADD R17, -R17, R22 ;  /* 0x0000001611117221 */ /* 0x000fe20000000100 */
[-C--:B---3--:R-:W-:Y:S01]  /*2f80*/  FFMA R6, R6, R3.reuse, RZ ;  /* 0x0000000306067223 */ /* 0x088fe200000000ff */
[----:B------:R-:W-:Y:S01]  /*2f90*/  FADD R22, -R16, R5 ;  /* 0x0000000510167221 */ /* 0x000fe20000000100 */
[----:B------:R-:W-:Y:S01]  /*2fa0*/  FFMA R8, R7, R3, RZ ;  /* 0x0000000307087223 */ /* 0x000fe200000000ff */
[----:B------:R-:W-:-:S02]  /*2fb0*/  FADD R5, R20, R17 ;  /* 0x0000001114057221 */ /* 0x000fc40000000000 */
[C---:B------:R-:W-:Y:S02]  /*2fc0*/  FADD R16, R19.reuse, R22 ;  /* 0x0000001613107221 */ /* 0x040fe40000000000 */
[----:B------:R-:W-:Y:S02]  /*2fd0*/  FADD R20, -R20, R5 ;  /* 0x0000000514147221 */ /* 0x000fe40000000100 */
[----:B------:R-:W-:Y:S02]  /*2fe0*/  FADD R19, -R19, R16 ;  /* 0x0000001013137221 */ /* 0x000fe40000000100 */
[----:B------:R-:W-:Y:S02]  /*2ff0*/  FADD R20, -R17, R20 ;  /* 0x0000001411147221 */ /* 0x000fe40000000100 */
[----:B------:R-:W-:Y:S02]  /*3000*/  FADD R19, -R22, R19 ;  /* 0x0000001316137221 */ /* 0x000fe40000000100 */
[----:B------:R-:W-:-:S02]  /*3010*/  FADD R20, -R20, R9 ;  /* 0x0000000914147221 */ /* 0x000fc40000000100 */
[----:B------:R-:W-:Y:S02]  /*3020*/  FADD R19, -R19, R6 ;  /* 0x0000000613137221 */ /* 0x000fe40000000100 */
[C---:B------:R-:W-:Y:S02]  /*3030*/  FADD R6, R5.reuse, R20 ;  /* 0x0000001405067221 */ /* 0x040fe40000000000 */
[C---:B------:R-:W-:Y:S02]  /*3040*/  FADD R9, R16.reuse, R19 ;  /* 0x0000001310097221 */ /* 0x040fe40000000000 */
[----:B------:R-:W-:Y:S02]  /*3050*/  FADD R5, -R5, R6 ;  /* 0x0000000605057221 */ /* 0x000fe40000000100 */
[----:B------:R-:W-:Y:S02]  /*3060*/  FADD R16, -R16, R9 ;  /* 0x0000000910107221 */ /* 0x000fe40000000100 */
[----:B------:R-:W-:Y:S01]  /*3070*/  FADD R5, -R20, R5 ;  /* 0x0000000514057221 */ /* 0x000fe20000000100 */
[----:B0-----:R-:W-:Y:S01]  /*3080*/  FFMA R7, R7, R4, RZ ;  /* 0x0000000407077223 */ /* 0x001fe200000000ff */
[----:B------:R-:W-:-:S02]  /*3090*/  FADD R16, -R19, R16 ;  /* 0x0000001013107221 */ /* 0x000fc40000000100 */
[----:B------:R-:W-:Y:S02]  /*30a0*/  FADD R5, -R5, R8 ;  /* 0x0000000805057221 */ /* 0x000fe40000000100 */
[----:B------:R-:W-:Y:S02]  /*30b0*/  FADD R4, -R16, R7 ;  /* 0x0000000710047221 */ /* 0x000fe40000000100 */
[C---:B------:R-:W-:Y:S02]  /*30c0*/  FADD R17, R6.reuse, R5 ;  /* 0x0000000506117221 */ /* 0x040fe40000000000 */
[C---:B------:R-:W-:Y:S02]  /*30d0*/  FADD R16, R9.reuse, R4 ;  /* 0x0000000409107221 */ /* 0x040fe40000000000 */
[----:B------:R-:W-:Y:S02]  /*30e0*/  FADD R6, -R6, R17 ;  /* 0x0000001106067221 */ /* 0x000fe40000000100 */
[----:B------:R-:W-:-:S02]  /*30f0*/  FADD R9, -R9, R16 ;  /* 0x0000001009097221 */ /* 0x000fc40000000100 */
[----:B------:R-:W-:Y:S02]  /*3100*/  FADD R20, -R5, R6 ;  /* 0x0000000605147221 */ /* 0x000fe40000000100 */
[----:B------:R-:W-:Y:S01]  /*3110*/  FADD R19, -R4, R9 ;  /* 0x0000000904137221 */ /* 0x000fe20000000100 */
[----:B------:R-:W-:Y:S06]  /*3120*/  BRA.U UP1, `(.L_x_161) ;  /* 0xfffffffd01387547 */ /* 0x000fec000b83ffff */
[----:B------:R-:W-:-:S12]  /*3130*/  ULOP3.LUT UR5, UR16, 0xfffffffc, URZ, 0xc0, !UPT ;  /* 0xfffffffc10057892 */ /* 0x000fd8000f8ec0ff */
.L_x_160:
[----:B------:R-:W-:-:S09]  /*3140*/  UISETP.NE.AND UP1, UPT, UR18, URZ, UPT ;  /* 0x000000ff1200728c */ /* 0x000fd2000bf25270 */
[----:B------:R-:W-:Y:S05]  /*3150*/  BRA.U !UP1, `(.L_x_159) ;  /* 0x0000000109b07547 */ /* 0x000fea000b800000 */
[----:B------:R-:W0:Y:S01]  /*3160*/  S2UR UR13, SR_CgaCtaId ;  /* 0x00000000000d79c3 */ /* 0x000e220000008800 */
[----:B------:R-:W-:Y:S01]  /*3170*/  UMOV UR11, 0x400 ;  /* 0x00000400000b7882 */ /* 0x000fe20000000000 */
[----:B------:R-:W-:Y:S01]  /*3180*/  LEA R8, R2, UR5, 0x1 ;  /* 0x0000000502087c11 */ /* 0x000fe2000f8e08ff */
[----:B------:R-:W-:Y:S02]  /*3190*/  UIADD3 UR11, UPT, UPT, UR11, 0x30, URZ ;  /* 0x000000300b0b7890 */ /* 0x000fe4000fffe0ff */
[----:B------:R-:W-:Y:S01]  /*31a0*/  UISETP.NE.AND UP1, UPT, UR18, 0x1, UPT ;  /* 0x000000011200788c */ /* 0x000fe2000bf25270 */
[----:B------:R-:W-:-:S05]  /*31b0*/  LEA R8, R8, UR21, 0x2 ;  /* 0x0000001508087c11 */ /* 0x000fca000f8e10ff */
[----:B------:R-:W-:Y:S04]  /*31c0*/  LDS R9, [R8] ;  /* 0x0000000008097984 */ /* 0x000fe80000000800 */
[----:B------:R-:W-:Y:S01]  /*31d0*/  LDS R3, [R8+0x4] ;  /* 0x0000040008037984 */ /* 0x000fe20000000800 */
[----:B0-----:R-:W-:-:S04]  /*31e0*/  ULEA UR11, UR13, UR11, 0x18 ;  /* 0x0000000b0d0b7291 */ /* 0x001fc8000f8ec0ff */
[----:B------:R-:W-:-:S09]  /*31f0*/  ULEA UR5, UR5, UR11, 0x2 ;  /* 0x0000000b05057291 */ /* 0x000fd2000f8e10ff */
[----:B------:R-:W0:Y:S02]  /*3200*/  LDS.128 R4, [UR5] ;  /* 0x00000005ff047984 */ /* 0x000e240008000c00 */
[C---:B0-----:R-:W-:Y:S01]  /*3210*/  FFMA R9, R4.reuse, R9, RZ ;  /* 0x0000000904097223 */ /* 0x041fe200000000ff */
[----:B------:R-:W-:-:S03]  /*3220*/  FFMA R4, R4, R3, RZ ;  /* 0x0000000304047223 */ /* 0x000fc600000000ff */
[----:B------:R-:W-:Y:S01]  /*3230*/  FADD R20, R9, -R20 ;  /* 0x8000001409147221 */ /* 0x000fe20000000000 */
[----:B------:R-:W-:-:S03]  /*3240*/  FADD R19, R4, -R19 ;  /* 0x8000001304137221 */ /* 0x000fc60000000000 */
[----:B------:R-:W-:Y:S01]  /*3250*/  FADD R18, R17, R20 ;  /* 0x0000001411127221 */ /* 0x000fe20000000000 */
[----:B------:R-:W-:-:S03]  /*3260*/  FADD R9, R16, R19 ;  /* 0x0000001310097221 */ /* 0x000fc60000000000 */
[--C-:B------:R-:W-:Y:S01]  /*3270*/  FADD R7, -R17, R18.reuse ;  /* 0x0000001211077221 */ /* 0x100fe20000000100 */
[----:B------:R-:W-:Y:S01]  /*3280*/  FADD R4, -R16, R9 ;  /* 0x0000000910047221 */ /* 0x000fe20000000100 */
[----:B------:R-:W-:Y:S02]  /*3290*/  IMAD.MOV.U32 R17, RZ, RZ, R18 ;  /* 0x000000ffff117224 */ /* 0x000fe400078e0012 */
[----:B------:R-:W-:Y:S01]  /*32a0*/  FADD R20, -R20, R7 ;  /* 0x0000000714147221 */ /* 0x000fe20000000100 */
[----:B------:R-:W-:Y:S01]  /*32b0*/  FADD R22, -R19, R4 ;  /* 0x0000000413167221 */ /* 0x000fe20000000100 */
[----:B------:R-:W-:Y:S01]  /*32c0*/  IMAD.MOV.U32 R16, RZ, RZ, R9 ;  /* 0x000000ffff107224 */ /* 0x000fe200078e0009 */
[----:B------:R-:W-:Y:S06]  /*32d0*/  BRA.U !UP1, `(.L_x_159) ;  /* 0x0000000109507547 */ /* 0x000fec000b800000 */
[----:B------:R-:W0:Y:S01]  /*32e0*/  LDS R4, [R8+0x8] ;  /* 0x0000080008047984 */ /* 0x000e220000000800 */
[----:B------:R-:W-:Y:S01]  /*32f0*/  FFMA R3, R3, R5, RZ ;  /* 0x0000000503037223 */ /* 0x000fe200000000ff */
[----:B------:R-:W-:-:S03]  /*3300*/  UISETP.NE.AND UP1, UPT, UR18, 0x2, UPT ;  /* 0x000000021200788c */ /* 0x000fc6000bf25270 */
[----:B------:R-:W-:-:S04]  /*3310*/  FADD R3, -R20, R3 ;  /* 0x0000000314037221 */ /* 0x000fc80000000100 */
[----:B------:R-:W-:-:S04]  /*3320*/  FADD R17, R18, R3 ;  /* 0x0000000312117221 */ /* 0x000fc80000000000 */
[----:B------:R-:W-:-:S04]  /*3330*/  FADD R18, -R18, R17 ;  /* 0x0000001112127221 */ /* 0x000fc80000000100 */
[----:B------:R-:W-:Y:S01]  /*3340*/  FADD R7, -R3, R18 ;  /* 0x0000001203077221 */ /* 0x000fe20000000100 */
[----:B0-----:R-:W-:-:S04]  /*3350*/  FFMA R5, R4, R5, RZ ;  /* 0x0000000504057223 */ /* 0x001fc800000000ff */
[----:B------:R-:W-:-:S04]  /*3360*/  FADD R5, -R22, R5 ;  /* 0x0000000516057221 */ /* 0x000fc80000000100 */
[----:B------:R-:W-:-:S04]  /*3370*/  FADD R16, R9, R5 ;  /* 0x0000000509107221 */ /* 0x000fc80000000000 */
[----:B------:R-:W-:-:S04]  /*3380*/  FADD R20, -R9, R16 ;  /* 0x0000001009147221 */ /* 0x000fc80000000100 */
[----:B------:R-:W-:Y:S01]  /*3390*/  FADD R20, -R5, R20 ;  /* 0x0000001405147221 */ /* 0x000fe20000000100 */
[----:B------:R-:W-:Y:S06]  /*33a0*/  BRA.U !UP1, `(.L_x_159) ;  /* 0x00000001091c7547 */ /* 0x000fec000b800000 */
[----:B------:R-:W0:Y:S01]  /*33b0*/  LDS R3, [R8+0xc] ;  /* 0x00000c0008037984 */ /* 0x000e220000000800 */
[----:B------:R-:W-:-:S04]  /*33c0*/  FFMA R4, R4, R6, RZ ;  /* 0x0000000604047223 */ /* 0x000fc800000000ff */
[----:B------:R-:W-:-:S04]  /*33d0*/  FADD R4, -R7, R4 ;  /* 0x0000000407047221 */ /* 0x000fc80000000100 */
[----:B------:R-:W-:Y:S01]  /*33e0*/  FADD R17, R17, R4 ;  /* 0x0000000411117221 */ /* 0x000fe20000000000 */
[----:B0-----:R-:W-:-:S04]  /*33f0*/  FFMA R3, R3, R6, RZ ;  /* 0x0000000603037223 */ /* 0x001fc800000000ff */
[----:B------:R-:W-:-:S04]  /*3400*/  FADD R3, -R20, R3 ;  /* 0x0000000314037221 */ /* 0x000fc80000000100 */
[----:B------:R-:W-:-:S07]  /*3410*/  FADD R16, R16, R3 ;  /* 0x0000000310107221 */ /* 0x000fce0000000000 */
.L_x_159:
[----:B------:R-:W-:Y:S01]  /*3420*/  LEA R9, R2, UR9, 0x1 ;  /* 0x0000000902097c11 */ /* 0x000fe2000f8e08ff */
[----:B------:R-:W0:Y:S03]  /*3430*/  LDC.64 R4, c[0x0][0x3b0] ;  /* 0x0000ec00ff047b82 */ /* 0x000e260000000a00 */
[C---:B------:R-:W-:Y:S01]  /*3440*/  ISETP.GE.AND P1, PT, R9.reuse, UR7, PT ;  /* 0x0000000709007c0c */ /* 0x040fe2000bf26270 */
[----:B------:R-:W-:-:S05]  /*3450*/  VIADD R3, R9, 0x1 ;  /* 0x0000000109037836 */ /* 0x000fca0000000000 */
[----:B------:R-:W-:-:S04]  /*3460*/  ISETP.GE.AND P0, PT, R3, UR7, PT ;  /* 0x0000000703007c0c */ /* 0x000fc8000bf06270 */
[----:B------:R-:W-:-:S03]  /*3470*/  ISETP.GE.OR P0, PT, R3, UR22, !P0 ;  /* 0x0000001603007c0c */ /* 0x000fc6000c706670 */
[----:B------:R-:W2:Y:S10]  /*3480*/  @P1 LDG.E.CONSTANT R6, desc[UR14][R10.64] ;  /* 0x0000000e0a061981 */ /* 0x000eb4000c1e9900 */
[----:B------:R-:W3:Y:S01]  /*3490*/  @!P0 LDG.E.CONSTANT R19, desc[UR14][R10.64] ;  /* 0x0000000e0a138981 */ /* 0x000ee2000c1e9900 */
[----:B------:R-:W-:Y:S01]  /*34a0*/  ISETP.GE.AND P2, PT, R3, UR22, PT ;  /* 0x0000001603007c0c */ /* 0x000fe2000bf46270 */
[----:B------:R-:W-:-:S02]  /*34b0*/  IMAD R9, R0, UR22, R9 ;  /* 0x0000001600097c24 */ /* 0x000fc4000f8e0209 */
[----:B------:R-:W-:Y:S02]  /*34c0*/  IMAD.MOV.U32 R3, RZ, RZ, 0x7fc00000 ;  /* 0x7fc00000ff037424 */ /* 0x000fe400078e00ff */
[----:B------:R-:W-:Y:S02]  /*34d0*/  IMAD.MOV.U32 R7, RZ, RZ, 0x7fc00000 ;  /* 0x7fc00000ff077424 */ /* 0x000fe400078e00ff */
[----:B0-----:R-:W-:-:S04]  /*34e0*/  IMAD.WIDE R4, R9, 0x4, R4 ;  /* 0x0000000409047825 */ /* 0x001fc800078e0204 */
[----:B--2---:R-:W-:-:S05]  /*34f0*/  @P1 FMUL R3, R6, R17 ;  /* 0x0000001106031220 */ /* 0x004fca0000400000 */
[----:B------:R0:W-:Y:S01]  /*3500*/  STG.E desc[UR14][R4.64], R3 ;  /* 0x0000000304007986 */ /* 0x0001e2000c10190e */
[----:B---3--:R-:W-:-:S05]  /*3510*/  @!P0 FMUL R7, R19, R16 ;  /* 0x0000001013078220 */ /* 0x008fca0000400000 */
[----:B------:R0:W-:Y:S02]  /*3520*/  @!P2 STG.E desc[UR14][R4.64+0x4], R7 ;  /* 0x000004070400a986 */ /* 0x0001e4000c10190e */
.L_x_158:
[----:B------:R-:W-:Y:S05]  /*3530*/  BSYNC.RECONVERGENT B0 ;  /* 0x0000000000007941 */ /* 0x000fea0003800200 */
.L_x_157:
[----:B------:R-:W-:Y:S01]  /*3540*/  BAR.SYNC.DEFER_BLOCKING 0x0 ;  /* 0x0000000000007b1d */ /* 0x000fe20000010000 */
[----:B------:R-:W-:-:S05]  /*3550*/  VIADD R13, R13, 0x1 ;  /* 0x000000010d0d7836 */ /* 0x000fca0000000000 */
[----:B0-----:R-:W-:-:S04]  /*3560*/  LOP3.LUT R3, R13, 0xff, RZ, 0xc0, !PT ;  /* 0x000000ff0d037812 */ /* 0x001fc800078ec0ff */
[----:B------:R-:W-:Y:S02]  /*3570*/  ISETP.NE.AND P0, PT, R3, 0x2, PT ;  /* 0x000000020300780c */ /* 0x000fe40003f05270 */
[----:B------:R-:W-:Y:S02]  /*3580*/  LOP3.LUT R3, R14, 0xff, RZ, 0xc0, !PT ;  /* 0x000000ff0e037812 */ /* 0x000fe400078ec0ff */
[----:B------:R-:W-:Y:S02]  /*3590*/  SEL R13, R13, RZ, P0 ;  /* 0x000000ff0d0d7207 */ /* 0x000fe40000000000 */
[----:B------:R-:W-:-:S07]  /*35a0*/  R2UR UR5, R3 ;  /* 0x00000000030572ca */ /* 0x000fce00000e0000 */
[----:B------:R-:W-:Y:S01]  /*35b0*/  @!P0 LOP3.LUT R12, R12, 0x2, RZ, 0x3c, !PT ;  /* 0x000000020c0c8812 */ /* 0x000fe200078e3cff */
[----:B------:R0:W-:Y:S03]  /*35c0*/  SYNCS.ARRIVE.TRANS64.A1T0 RZ, [R15+URZ+0x8], RZ ;  /* 0x000008ff0fff79a7 */ /* 0x0001e600081000ff */
[----:B------:R-:W-:Y:S02]  /*35d0*/  LOP3.LUT R3, R12, 0x1, RZ, 0xc0, !PT ;  /* 0x000000010c037812 */ /* 0x000fe400078ec0ff */
[----:B------:R-:W-:Y:S01]  /*35e0*/  CS2R R4, SR_GLOBALTIMERLO ;  /* 0x0000000000047805 */ /* 0x000fe20000015200 */
[----:B------:R-:W1:Y:S01]  /*35f0*/  S2UR UR13, SR_CgaCtaId ;  /* 0x00000000000d79c3 */ /* 0x000e620000008800 */
[----:B------:R-:W-:Y:S01]  /*3600*/  UMOV UR11, 0x400 ;  /* 0x00000400000b7882 */ /* 0x000fe20000000000 */
[----:B------:R-:W-:Y:S01]  /*3610*/  SHF.L.U32 R6, R3, 0x1f, RZ ;  /* 0x0000001f03067819 */ /* 0x000fe200000006ff */
[----:B-1----:R-:W-:-:S04]  /*3620*/  ULEA UR11, UR13, UR11, 0x18 ;  /* 0x0000000b0d0b7291 */ /* 0x002fc8000f8ec0ff */
[----:B------:R-:W-:-:S09]  /*3630*/  ULEA UR11, UR5, UR11, 0x4 ;  /* 0x0000000b050b7291 */ /* 0x000fd2000f8e20ff */
[----:B------:R-:W1:Y:S02]  /*3640*/  SYNCS.PHASECHK.TRANS64.TRYWAIT P0, [UR11+0x8], R6 ;  /* 0x00000806ff0075a7 */ /* 0x000e64000800110b */
[----:B01----:R-:W-:Y:S05]  /*3650*/  @P0 BRA `(.L_x_162) ;  /* 0x0000000000600947 */ /* 0x003fea0003800000 */
[----:B------:R-:W-:Y:S01]  /*3660*/  SHF.L.U32 R8, R3, 0x1f, RZ ;  /* 0x0000001f03087819 */ /* 0x000fe200000006ff */
[----:B------:R-:W-:-:S06]  /*3670*/  UMOV UR5, URZ ;  /* 0x000000ff00057c82 */ /* 0x000fcc0008000000 */
.L_x_165:
        /* <DEDUP_REMOVED lines=11> */
.L_x_164:
        /* <DEDUP_REMOVED lines=9> */
.L_x_163:
[----:B------:R-:W0:Y:S02]  /*37c0*/  SYNCS.PHASECHK.TRANS64.TRYWAIT P0, [UR11+0x8], R8 ;  /* 0x00000808ff0075a7 */ /* 0x000e24000800110b */
[----:B0-----:R-:W-:Y:S05]  /*37d0*/  @!P0 BRA `(.L_x_165) ;  /* 0xfffffffc00a88947 */ /* 0x001fea000383ffff */
.L_x_162:
[----:B------:R-:W-:Y:S01]  /*37e0*/  ISETP.GE.U32.AND P0, PT, R2, UR17, PT ;  /* 0x0000001102007c0c */ /* 0x000fe2000bf06070 */
[----:B------:R-:W0:Y:S01]  /*37f0*/  LDCU UR5, c[0x0][0x3a4] ;  /* 0x00007480ff0577ac */ /* 0x000e220008000800 */
[----:B------:R-:W-:Y:S11]  /*3800*/  BSSY.RECONVERGENT B1, `(.L_x_166) ;  /* 0x000006e000017945 */ /* 0x000ff60003800200 */
[----:B------:R-:W-:Y:S05]  /*3810*/  @P0 BRA `(.L_x_167) ;  /* 0x0000000400b00947 */ /* 0x000fea0003800000 */
[----:B------:R-:W-:Y:S01]  /*3820*/  VIADD R15, R2, 0x80 ;  /* 0x00000080020f7836 */ /* 0x000fe20000000000 */
[----:B------:R-:W-:Y:S01]  /*3830*/  LOP3.LUT R4, RZ, R2, RZ, 0x33, !PT ;  /* 0x00000002ff047212 */ /* 0x000fe200078e33ff */
[----:B------:R-:W-:Y:S01]  /*3840*/  BSSY.RECONVERGENT B0, `(.L_x_168) ;  /* 0x0000038000007945 */ /* 0x000fe20003800200 */
[----:B------:R-:W-:Y:S02]  /*3850*/  IMAD.MOV.U32 R6, RZ, RZ, R2 ;  /* 0x000000ffff067224 */ /* 0x000fe400078e0002 */
[----:B------:R-:W-:-:S05]  /*3860*/  VIMNMX R7, PT, PT, R15, UR17, !PT ;  /* 0x000000110f077c48 */ /* 0x000fca000ffe0100 */
[----:B------:R-:W-:-:S05]  /*3870*/  IMAD.IADD R7, R7, 0x1, R4 ;  /* 0x0000000107077824 */ /* 0x000fca00078e0204 */
[----:B------:R-:W-:-:S04]  /*3880*/  LEA.HI R3, R7, 0x1, RZ, 0x19 ;  /* 0x0000000107037811 */ /* 0x000fc800078fc8ff */
[----:B------:R-:W-:Y:S01]  /*3890*/  LOP3.LUT R17, R3, 0x3, RZ, 0xc0, !PT ;  /* 0x0000000303117812 */ /* 0x000fe200078ec0ff */
[----:B------:R-:W-:-:S03]  /*38a0*/  IMAD.U32 R3, RZ, RZ, UR10 ;  /* 0x0000000aff037e24 */ /* 0x000fc6000f8e00ff */
[----:B------:R-:W-:Y:S01]  /*38b0*/  ISETP.NE.AND P0, PT, R17, RZ, PT ;  /* 0x000000ff1100720c */ /* 0x000fe20003f05270 */
[----:B------:R-:W-:-:S12]  /*38c0*/  VIADD R3, R3, UR9 ;  /* 0x0000000903037c36 */ /* 0x000fd80008000000 */
[----:B------:R-:W-:Y:S05]  /*38d0*/  @!P0 BRA `(.L_x_169) ;  /* 0x0000000000b88947 */ /* 0x000fea0003800000 */
[----:B------:R-:W1:Y:S01]  /*38e0*/  LDC R16, c[0x0][0x3a4] ;  /* 0x0000e900ff107b82 */ /* 0x000e620000000800 */
[----:B------:R-:W-:Y:S01]  /*38f0*/  IMAD.IADD R5, R3, 0x1, R2 ;  /* 0x0000000103057824 */ /* 0x000fe200078e0202 */
[----:B------:R-:W-:Y:S01]  /*3900*/  LEA R4, R2, UR21, 0x2 ;  /* 0x0000001502047c11 */ /* 0x000fe2000f8e10ff */
[----:B------:R-:W-:Y:S01]  /*3910*/  BSSY.RECONVERGENT B2, `(.L_x_170) ;  /* 0x000000c000027945 */ /* 0x000fe20003800200 */
[----:B------:R-:W-:Y:S02]  /*3920*/  ISETP.NE.AND P1, PT, R17, 0x1, PT ;  /* 0x000000011100780c */ /* 0x000fe40003f25270 */
[----:B-1----:R-:W-:-:S04]  /*3930*/  ISETP.GE.AND P0, PT, R5, R16, PT ;  /* 0x000000100500720c */ /* 0x002fc80003f06270 */
[----:B------:R-:W-:-:S13]  /*3940*/  ISETP.GT.AND P0, PT, R5, -0x1, !P0 ;  /* 0xffffffff0500780c */ /* 0x000fda0004704270 */
[----:B------:R1:W-:Y:S01]  /*3950*/  @!P0 STS [R4], RZ ;  /* 0x000000ff04008388 */ /* 0x0003e20000000800 */
[----:B------:R-:W-:Y:S05]  /*3960*/  @!P0 BRA `(.L_x_171) ;  /* 0x0000000000188947 */ /* 0x000fea0003800000 */
[----:B------:R-:W2:Y:S02]  /*3970*/  LDC.64 R8, c[0x0][0x380] ;  /* 0x0000e000ff087b82 */ /* 0x000ea40000000a00 */
[----:B--2---:R-:W-:-:S05]  /*3980*/  IMAD.WIDE.U32 R8, R5, 0x4, R8 ;  /* 0x0000000405087825 */ /* 0x004fca00078e0008 */
[----:B------:R-:W-:Y:S01]  /*3990*/  @!PT LDS RZ, [RZ] ;  /* 0x00000000fffff984 */ /* 0x000fe20000000800 */
[----:B------:R-:W-:Y:S01]  /*39a0*/  @!PT LDS RZ, [RZ] ;  /* 0x00000000fffff984 */ /* 0x000fe20000000800 */
[----:B------:R-:W-:Y:S01]  /*39b0*/  @!PT LDS RZ, [RZ] ;  /* 0x00000000fffff984 */ /* 0x000fe20000000800 */
[----:B------:R2:W-:Y:S02]  /*39c0*/  LDGSTS.E [R4], desc[UR14][R8.64] ;  /* 0x0000000008047fae */ /* 0x0005e4000b9a100e */
.L_x_171:
[----:B0-----:R-:W-:Y:S05]  /*39d0*/  BSYNC.RECONVERGENT B2 ;  /* 0x0000000000027941 */ /* 0x001fea0003800200 */
.L_x_170:
        /* <DEDUP_REMOVED lines=15> */
.L_x_173:
[----:B------:R-:W-:Y:S05]  /*3ad0*/  BSYNC.RECONVERGENT B2 ;  /* 0x0000000000027941 */ /* 0x000fea0003800200 */
.L_x_172:
[----:B------:R-:W-:Y:S01]  /*3ae0*/  VIADD R6, R2, 0x100 ;  /* 0x0000010002067836 */ /* 0x000fe20000000000 */
[----:B------:R-:W-:Y:S06]  /*3af0*/  @!P1 BRA `(.L_x_169) ;  /* 0x0000000000309947 */ /* 0x000fec0003800000 */
[----:B------:R-:W-:Y:S02]  /*3b00*/  VIADD R5, R5, 0x100 ;  /* 0x0000010005057836 */ /* 0x000fe40000000000 */
[----:B------:R-:W-:-:S03]  /*3b10*/  VIADD R6, R2, 0x180 ;  /* 0x0000018002067836 */ /* 0x000fc60000000000 */
        /* <DEDUP_REMOVED lines=10> */
.L_x_169:
[----:B0-----:R-:W-:Y:S05]  /*3bc0*/  BSYNC.RECONVERGENT B0 ;  /* 0x0000000000007941 */ /* 0x001fea0003800200 */
.L_x_168:
[----:B-1234-:R-:W1:Y:S01]  /*3bd0*/  LDC.64 R4, c[0x0][0x380] ;  /* 0x0000e000ff047b82 */ /* 0x01ee620000000a00 */
[----:B------:R-:W-:-:S13]  /*3be0*/  ISETP.GE.U32.AND P0, PT, R7, 0x180, PT ;  /* 0x000001800700780c */ /* 0x000fda0003f06070 */
[----:B------:R-:W-:Y:S05]  /*3bf0*/  @!P0 BRA `(.L_x_167) ;  /* 0x0000000000b88947 */ /* 0x000fea0003800000 */
.L_x_176:
[----:B0-2---:R-:W-:Y:S01]  /*3c00*/  IMAD.IADD R7, R3, 0x1, R6 ;  /* 0x0000000103077824 */ /* 0x005fe200078e0206 */
        /* <DEDUP_REMOVED lines=12> */
[----:B------:R-:W0:Y:S08]  /*3cd0*/  @!P0 LDC.64 R18, c[0x0][0x380] ;  /* 0x0000e000ff128b82 */ /* 0x000e300000000a00 */
[----:B------:R-:W2:Y:S08]  /*3ce0*/  @P1 LDC.64 R16, c[0x0][0x380] ;  /* 0x0000e000ff101b82 */ /* 0x000eb00000000a00 */
[----:B------:R-:W3:Y:S01]  /*3cf0*/  @P2 LDC.64 R8, c[0x0][0x380] ;  /* 0x0000e000ff082b82 */ /* 0x000ee20000000a00 */
[----:B0-----:R-:W-:Y:S01]  /*3d00*/  @!P0 IMAD.WIDE.U32 R18, R7, 0x4, R18 ;  /* 0x0000000407128825 */ /* 0x001fe200078e0012 */
[----:B------:R-:W-:-:S03]  /*3d10*/  LEA R7, R6, UR21, 0x2 ;  /* 0x0000001506077c11 */ /* 0x000fc6000f8e10ff */
[----:B------:R-:W-:Y:S02]  /*3d20*/  VIADD R6, R6, 0x200 ;  /* 0x0000020006067836 */ /* 0x000fe40000000000 */
[----:B------:R-:W-:Y:S01]  /*3d30*/  @!PT LDS RZ, [RZ] ;  /* 0x00000000fffff984 */ /* 0x000fe20000000800 */
[----:B------:R-:W-:Y:S01]  /*3d40*/  @!PT LDS RZ, [RZ] ;  /* 0x00000000fffff984 */ /* 0x000fe20000000800 */
[----:B------:R-:W-:Y:S01]  /*3d50*/  @!PT LDS RZ, [RZ] ;  /* 0x00000000fffff984 */ /* 0x000fe20000000800 */
[----:B------:R0:W-:Y:S01]  /*3d60*/  @!P0 LDGSTS.E [R7], desc[UR14][R18.64] ;  /* 0x0000000012078fae */ /* 0x0001e2000b9a100e */
[----:B--2---:R-:W-:-:S03]  /*3d70*/  @P1 IMAD.WIDE.U32 R16, R15, 0x4, R16 ;  /* 0x000000040f101825 */ /* 0x004fc600078e0010 */
[----:B------:R0:W-:Y:S01]  /*3d80*/  @P0 STS [R7], RZ ;  /* 0x000000ff07000388 */ /* 0x0001e20000000800 */
[----:B------:R-:W-:-:S03]  /*3d90*/  ISETP.GE.AND P0, PT, R6, UR17, PT ;  /* 0x0000001106007c0c */ /* 0x000fc6000bf06270 */
[----:B------:R0:W-:Y:S01]  /*3da0*/  @!P1 STS [R7+0x200], RZ ;  /* 0x000200ff07009388 */ /* 0x0001e20000000800 */
[----:B---3--:R-:W-:-:S03]  /*3db0*/  @P2 IMAD.WIDE.U32 R8, R21, 0x4, R8 ;  /* 0x0000000415082825 */ /* 0x008fc600078e0008 */
        /* <DEDUP_REMOVED lines=11> */
[----:B01----:R-:W-:-:S05]  /*3e70*/  IMAD.WIDE.U32 R8, R23, 0x4, R4 ;  /* 0x0000000417087825 */ /* 0x003fca00078e0004 */
[----:B------:R-:W-:Y:S01]  /*3e80*/  @!PT LDS RZ, [RZ] ;  /* 0x00000000fffff984 */ /* 0x000fe20000000800 */
[----:B------:R-:W-:Y:S01]  /*3e90*/  @!PT LDS RZ, [RZ] ;  /* 0x00000000fffff984 */ /* 0x000fe20000000800 */
[----:B------:R-:W-:Y:S01]  /*3ea0*/  @!PT LDS RZ, [RZ] ;  /* 0x00000000fffff984 */ /* 0x000fe20000000800 */
[----:B------:R2:W-:Y:S02]  /*3eb0*/  LDGSTS.E [R7+0x600], desc[UR14][R8.64] ;  /* 0x0060000008077fae */ /* 0x0005e4000b9a100e */
.L_x_175:
[----:B------:R-:W-:Y:S05]  /*3ec0*/  BSYNC.RECONVERGENT B0 ;  /* 0x0000000000007941 */ /* 0x000fea0003800200 */
.L_x_174:
[----:B------:R-:W-:Y:S05]  /*3ed0*/  @!P0 BRA `(.L_x_176) ;  /* 0xfffffffc00488947 */ /* 0x000fea000383ffff */
.L_x_167:
[----:B0-----:R-:W-:Y:S05]  /*3ee0*/  BSYNC.RECONVERGENT B1 ;  /* 0x0000000000017941 */ /* 0x001fea0003800200 */
.L_x_166:
[----:B------:R-:W-:Y:S01]  /*3ef0*/  NOP ;  /* 0x0000000000007918 */ /* 0x000fe20000000000 */
[----:B------:R-:W-:Y:S01]  /*3f00*/  SYNCS.ARRIVE.TRANS64.RED.A0T1 RZ, [UR11], RZ ;  /* 0x000000ffffff79a7 */ /* 0x000fe2000820040b */
[----:B------:R-:W-:Y:S01]  /*3f10*/  ARRIVES.LDGSTSBAR.64.TRANSCNT [UR11] ;  /* 0x00000000ff0079b0 */ /* 0x000fe20008002a0b */
[----:B------:R-:W-:Y:S01]  /*3f20*/  NOP ;  /* 0x0000000000007918 */ /* 0x000fe20000000000 */
[----:B------:R-:W0:Y:S01]  /*3f30*/  LDCU UR5, c[0x0][0x3a4] ;  /* 0x00007480ff0577ac */ /* 0x000e220008000800 */
[----:B------:R-:W-:Y:S01]  /*3f40*/  SYNCS.ARRIVE.TRANS64.A1T0 RZ, [UR11], RZ ;  /* 0x000000ffffff79a7 */ /* 0x000fe2000810000b */
[----:B------:R-:W-:Y:S01]  /*3f50*/  VIADD R14, R14, 0x1 ;  /* 0x000000010e0e7836 */ /* 0x000fe20000000000 */
[----:B------:R-:W-:Y:S02]  /*3f60*/  ULEA UR9, UR20, UR9, 0x8 ;  /* 0x0000000914097291 */ /* 0x000fe4000f8e40ff */
[----:B------:R-:W-:Y:S02]  /*3f70*/  ULOP3.LUT UR4, UR4, 0x1, URZ, 0xc, !UPT ;  /* 0x0000000104047892 */ /* 0x000fe4000f8e0cff */
[----:B------:R-:W-:-:S04]  /*3f80*/  LOP3.LUT R3, R14, 0xff, RZ, 0xc0, !PT ;  /* 0x000000ff0e037812 */ /* 0x000fc800078ec0ff */
[----:B------:R-:W-:-:S04]  /*3f90*/  ISETP.NE.AND P0, PT, R3, 0x2, PT ;  /* 0x000000020300780c */ /* 0x000fc80003f05270 */
[----:B------:R-:W-:Y:S02]  /*3fa0*/  SEL R3, RZ, 0x1, P0 ;  /* 0x00000001ff037807 */ /* 0x000fe40000000000 */
[----:B------:R-:W-:Y:S01]  /*3fb0*/  SEL R14, R14, RZ, P0 ;  /* 0x000000ff0e0e7207 */ /* 0x000fe20000000000 */
[----:B0-----:R-:W-:Y:S01]  /*3fc0*/  UISETP.GE.AND UP1, UPT, UR9, UR5, UPT ;  /* 0x000000050900728c */ /* 0x001fe2000bf26270 */
[----:B------:R-:W-:-:S08]  /*3fd0*/  LOP3.LUT R3, R12, R3, RZ, 0x3c, !PT ;  /* 0x000000030c037212 */ /* 0x000fd000078e3cff */
[----:B------:R-:W-:Y:S05]  /*3fe0*/  BRA.U !UP1, `(.L_x_177) ;  /* 0xffffffe909887547 */ /* 0x000fea000b83ffff */
[----:B------:R-:W-:-:S13]  /*3ff0*/  LOP3.LUT P0, RZ, R12, 0x4, RZ, 0xc0, !PT ;  /* 0x000000040cff7812 */ /* 0x000fda000780c0ff */
[----:B------:R-:W-:Y:S05]  /*4000*/  @!P0 EXIT ;  /* 0x000000000000894d */ /* 0x000fea0003800000 */
.L_x_152:
[----:B-1----:R-:W0:Y:S01]  /*4010*/  S2R R3, SR_CgaCtaId ;  /* 0x0000000000037919 */ /* 0x002e220000008800 */
[----:B------:R-:W-:Y:S01]  /*4020*/  MOV R0, 0x400 ;  /* 0x0000040000007802 */ /* 0x000fe20000000f00 */
[----:B--23--:R-:W1:Y:S01]  /*4030*/  S2R R7, SR_SWINHI ;  /* 0x0000000000077919 */ /* 0x00ce620000002f00 */
[----:B------:R-:W2:Y:S02]  /*4040*/  S2R R9, SR_LANEID ;  /* 0x0000000000097919 */ /* 0x000ea40000000000 */
[----:B0-----:R-:W-:-:S04]  /*4050*/  LEA R6, R3, R0, 0x18 ;  /* 0x0000000003067211 */ /* 0x001fc800078ec0ff */
[----:B------:R-:W-:Y:S02]  /*4060*/  MOV R4, R6 ;  /* 0x0000000600047202 */ /* 0x000fe40000000f00 */
[----:B-1----:R-:W-:Y:S02]  /*4070*/  MOV R5, R7 ;  /* 0x0000000700057202 */ /* 0x002fe40000000f00 */
[----:B------:R-:W-:Y:S02]  /*4080*/  VOTE.ANY R7, PT, PT ;  /* 0x0000000000077806 */ /* 0x000fe400038e0100 */
[----:B------:R-:W-:-:S05]  /*4090*/  IADD3 R2, P0, PT, R4, 0x20, RZ ;  /* 0x0000002004027810 */ /* 0x000fca0007f1e0ff */
[----:B------:R-:W-:-:S04]  /*40a0*/  IMAD.X R3, RZ, RZ, R5, P0 ;  /* 0x000000ffff037224 */ /* 0x000fc800000e0605 */
[----:B------:R-:W0:Y:S02]  /*40b0*/  MATCH.ANY.U64 R2, R2 ;  /* 0x00000000020273a1 */ /* 0x000e2400000e8200 */
[----:B0-----:R-:W0:Y:S08]  /*40c0*/  BREV R0, R2 ;  /* 0x0000000200007301 */ /* 0x001e300000000000 */
[----:B0-----:R-:W2:Y:S02]  /*40d0*/  FLO.U32.SH R0, R0 ;  /* 0x0000000000007300 */ /* 0x001ea400000e0400 */
[----:B--2---:R-:W-:-:S13]  /*40e0*/  ISETP.NE.AND P0, PT, R9, R0, PT ;  /* 0x000000000900720c */ /* 0x004fda0003f05270 */
[----:B------:R-:W-:Y:S05]  /*40f0*/  @P0 EXIT ;  /* 0x000000000000094d */ /* 0x000fea0003800000 */
[----:B------:R-:W0:Y:S02]  /*4100*/  POPC R2, R2 ;  /* 0x0000000200027309 */ /* 0x000e240000000000 */
[----:B0-----:R-:W-:Y:S01]  /*4110*/  IMAD.MOV R3, RZ, RZ, -R2 ;  /* 0x000000ffff037224 */ /* 0x001fe200078e0a02 */
[----:B------:R-:W-:Y:S01]  /*4120*/  @!PT LDS RZ, [RZ] ;  /* 0x00000000fffff984 */ /* 0x000fe20000000800 */
[----:B------:R-:W-:Y:S01]  /*4130*/  @!PT LDS RZ, [RZ] ;  /* 0x00000000fffff984 */ /* 0x000fe20000000800 */
[----:B------:R-:W-:Y:S01]  /*4140*/  @!PT LDS RZ, [RZ] ;  /* 0x00000000fffff984 */ /* 0x000fe20000000800 */
[----:B------:R-:W-:Y:S01]  /*4150*/  @!PT LDS RZ, [RZ] ;  /* 0x00000000fffff984 */ /* 0x000fe20000000800 */
[----:B------:R0:W-:Y:S06]  /*4160*/  MEMBAR.SC.CTA ;  /* 0x0000000000007992 */ /* 0x0001ec0000000000 */
[----:B0-----:R-:W2:Y:S02]  /*4170*/  ATOM.E.ADD.STRONG.SM PT, R5, desc[UR14][R4.64+0x20], R3 ;  /* 0x800020030405798a */ /* 0x001ea400081eb10e */
[----:B--2---:R-:W-:Y:S01]  /*4180*/  NOP ;  /* 0x0000000000007918 */ /* 0x004fe20000000000 */
[----:B------:R-:W-:-:S13]  /*4190*/  ISETP.NE.AND P0, PT, R5, R2, PT ;  /* 0x000000020500720c */ /* 0x000fda0003f05270 */
[----:B------:R-:W-:Y:S05]  /*41a0*/  @P0 EXIT ;  /* 0x000000000000094d */ /* 0x000fea0003800000 */
[----:B------:R-:W0:Y:S02]  /*41b0*/  SYNCS.CCTL.IV [R6+URZ] ;  /* 0x00000000060079b1 */ /* 0x000e2400080000ff */
[----:B0-----:R-:W0:Y:S02]  /*41c0*/  SYNCS.CCTL.IV [R6+URZ+0x8] ;  /* 0x00000800060079b1 */ /* 0x001e2400080000ff */
[----:B0-----:R-:W0:Y:S02]  /*41d0*/  SYNCS.CCTL.IV [R6+URZ+0x10] ;  /* 0x00001000060079b1 */ /* 0x001e2400080000ff */
[----:B0-----:R-:W-:Y:S01]  /*41e0*/  SYNCS.CCTL.IV [R6+URZ+0x18] ;  /* 0x00001800060079b1 */ /* 0x001fe200080000ff */
[----:B------:R-:W-:Y:S05]  /*41f0*/  EXIT ;  /* 0x000000000000794d */ /* 0x000fea0003800000 */
.L_x_178:
        /* <DEDUP_REMOVED lines=16> */
.L_x_352:


//--------------------- .text.cwma_batch_tiled_async_f32_2x_tile128 --------------------------
	.section	.text.cwma_batch_tiled_async_f32_2x_tile128,"ax",@progbits
	.align	128
        .global         cwma_batch_tiled_async_f32_2x_tile128
        .type           cwma_batch_tiled_async_f32_2x_tile128,@function
        .size           cwma_batch_tiled_async_f32_2x_tile128,(.L_x_353 - cwma_batch_tiled_async_f32_2x_tile128)
        .other          cwma_batch_tiled_async_f32_2x_tile128,@"STO_CUDA_ENTRY STV_DEFAULT"
cwma_batch_tiled_async_f32_2x_tile128:
.text.cwma_batch_tiled_async_f32_2x_tile128:
        /* <DEDUP_REMOVED lines=45> */
.L_x_183:
        /* <DEDUP_REMOVED lines=11> */
.L_x_182:
[----:B------:R-:W-:Y:S05]  /*0380*/  BSYNC.RECONVERGENT B1 ;  /* 0x0000000000017941 */ /* 0x000fea0003800200 */
.L_x_181:
        /* <DEDUP_REMOVED lines=40> */
.L_x_185:
[----:B------:R-:W-:Y:S05]  /*0610*/  BSYNC.RECONVERGENT B1 ;  /* 0x0000000000017941 */ /* 0x000fea0003800200 */
.L_x_184:
[C---:B------:R-:W-:Y:S01]  /*0620*/  ISETP.LT.U32.AND P1, PT, R8.reuse, UR16, PT ;  /* 0x0000001008007c0c */ /* 0x040fe2000bf21070 */
[----:B------:R-:W-:Y:S01]  /*0630*/  BSSY.RECONVERGENT B1, `(.L_x_186) ;  /* 0x000007a000017945 */ /* 0x000fe20003800200 */
[----:B------:R-:W-:-:S04]  /*0640*/  IADD3 R4, PT, PT, -R8, UR16, RZ ;  /* 0x0000001008047c10 */ /* 0x000fc8000fffe1ff */
[----:B------:R-:W-:-:S13]  /*0650*/  ISETP.LE.U32.OR P1, PT, R4, 0x300, !P1 ;  /* 0x000003000400780c */ /* 0x000fda0004f23470 */
[----:B------:R-:W-:Y:S05]  /*0660*/  @P1 BRA `(.L_x_187) ;  /* 0x0000000400d81947 */ /* 0x000fea0003800000 */
[----:B------:R-:W-:Y:S01]  /*0670*/  PLOP3.LUT P0, PT, PT, PT, PT, 0x8, 0x80 ;  /* 0x000000000080781c */ /* 0x000fe20003f0e170 */
[----:B------:R-:W-:-:S12]  /*0680*/  VIADD R4, R7, 0xfffffcff ;  /* 0xfffffcff07047836 */ /* 0x000fd80000000000 */
.L_x_188:
        /* <DEDUP_REMOVED lines=116> */
.L_x_187:
[----:B------:R-:W-:Y:S05]  /*0dd0*/  BSYNC.RECONVERGENT B1 ;  /* 0x0000000000017941 */ /* 0x000fea0003800200 */
.L_x_186:
        /* <DEDUP_REMOVED lines=64> */
.L_x_190:
[----:B------:R-:W-:Y:S05]  /*11e0*/  BSYNC.RECONVERGENT B1 ;  /* 0x0000000000017941 */ /* 0x000fea0003800200 */
.L_x_189:
        /* <DEDUP_REMOVED lines=31> */
.L_x_180:
[----:B------:R-:W-:Y:S05]  /*13e0*/  BSYNC.RECONVERGENT B0 ;  /* 0x0000000000007941 */ /* 0x000fea0003800200 */
.L_x_179:
        /* <DEDUP_REMOVED lines=31> */
.L_x_192:
[----:B0-----:R-:W-:Y:S05]  /*15e0*/  BSYNC.RECONVERGENT B0 ;  /* 0x0000000000007941 */ /* 0x001fea0003800200 */
.L_x_191:
        /* <DEDUP_REMOVED lines=21> */
.L_x_196:
        /* <DEDUP_REMOVED lines=11> */
.L_x_195:
        /* <DEDUP_REMOVED lines=9> */
.L_x_194:
[----:B------:R-:W0:Y:S02]  /*1880*/  SYNCS.PHASECHK.TRANS64.TRYWAIT P0, [UR5+0x8], R10 ;  /* 0x0000080aff0075a7 */ /* 0x000e240008001105 */
[----:B0-----:R-:W-:Y:S05]  /*1890*/  @!P0 BRA `(.L_x_196) ;  /* 0xfffffffc00a88947 */ /* 0x001fea000383ffff */
.L_x_193:
        /* <DEDUP_REMOVED lines=28> */
.L_x_202:
[----:B------:R-:W-:Y:S05]  /*1a60*/  BSYNC.RECONVERGENT B2 ;  /* 0x0000000000027941 */ /* 0x000fea0003800200 */
.L_x_201:
        /* <DEDUP_REMOVED lines=15> */
.L_x_204:
[----:B------:R-:W-:Y:S05]  /*1b60*/  BSYNC.RECONVERGENT B2 ;  /* 0x0000000000027941 */ /* 0x000fea0003800200 */
.L_x_203:
        /* <DEDUP_REMOVED lines=14> */
.L_x_206:
[----:B------:R-:W-:Y:S05]  /*1c50*/  BSYNC.RECONVERGENT B2 ;  /* 0x0000000000027941 */ /* 0x000fea0003800200 */
.L_x_205:
[----:B------:R-:W-:-:S07]  /*1c60*/  VIADD R12, R2, 0xc0 ;  /* 0x000000c0020c7836 */ /* 0x000fce0000000000 */
.L_x_200:
[----:B------:R-:W-:Y:S05]  /*1c70*/  BSYNC.RECONVERGENT B0 ;  /* 0x0000000000007941 */ /* 0x000fea0003800200 */
.L_x_199:
[----:B-1-3--:R-:W3:Y:S01]  /*1c80*/  LDC.64 R6, c[0x0][0x380] ;  /* 0x0000e000ff067b82 */ /* 0x00aee20000000a00 */
[----:B------:R-:W-:-:S13]  /*1c90*/  ISETP.GE.U32.AND P0, PT, R3, 0xc0, PT ;  /* 0x000000c00300780c */ /* 0x000fda0003f06070 */
[----:B------:R-:W-:Y:S05]  /*1ca0*/  @!P0 BRA `(.L_x_198) ;  /* 0x0000000000b88947 */ /* 0x000fea0003800000 */
.L_x_209:
        /* <DEDUP_REMOVED lines=44> */
.L_x_208:
[----:B------:R-:W-:Y:S05]  /*1f70*/  BSYNC.RECONVERGENT B0 ;  /* 0x0000000000007941 */ /* 0x000fea0003800200 */
.L_x_207:
[----:B------:R-:W-:Y:S05]  /*1f80*/  @!P0 BRA `(.L_x_209) ;  /* 0xfffffffc00488947 */ /* 0x000fea000383ffff */
.L_x_198:
[----:B------:R-:W-:Y:S05]  /*1f90*/  BSYNC.RECONVERGENT B1 ;  /* 0x0000000000017941 */ /* 0x000fea0003800200 */
.L_x_197:
        /* <DEDUP_REMOVED lines=13> */
.L_x_214:
        /* <DEDUP_REMOVED lines=10> */
.L_x_212:
        /* <DEDUP_REMOVED lines=9> */
.L_x_211:
[----:B------:R-:W-:-:S12]  /*21a0*/  UIADD3 UR4, UPT, UPT, UR4, 0x1, URZ ;  /* 0x0000000104047890 */ /* 0x000fd8000fffe0ff */
.L_x_213:
[----:B------:R-:W0:Y:S02]  /*21b0*/  SYNCS.PHASECHK.TRANS64.TRYWAIT P0, [UR5+0x18], R10 ;  /* 0x0000180aff0075a7 */ /* 0x000e240008001105 */
[----:B0-----:R-:W-:Y:S05]  /*21c0*/  @!P0 BRA `(.L_x_214) ;  /* 0xfffffffc00a88947 */ /* 0x001fea000383ffff */
.L_x_210:
        /* <DEDUP_REMOVED lines=26> */
.L_x_220:
[----:B0-----:R-:W-:Y:S05]  /*2370*/  BSYNC.RECONVERGENT B2 ;  /* 0x0000000000027941 */ /* 0x001fea0003800200 */
.L_x_219:
        /* <DEDUP_REMOVED lines=15> */
.L_x_222:
[----:B------:R-:W-:Y:S05]  /*2470*/  BSYNC.RECONVERGENT B2 ;  /* 0x0000000000027941 */ /* 0x000fea0003800200 */
.L_x_221:
        /* <DEDUP_REMOVED lines=14> */
.L_x_224:
[----:B------:R-:W-:Y:S05]  /*2560*/  BSYNC.RECONVERGENT B2 ;  /* 0x0000000000027941 */ /* 0x000fea0003800200 */
.L_x_223:
[----:B------:R-:W-:-:S07]  /*2570*/  VIADD R10, R2, 0xc0 ;  /* 0x000000c0020a7836 */ /* 0x000fce0000000000 */
.L_x_218:
[----:B0-----:R-:W-:Y:S05]  /*2580*/  BSYNC.RECONVERGENT B0 ;  /* 0x0000000000007941 */ /* 0x001fea0003800200 */
.L_x_217:
[----:B--23--:R-:W3:Y:S01]  /*2590*/  LDC.64 R6, c[0x0][0x380] ;  /* 0x0000e000ff067b82 */ /* 0x00cee20000000a00 */
[----:B------:R-:W-:-:S13]  /*25a0*/  ISETP.GE.U32.AND P0, PT, R3, 0xc0, PT ;  /* 0x000000c00300780c */ /* 0x000fda0003f06070 */
[----:B------:R-:W-:Y:S05]  /*25b0*/  @!P0 BRA `(.L_x_216) ;  /* 0x0000000000bc8947 */ /* 0x000fea0003800000 */
.L_x_227:
        /* <DEDUP_REMOVED lines=45> */
.L_x_226:
[----:B------:R-:W-:Y:S05]  /*2890*/  BSYNC.RECONVERGENT B0 ;  /* 0x0000000000007941 */ /* 0x000fea0003800200 */
.L_x_225:
[----:B------:R-:W-:Y:S05]  /*28a0*/  @!P0 BRA `(.L_x_227) ;  /* 0xfffffffc00448947 */ /* 0x000fea000383ffff */
.L_x_216:
[----:B0-----:R-:W-:Y:S05]  /*28b0*/  BSYNC.RECONVERGENT B1 ;  /* 0x0000000000017941 */ /* 0x001fea0003800200 */
.L_x_215:
        /* <DEDUP_REMOVED lines=21> */
.L_x_253:
        /* <DEDUP_REMOVED lines=15> */
.L_x_232:
        /* <DEDUP_REMOVED lines=11> */
.L_x_231:
        /* <DEDUP_REMOVED lines=9> */
.L_x_230:
[----:B------:R-:W0:Y:S02]  /*2c40*/  SYNCS.PHASECHK.TRANS64.TRYWAIT P0, [R15+URZ], R8 ;  /* 0x000000080f0075a7 */ /* 0x000e2400080011ff */
[----:B0-----:R-:W-:Y:S05]  /*2c50*/  @!P0 BRA `(.L_x_232) ;  /* 0xfffffffc00a88947 */ /* 0x001fea000383ffff */
.L_x_229:
        /* <DEDUP_REMOVED lines=27> */
.L_x_237:
        /* <DEDUP_REMOVED lines=51> */
.L_x_236:
        /* <DEDUP_REMOVED lines=46> */
.L_x_235:
        /* <DEDUP_REMOVED lines=17> */
.L_x_234:
[----:B------:R-:W-:Y:S05]  /*3530*/  BSYNC.RECONVERGENT B0 ;  /* 0x0000000000007941 */ /* 0x000fea0003800200 */
.L_x_233:
        /* <DEDUP_REMOVED lines=20> */
.L_x_241:
        /* <DEDUP_REMOVED lines=11> */
.L_x_240:
        /* <DEDUP_REMOVED lines=9> */
.L_x_239:
[----:B------:R-:W0:Y:S02]  /*37c0*/  SYNCS.PHASECHK.TRANS64.TRYWAIT P0, [UR11+0x8], R8 ;  /* 0x00000808ff0075a7 */ /* 0x000e24000800110b */
[----:B0-----:R-:W-:Y:S05]  /*37d0*/  @!P0 BRA `(.L_x_241) ;  /* 0xfffffffc00a88947 */ /* 0x001fea000383ffff */
.L_x_238:
        /* <DEDUP_REMOVED lines=31> */
.L_x_247:
[----:B0-----:R-:W-:Y:S05]  /*39d0*/  BSYNC.RECONVERGENT B2 ;  /* 0x0000000000027941 */ /* 0x001fea0003800200 */
.L_x_246:
        /* <DEDUP_REMOVED lines=15> */
.L_x_249:
[----:B------:R-:W-:Y:S05]  /*3ad0*/  BSYNC.RECONVERGENT B2 ;  /* 0x0000000000027941 */ /* 0x000fea0003800200 */
.L_x_248:
        /* <DEDUP_REMOVED lines=14> */
.L_x_245:
[----:B0-----:R-:W-:Y:S05]  /*3bc0*/  BSYNC.RECONVERGENT B0 ;  /* 0x0000000000007941 */ /* 0x001fea0003800200 */
.L_x_244:
[----:B-1234-:R-:W1:Y:S01]  /*3bd0*/  LDC.64 R4, c[0x0][0x380] ;  /* 0x0000e000ff047b82 */ /* 0x01ee620000000a00 */
[----:B------:R-:W-:-:S13]  /*3be0*/  ISETP.GE.U32.AND P0, PT, R7, 0xc0, PT ;  /* 0x000000c00700780c */ /* 0x000fda0003f06070 */
[----:B------:R-:W-:Y:S05]  /*3bf0*/  @!P0 BRA `(.L_x_243) ;  /* 0x0000000000b88947 */ /* 0x000fea0003800000 */
.L_x_252:
        /* <DEDUP_REMOVED lines=44> */
.L_x_251:
[----:B------:R-:W-:Y:S05]  /*3ec0*/  BSYNC.RECONVERGENT B0 ;  /* 0x0000000000007941 */ /* 0x000fea0003800200 */
.L_x_250:
[----:B------:R-:W-:Y:S05]  /*3ed0*/  @!P0 BRA `(.L_x_252) ;  /* 0xfffffffc00488947 */ /* 0x000fea000383ffff */
.L_x_243:
[----:B0-----:R-:W-:Y:S05]  /*3ee0*/  BSYNC.RECONVERGENT B1 ;  /* 0x0000000000017941 */ /* 0x001fea0003800200 */
.L_x_242:
        /* <DEDUP_REMOVED lines=18> */
.L_x_228:
        /* <DEDUP_REMOVED lines=31> */
.L_x_254:
        /* <DEDUP_REMOVED lines=16> */
.L_x_353:


//--------------------- .text.cwma_batch_tiled_f32_2x_tile256 --------------------------
	.section	.text.cwma_batch_tiled_f32_2x_tile256,"ax",@progbits
	.align	128
        .global         cwma_batch_tiled_f32_2x_tile256
        .type           cwma_batch_tiled_f32_2x_tile256,@function
        .size           cwma_batch_tiled_f32_2x_tile256,(.L_x_354 - cwma_batch_tiled_f32_2x_tile256)
        .other          cwma_batch_tiled_f32_2x_tile256,@"STO_CUDA_ENTRY STV_DEFAULT"
cwma_batch_tiled_f32_2x_tile256:
.text.cwma_batch_tiled_f32_2x_tile256:
        /* <DEDUP_REMOVED lines=8> */
[----:B------:R-:W0:Y:S01]  /*0080*/  S2UR UR4, SR_CTAID.X ;  /* 0x00000000000479c3 */ /* 0x000e220000002500 */
[----:B------:R-:W1:Y:S02]  /*0090*/  LDCU UR5, c[0x0][0x3a4] ;  /* 0x00007480ff0577ac */ /* 0x000e640008000800 */
[----:B-1----:R-:W-:Y:S01]  /*00a0*/  IMAD.U32 R9, RZ, RZ, UR5 ;  /* 0x00000005ff097e24 */ /* 0x002fe2000f8e00ff */
[----:B0-----:R-:W-:-:S06]  /*00b0*/  USHF.L.U32 UR4, UR4, 0x8, URZ ;  /* 0x0000000804047899 */ /* 0x001fcc00080006ff */
[----:B------:R-:W-:-:S13]  /*00c0*/  ISETP.LE.AND P0, PT, R9, UR4, PT ;  /* 0x0000000409007c0c */ /* 0x000fda000bf03270 */
[----:B------:R-:W-:Y:S05]  /*00d0*/  @P0 EXIT ;  /* 0x000000000000094d */ /* 0x000fea0003800000 */
[----:B------:R-:W0:Y:S01]  /*00e0*/  LDC.64 R2, c[0x0][0x390] ;  /* 0x0000e400ff027b82 */ /* 0x000e220000000a00 */
[----:B------:R-:W1:Y:S01]  /*00f0*/  LDCU.64 UR8, c[0x0][0x358] ;  /* 0x00006b00ff0877ac */ /* 0x000e620008000a00 */
[----:B------:R-:W2:Y:S01]  /*0100*/  S2R R12, SR_TID.X ;  /* 0x00000000000c7919 */ /* 0x000ea20000002100 */
[----:B------:R-:W3:Y:S01]  /*0110*/  LDCU.64 UR10, c[0x0][0x388] ;  /* 0x00007100ff0a77ac */ /* 0x000ee20008000a00 */
[----:B------:R-:W4:Y:S01]  /*0120*/  LDCU.64 UR12, c[0x0][0x388] ;  /* 0x00007100ff0c77ac */ /* 0x000f220008000a00 */
[----:B0-----:R-:W-:-:S06]  /*0130*/  IMAD.WIDE.U32 R2, R8, 0x4, R2 ;  /* 0x0000000408027825 */ /* 0x001fcc00078e0002 */
[----:B-1----:R-:W5:Y:S01]  /*0140*/  LDG.E.CONSTANT R2, desc[UR8][R2.64] ;  /* 0x0000000802027981 */ /* 0x002f62000c1e9900 */
[----:B------:R-:W-:Y:S01]  /*0150*/  BSSY.RECONVERGENT B0, `(.L_x_255) ;  /* 0x000004d000007945 */ /* 0x000fe20003800200 */
[----:B-----5:R-:W-:-:S04]  /*0160*/  VIMNMX R19, PT, PT, R2, 0x1, !PT ;  /* 0x0000000102137848 */ /* 0x020fc80007fe0100 */
[C---:B------:R-:W-:Y:S01]  /*0170*/  IADD3 R21, PT, PT, R19.reuse, 0xfe, RZ ;  /* 0x000000fe13157810 */ /* 0x040fe20007ffe0ff */
[----:B------:R-:W-:-:S05]  /*0180*/  VIADD R17, R19, 0xffffffff ;  /* 0xffffffff13117836 */ /* 0x000fca0000000000 */
[----:B--2---:R-:W-:Y:S02]  /*0190*/  ISETP.GE.U32.AND P0, PT, R12, R17, PT ;  /* 0x000000110c00720c */ /* 0x004fe40003f06070 */
[----:B------:R-:W-:-:S04]  /*01a0*/  LEA R13, R17, 0xf, 0x2 ;  /* 0x0000000f110d7811 */ /* 0x000fc800078e10ff */
[----:B------:R-:W-:-:S07]  /*01b0*/  LOP3.LUT R13, R13, 0xfffffff0, RZ, 0xc0, !PT ;  /* 0xfffffff00d0d7812 */ /* 0x000fce00078ec0ff */
[----:B---34-:R-:W-:Y:S05]  /*01c0*/  @P0 BRA `(.L_x_256) ;  /* 0x0000000400140947 */ /* 0x018fea0003800000 */
[----:B------:R-:W0:Y:S01]  /*01d0*/  LDCU UR5, c[0x0][0x3a0] ;  /* 0x00007400ff0577ac */ /* 0x000e220008000800 */
[--C-:B------:R-:W-:Y:S01]  /*01e0*/  IADD3 R2, PT, PT, R19, -0x2, -R12.reuse ;  /* 0xfffffffe13027810 */ /* 0x100fe20007ffe80c */
[----:B------:R-:W-:Y:S01]  /*01f0*/  BSSY.RECONVERGENT B1, `(.L_x_257) ;  /* 0x000001b000017945 */ /* 0x000fe20003800200 */
[----:B------:R-:W-:Y:S02]  /*0200*/  IMAD.MOV.U32 R5, RZ, RZ, R12 ;  /* 0x000000ffff057224 */ /* 0x000fe400078e000c */
[C---:B------:R-:W-:Y:S02]  /*0210*/  LOP3.LUT R0, R2.reuse, 0x180, RZ, 0xc0, !PT ;  /* 0x0000018002007812 */ /* 0x040fe400078ec0ff */
[----:B------:R-:W-:Y:S02]  /*0220*/  ISETP.GE.U32.AND P0, PT, R2, 0x180, PT ;  /* 0x000001800200780c */ /* 0x000fe40003f06070 */
[----:B------:R-:W-:Y:S01]  /*0230*/  ISETP.NE.AND P1, PT, R0, 0x180, PT ;  /* 0x000001800000780c */ /* 0x000fe20003f25270 */
[----:B0-----:R-:W-:-:S05]  /*0240*/  IMAD R0, R8, UR5, RZ ;  /* 0x0000000508007c24 */ /* 0x001fca000f8e02ff */
[----:B------:R-:W-:-:S07]  /*0250*/  SHF.R.S32.HI R14, RZ, 0x1f, R0 ;  /* 0x0000001fff0e7819 */ /* 0x000fce0000011400 */
[----:B------:R-:W-:Y:S05]  /*0260*/  @!P1 BRA `(.L_x_258) ;  /* 0x00000000004c9947 */ /* 0x000fea0003800000 */
[----:B------:R-:W0:Y:S01]  /*0270*/  S2UR UR6, SR_CgaCtaId ;  /* 0x00000000000679c3 */ /* 0x000e220000008800 */
[----:B------:R-:W-:Y:S01]  /*0280*/  LEA.HI R2, R2, 0x1, RZ, 0x19 ;  /* 0x0000000102027811 */ /* 0x000fe200078fc8ff */
[----:B------:R-:W-:Y:S01]  /*0290*/  UMOV UR5, 0x400 ;  /* 0x0000040000057882 */ /* 0x000fe20000000000 */
[----:B------:R-:W-:Y:S02]  /*02a0*/  IMAD.MOV.U32 R5, RZ, RZ, R12 ;  /* 0x000000ffff057224 */ /* 0x000fe400078e000c */
[----:B------:R-:W-:-:S04]  /*02b0*/  LOP3.LUT R2, R2, 0x3, RZ, 0xc0, !PT ;  /* 0x0000000302027812 */ /* 0x000fc800078ec0ff */
[----:B------:R-:W-:Y:S01]  /*02c0*/  IADD3 R6, PT, PT, -R2, RZ, RZ ;  /* 0x000000ff02067210 */ /* 0x000fe20007ffe1ff */
[----:B0-----:R-:W-:-:S06]  /*02d0*/  ULEA UR5, UR6, UR5, 0x18 ;  /* 0x0000000506057291 */ /* 0x001fcc000f8ec0ff */
[----:B------:R-:W-:-:S07]  /*02e0*/  LEA R4, R12, UR5, 0x2 ;  /* 0x000000050c047c11 */ /* 0x000fce000f8e10ff */
.L_x_259:
[----:B------:R-:W-:-:S04]  /*02f0*/  IADD3 R3, P1, PT, R0, R5, RZ ;  /* 0x0000000500037210 */ /* 0x000fc80007f3e0ff */
[----:B------:R-:W-:Y:S02]  /*0300*/  LEA.HI.X.SX32 R10, R5, R14, 0x1, P1 ;  /* 0x0000000e050a7211 */ /* 0x000fe400008f0eff */
[----:B------:R-:W-:-:S04]  /*0310*/  LEA R2, P1, R3, UR10, 0x2 ;  /* 0x0000000a03027c11 */ /* 0x000fc8000f8210ff */
[----:B------:R-:W-:-:S06]  /*0320*/  LEA.HI.X R3, R3, UR11, R10, 0x2, P1 ;  /* 0x0000000b03037c11 */ /* 0x000fcc00088f140a */
[----:B------:R-:W2:Y:S01]  /*0330*/  LDG.E.CONSTANT R3, desc[UR8][R2.64] ;  /* 0x0000000802037981 */ /* 0x000ea2000c1e9900 */
[----:B------:R-:W-:Y:S02]  /*0340*/  VIADD R6, R6, 0x1 ;  /* 0x0000000106067836 */ /* 0x000fe40000000000 */
[----:B------:R-:W-:-:S03]  /*0350*/  VIADD R5, R5, 0x80 ;  /* 0x0000008005057836 */ /* 0x000fc60000000000 */
[----:B------:R-:W-:Y:S01]  /*0360*/  ISETP.NE.AND P1, PT, R6, RZ, PT ;  /* 0x000000ff0600720c */ /* 0x000fe20003f25270 */
[----:B--2---:R0:W-:Y:S02]  /*0370*/  STS [R4], R3 ;  /* 0x0000000304007388 */ /* 0x0041e40000000800 */
[----:B0-----:R-:W-:-:S10]  /*0380*/  IADD3 R4, PT, PT, R4, 0x200, RZ ;  /* 0x0000020004047810 */ /* 0x001fd40007ffe0ff */
[----:B------:R-:W-:Y:S05]  /*0390*/  @P1 BRA `(.L_x_259) ;  /* 0xfffffffc00d41947 */ /* 0x000fea000383ffff */
.L_x_258:
[----:B------:R-:W-:Y:S05]  /*03a0*/  BSYNC.RECONVERGENT B1 ;  /* 0x0000000000017941 */ /* 0x000fea0003800200 */
.L_x_257:
[----:B------:R-:W-:Y:S05]  /*03b0*/  @!P0 BRA `(.L_x_256) ;  /* 0x0000000000988947 */ /* 0x000fea0003800000 */
[----:B------:R-:W0:Y:S01]  /*03c0*/  S2UR UR6, SR_CgaCtaId ;  /* 0x00000000000679c3 */ /* 0x000e220000008800 */
[----:B------:R-:W-:Y:S01]  /*03d0*/  UMOV UR5, 0x400 ;  /* 0x0000040000057882 */ /* 0x000fe20000000000 */
[----:B------:R-:W-:Y:S01]  /*03e0*/  VIADD R23, R5, 0x100 ;  /* 0x0000010005177836 */ /* 0x000fe20000000000 */
[----:B0-----:R-:W-:-:S06]  /*03f0*/  ULEA UR5, UR6, UR5, 0x18 ;  /* 0x0000000506057291 */ /* 0x001fcc000f8ec0ff */
[----:B------:R-:W-:-:S05]  /*0400*/  LEA R15, R5, UR5, 0x2 ;  /* 0x00000005050f7c11 */ /* 0x000fca000f8e10ff */
[----:B------:R-:W-:-:S07]  /*0410*/  VIADD R15, R15, 0x400 ;  /* 0x000004000f0f7836 */ /* 0x000fce0000000000 */
.L_x_260:
[C---:B------:R-:W-:Y:S01]  /*0420*/  IADD3 R3, PT, PT, R23.reuse, -0x100, RZ ;  /* 0xffffff0017037810 */ /* 0x040fe20007ffe0ff */
[C---:B------:R-:W-:Y:S01]  /*0430*/  VIADD R5, R23.reuse, 0xffffff80 ;  /* 0xffffff8017057836 */ /* 0x040fe20000000000 */
[C---:B------:R-:W-:Y:S01]  /*0440*/  IADD3 R18, P1, PT, R0.reuse, R23, RZ ;  /* 0x0000001700127210 */ /* 0x040fe20007f3e0ff */
[----:B------:R-:W-:Y:S01]  /*0450*/  VIADD R7, R23, 0x80 ;  /* 0x0000008017077836 */ /* 0x000fe20000000000 */
[C---:B------:R-:W-:Y:S02]  /*0460*/  IADD3 R4, P0, PT, R0.reuse, R3, RZ ;  /* 0x0000000300047210 */ /* 0x040fe40007f1e0ff */
[----:B------:R-:W-:Y:S02]  /*0470*/  IADD3 R20, P2, PT, R0, R5, RZ ;  /* 0x0000000500147210 */ /* 0x000fe40007f5e0ff */
[----:B------:R-:W-:Y:S02]  /*0480*/  LEA.HI.X.SX32 R3, R3, R14, 0x1, P0 ;  /* 0x0000000e03037211 */ /* 0x000fe400000f0eff */
[----:B------:R-:W-:-:S02]  /*0490*/  LEA R2, P0, R4, UR12, 0x2 ;  /* 0x0000000c04027c11 */ /* 0x000fc4000f8010ff */
[-C--:B------:R-:W-:Y:S02]  /*04a0*/  LEA.HI.X.SX32 R5, R5, R14.reuse, 0x1, P2 ;  /* 0x0000000e05057211 */ /* 0x080fe400010f0eff */
[----:B------:R-:W-:Y:S02]  /*04b0*/  LEA.HI.X R3, R4, UR13, R3, 0x2, P0 ;  /* 0x0000000d04037c11 */ /* 0x000fe400080f1403 */
[----:B------:R-:W-:Y:S02]  /*04c0*/  IADD3 R11, P0, PT, R0, R7, RZ ;  /* 0x00000007000b7210 */ /* 0x000fe40007f1e0ff */
[-C--:B------:R-:W-:Y:S01]  /*04d0*/  LEA.HI.X.SX32 R25, R23, R14.reuse, 0x1, P1 ;  /* 0x0000000e17197211 */ /* 0x080fe200008f0eff */
[----:B------:R-:W2:Y:S01]  /*04e0*/  LDG.E.CONSTANT R2, desc[UR8][R2.64] ;  /* 0x0000000802027981 */ /* 0x000ea2000c1e9900 */
[----:B------:R-:W-:Y:S02]  /*04f0*/  LEA R6, P2, R20, UR12, 0x2 ;  /* 0x0000000c14067c11 */ /* 0x000fe4000f8410ff */
[----:B------:R-:W-:-:S02]  /*0500*/  LEA.HI.X.SX32 R16, R7, R14, 0x1, P0 ;  /* 0x0000000e07107211 */ /* 0x000fc400000f0eff */
[----:B------:R-:W-:Y:S02]  /*0510*/  LEA R4, P1, R18, UR12, 0x2 ;  /* 0x0000000c12047c11 */ /* 0x000fe4000f8210ff */
[C---:B------:R-:W-:Y:S02]  /*0520*/  LEA R10, P0, R11.reuse, UR12, 0x2 ;  /* 0x0000000c0b0a7c11 */ /* 0x040fe4000f8010ff */
[----:B------:R-:W-:Y:S02]  /*0530*/  LEA.HI.X R7, R20, UR13, R5, 0x2, P2 ;  /* 0x0000000d14077c11 */ /* 0x000fe400090f1405 */
[----:B------:R-:W-:Y:S02]  /*0540*/  LEA.HI.X R5, R18, UR13, R25, 0x2, P1 ;  /* 0x0000000d12057c11 */ /* 0x000fe400088f1419 */
[----:B------:R-:W-:Y:S01]  /*0550*/  LEA.HI.X R11, R11, UR13, R16, 0x2, P0 ;  /* 0x0000000d0b0b7c11 */ /* 0x000fe200080f1410 */
[----:B------:R-:W3:Y:S04]  /*0560*/  LDG.E.CONSTANT R6, desc[UR8][R6.64] ;  /* 0x0000000806067981 */ /* 0x000ee8000c1e9900 */
[----:B------:R-:W4:Y:S04]  /*0570*/  LDG.E.CONSTANT R10, desc[UR8][R10.64] ;  /* 0x000000080a0a7981 */ /* 0x000f28000c1e9900 */
[----:B------:R-:W5:Y:S01]  /*0580*/  LDG.E.CONSTANT R4, desc[UR8][R4.64] ;  /* 0x0000000804047981 */ /* 0x000f62000c1e9900 */
[----:B------:R-:W-:-:S04]  /*0590*/  IADD3 R16, PT, PT, R23, 0x100, RZ ;  /* 0x0000010017107810 */ /* 0x000fc80007ffe0ff */
[----:B------:R-:W-:Y:S01]  /*05a0*/  ISETP.GE.U32.AND P0, PT, R16, R17, PT ;  /* 0x000000111000720c */ /* 0x000fe20003f06070 */
[----:B------:R-:W-:Y:S01]  /*05b0*/  VIADD R23, R23, 0x200 ;  /* 0x0000020017177836 */ /* 0x000fe20000000000 */
[----:B--2---:R-:W-:Y:S04]  /*05c0*/  STS [R15+-0x400], R2 ;  /* 0xfffc00020f007388 */ /* 0x004fe80000000800 */
[----:B---3--:R-:W-:Y:S04]  /*05d0*/  STS [R15+-0x200], R6 ;  /* 0xfffe00060f007388 */ /* 0x008fe80000000800 */
[----:B----4-:R-:W-:Y:S04]  /*05e0*/  STS [R15+0x200], R10 ;  /* 0x0002000a0f007388 */ /* 0x010fe80000000800 */
[----:B-----5:R0:W-:Y:S02]  /*05f0*/  STS [R15], R4 ;  /* 0x000000040f007388 */ /* 0x0201e40000000800 */
[----:B0-----:R-:W-:Y:S01]  /*0600*/  VIADD R15, R15, 0x800 ;  /* 0x000008000f0f7836 */ /* 0x001fe20000000000 */
[----:B------:R-:W-:Y:S06]  /*0610*/  @!P0 BRA `(.L_x_260) ;  /* 0xfffffffc00808947 */ /* 0x000fec000383ffff */
.L_x_256:
[----:B------:R-:W-:Y:S05]  /*0620*/  BSYNC.RECONVERGENT B0 ;  /* 0x0000000000007941 */ /* 0x000fea0003800200 */
.L_x_255:
[----:B------:R-:W0:Y:S01]  /*0630*/  LDCU UR5, c[0x0][0x3ac] ;  /* 0x00007580ff0577ac */ /* 0x000e220008000800 */
[----:B------:R-:W-:Y:S01]  /*0640*/  BAR.SYNC.DEFER_BLOCKING 0x0 ;  /* 0x0000000000007b1d */ /* 0x000fe20000010000 */
[----:B------:R-:W-:Y:S01]  /*0650*/  ISETP.GE.U32.AND P0, PT, R12, R21, PT ;  /* 0x000000150c00720c */ /* 0x000fe20003f06070 */
[----:B------:R-:W-:-:S04]  /*0660*/  IMAD R10, R8, R9, RZ ;  /* 0x00000009080a7224 */ /* 0x000fc800078e02ff */
[----:B------:R-:W-:Y:S01]  /*0670*/  BSSY.RECONVERGENT B0, `(.L_x_261) ;  /* 0x0000058000007945 */ /* 0x000fe20003800200 */
[----:B0-----:R-:W-:-:S07]  /*0680*/  IADD3 R11, PT, PT, R17, UR5, RZ ;  /* 0x00000005110b7c10 */ /* 0x001fce000fffe0ff */
[----:B------:R-:W-:Y:S05]  /*0690*/  @P0 BRA `(.L_x_262) ;  /* 0x0000000400540947 */ /* 0x000fea0003800000 */
[----:B------:R-:W-:Y:S01]  /*06a0*/  VIADDMNMX R0, R12, 0x80, R21, !PT ;  /* 0x000000800c007846 */ /* 0x000fe20007800115 */
[----:B------:R-:W-:Y:S01]  /*06b0*/  BSSY.RECONVERGENT B1, `(.L_x_263) ;  /* 0x0000023000017945 */ /* 0x000fe20003800200 */
[----:B------:R-:W-:-:S05]  /*06c0*/  LOP3.LUT R3, RZ, R12, RZ, 0x33, !PT ;  /* 0x0000000cff037212 */ /* 0x000fca00078e33ff */
[----:B------:R-:W-:-:S05]  /*06d0*/  IMAD.IADD R0, R0, 0x1, R3 ;  /* 0x0000000100007824 */ /* 0x000fca00078e0203 */
[----:B------:R-:W-:-:S04]  /*06e0*/  LOP3.LUT R2, R0, 0x180, RZ, 0xc0, !PT ;  /* 0x0000018000027812 */ /* 0x000fc800078ec0ff */
[----:B------:R-:W-:Y:S01]  /*06f0*/  ISETP.NE.AND P0, PT, R2, 0x180, PT ;  /* 0x000001800200780c */ /* 0x000fe20003f05270 */
[----:B------:R-:W-:-:S12]  /*0700*/  IMAD.MOV.U32 R2, RZ, RZ, R12 ;  /* 0x000000ffff027224 */ /* 0x000fd800078e000c */
[----:B------:R-:W-:Y:S05]  /*0710*/  @!P0 BRA `(.L_x_264) ;  /* 0x0000000000708947 */ /* 0x000fea0003800000 */
[----:B------:R-:W0:Y:S01]  /*0720*/  S2UR UR6, SR_CgaCtaId ;  /* 0x00000000000679c3 */ /* 0x000e220000008800 */
[----:B------:R-:W-:Y:S01]  /*0730*/  LEA.HI R2, R0, 0x1, RZ, 0x19 ;  /* 0x0000000100027811 */ /* 0x000fe200078fc8ff */
[----:B------:R-:W-:Y:S01]  /*0740*/  UMOV UR5, 0x400 ;  /* 0x0000040000057882 */ /* 0x000fe20000000000 */
[----:B------:R-:W-:Y:S01]  /*0750*/  BSSY.RECONVERGENT B2, `(.L_x_265) ;  /* 0x0000017000027945 */ /* 0x000fe20003800200 */
[----:B------:R-:W-:Y:S01]  /*0760*/  VIADD R4, R12, 0x2 ;  /* 0x000000020c047836 */ /* 0x000fe20000000000 */
[----:B------:R-:W-:Y:S02]  /*0770*/  LOP3.LUT R3, R2, 0x3, RZ, 0xc0, !PT ;  /* 0x0000000302037812 */ /* 0x000fe400078ec0ff */
[----:B------:R-:W-:Y:S01]  /*0780*/  LEA R2, R12, R13, 0x2 ;  /* 0x0000000d0c027211 */ /* 0x000fe200078e10ff */
[----:B------:R-:W1:Y:S01]  /*0790*/  LDC R9, c[0x0][0x3a4] ;  /* 0x0000e900ff097b82 */ /* 0x000e620000000800 */
[----:B------:R-:W-:Y:S01]  /*07a0*/  IADD3 R6, PT, PT, -R19, UR4, R12 ;  /* 0x0000000413067c10 */ /* 0x000fe2000fffe10c */
[----:B------:R-:W-:Y:S01]  /*07b0*/  IMAD.MOV R7, RZ, RZ, -R3 ;  /* 0x000000ffff077224 */ /* 0x000fe200078e0a03 */
[----:B0-----:R-:W-:-:S06]  /*07c0*/  ULEA UR5, UR6, UR5, 0x18 ;  /* 0x0000000506057291 */ /* 0x001fcc000f8ec0ff */
[----:B------:R-:W-:-:S07]  /*07d0*/  IADD3 R5, PT, PT, R2, UR5, RZ ;  /* 0x0000000502057c10 */ /* 0x000fce000fffe0ff */
.L_x_266:
[----:B------:R-:W-:Y:S02]  /*07e0*/  VIADD R15, R6, 0x2 ;  /* 0x00000002060f7836 */ /* 0x000fe40000000000 */
[----:B------:R-:W-:-:S03]  /*07f0*/  IMAD.MOV.U32 R14, RZ, RZ, RZ ;  /* 0x000000ffff0e7224 */ /* 0x000fc600078e00ff */
[----:B-1----:R-:W-:-:S04]  /*0800*/  ISETP.GE.AND P0, PT, R15, R9, PT ;  /* 0x000000090f00720c */ /* 0x002fc80003f06270 */
[----:B------:R-:W-:-:S13]  /*0810*/  ISETP.LT.OR P0, PT, R15, RZ, P0 ;  /* 0x000000ff0f00720c */ /* 0x000fda0000701670 */
[----:B------:R-:W0:Y:S02]  /*0820*/  @!P0 LDC.64 R2, c[0x0][0x380] ;  /* 0x0000e000ff028b82 */ /* 0x000e240000000a00 */
[----:B0-----:R-:W-:-:S05]  /*0830*/  @!P0 IMAD.WIDE.U32 R2, R15, 0x4, R2 ;  /* 0x000000040f028825 */ /* 0x001fca00078e0002 */
[----:B------:R-:W2:Y:S01]  /*0840*/  @!P0 LDG.E.CONSTANT R14, desc[UR8][R2.64] ;  /* 0x00000008020e8981 */ /* 0x000ea2000c1e9900 */
[----:B------:R-:W-:Y:S01]  /*0850*/  IADD3 R7, PT, PT, R7, 0x1, RZ ;  /* 0x0000000107077810 */ /* 0x000fe20007ffe0ff */
[----:B------:R-:W-:Y:S02]  /*0860*/  VIADD R4, R4, 0x80 ;  /* 0x0000008004047836 */ /* 0x000fe40000000000 */
[----:B------:R-:W-:Y:S01]  /*0870*/  VIADD R6, R6, 0x80 ;  /* 0x0000008006067836 */ /* 0x000fe20000000000 */
[----:B------:R-:W-:Y:S01]  /*0880*/  ISETP.NE.AND P0, PT, R7, RZ, PT ;  /* 0x000000ff0700720c */ /* 0x000fe20003f05270 */
[----:B--2---:R0:W-:Y:S02]  /*0890*/  STS [R5], R14 ;  /* 0x0000000e05007388 */ /* 0x0041e40000000800 */
[----:B0-----:R-:W-:-:S10]  /*08a0*/  IADD3 R5, PT, PT, R5, 0x200, RZ ;  /* 0x0000020005057810 */ /* 0x001fd40007ffe0ff */
[----:B------:R-:W-:Y:S05]  /*08b0*/  @P0 BRA `(.L_x_266) ;  /* 0xfffffffc00c80947 */ /* 0x000fea000383ffff */
[----:B------:R-:W-:Y:S05]  /*08c0*/  BSYNC.RECONVERGENT B2 ;  /* 0x0000000000027941 */ /* 0x000fea0003800200 */
.L_x_265:
[----:B------:R-:W-:-:S07]  /*08d0*/  VIADD R2, R4, 0xfffffffe ;  /* 0xfffffffe04027836 */ /* 0x000fce0000000000 */
.L_x_264:
[----:B------:R-:W-:Y:S05]  /*08e0*/  BSYNC.RECONVERGENT B1 ;  /* 0x0000000000017941 */ /* 0x000fea0003800200 */
.L_x_263:
[----:B------:R-:W-:-:S13]  /*08f0*/  ISETP.GE.U32.AND P0, PT, R0, 0x180, PT ;  /* 0x000001800000780c */ /* 0x000fda0003f06070 */
[----:B------:R-:W-:Y:S05]  /*0900*/  @!P0 BRA `(.L_x_262) ;  /* 0x0000000000b88947 */ /* 0x000fea0003800000 */
[----:B------:R-:W0:Y:S01]  /*0910*/  S2R R4, SR_CgaCtaId ;  /* 0x0000000000047919 */ /* 0x000e220000008800 */
[----:B------:R-:W1:Y:S01]  /*0920*/  LDC R9, c[0x0][0x3a4] ;  /* 0x0000e900ff097b82 */ /* 0x000e620000000800 */
[----:B------:R-:W-:Y:S01]  /*0930*/  MOV R3, 0x400 ;  /* 0x0000040000037802 */ /* 0x000fe20000000f00 */
[C---:B------:R-:W-:Y:S01]  /*0940*/  IMAD R0, R2.reuse, 0x4, R13 ;  /* 0x0000000402007824 */ /* 0x040fe200078e020d */
[----:B------:R-:W-:Y:S02]  /*0950*/  IADD3 R18, PT, PT, R2, 0x102, RZ ;  /* 0x0000010202127810 */ /* 0x000fe40007ffe0ff */
[----:B------:R-:W-:Y:S02]  /*0960*/  IADD3 R16, PT, PT, -R19, UR4, R2 ;  /* 0x0000000413107c10 */ /* 0x000fe4000fffe102 */
[----:B0-----:R-:W-:-:S04]  /*0970*/  LEA R3, R4, R3, 0x18 ;  /* 0x0000000304037211 */ /* 0x001fc800078ec0ff */
[----:B------:R-:W-:-:S07]  /*0980*/  IADD3 R0, PT, PT, R0, 0x400, R3 ;  /* 0x0000040000007810 */ /* 0x000fce0007ffe003 */
.L_x_267:
[C---:B------:R-:W-:Y:S01]  /*0990*/  VIADD R23, R16.reuse, 0x82 ;  /* 0x0000008210177836 */ /* 0x040fe20000000000 */
[C---:B------:R-:W-:Y:S01]  /*09a0*/  IADD3 R24, PT, PT, R16.reuse, 0x102, RZ ;  /* 0x0000010210187810 */ /* 0x040fe20007ffe0ff */
[C---:B------:R-:W-:Y:S02]  /*09b0*/  VIADD R22, R16.reuse, 0x2 ;  /* 0x0000000210167836 */ /* 0x040fe40000000000 */
[----:B------:R-:W-:Y:S02]  /*09c0*/  HFMA2 R25, -RZ, RZ, 0, 0 ;  /* 0x00000000ff197431 */ /* 0x000fe400000001ff */
[----:B------:R-:W-:Y:S01]  /*09d0*/  VIADD R20, R16, 0x182 ;  /* 0x0000018210147836 */ /* 0x000fe20000000000 */
[-C--:B-1----:R-:W-:Y:S01]  /*09e0*/  ISETP.GE.AND P3, PT, R23, R9.reuse, PT ;  /* 0x000000091700720c */ /* 0x082fe20003f66270 */
[----:B------:R-:W-:Y:S01]  /*09f0*/  IMAD.MOV.U32 R27, RZ, RZ, RZ ;  /* 0x000000ffff1b7224 */ /* 0x000fe200078e00ff */
[-C--:B------:R-:W-:Y:S01]  /*0a00*/  ISETP.GE.AND P2, PT, R22, R9.reuse, PT ;  /* 0x000000091600720c */ /* 0x080fe20003f46270 */
[----:B------:R-:W-:Y:S01]  /*0a10*/  IMAD.MOV.U32 R29, RZ, RZ, RZ ;  /* 0x000000ffff1d7224 */ /* 0x000fe200078e00ff */
[----:B------:R-:W-:-:S02]  /*0a20*/  ISETP.GE.AND P0, PT, R24, R9, PT ;  /* 0x000000091800720c */ /* 0x000fc40003f06270 */
[----:B------:R-:W-:Y:S02]  /*0a30*/  ISETP.GE.AND P1, PT, R20, R9, PT ;  /* 0x000000091400720c */ /* 0x000fe40003f26270 */
[----:B------:R-:W-:Y:S02]  /*0a40*/  ISETP.LT.OR P3, PT, R23, RZ, P3 ;  /* 0x000000ff1700720c */ /* 0x000fe40001f61670 */
[----:B------:R-:W-:Y:S02]  /*0a50*/  ISETP.LT.OR P2, PT, R22, RZ, P2 ;  /* 0x000000ff1600720c */ /* 0x000fe40001741670 */
[----:B------:R-:W-:Y:S02]  /*0a60*/  ISETP.LT.OR P0, PT, R24, RZ, P0 ;  /* 0x000000ff1800720c */ /* 0x000fe40000701670 */
[----:B------:R-:W-:-:S07]  /*0a70*/  ISETP.LT.OR P1, PT, R20, RZ, P1 ;  /* 0x000000ff1400720c */ /* 0x000fce0000f21670 */
[----:B------:R-:W0:Y:S08]  /*0a80*/  @!P3 LDC.64 R14, c[0x0][0x380] ;  /* 0x0000e000ff0ebb82 */ /* 0x000e300000000a00 */
[----:B------:R-:W1:Y:S08]  /*0a90*/  @!P2 LDC.64 R2, c[0x0][0x380] ;  /* 0x0000e000ff02ab82 */ /* 0x000e700000000a00 */
[----:B------:R-:W2:Y:S08]  /*0aa0*/  @!P0 LDC.64 R6, c[0x0][0x380] ;  /* 0x0000e000ff068b82 */ /* 0x000eb00000000a00 */
[----:B------:R-:W3:Y:S01]  /*0ab0*/  @!P1 LDC.64 R4, c[0x0][0x380] ;  /* 0x0000e000ff049b82 */ /* 0x000ee20000000a00 */
[----:B0-----:R-:W-:-:S04]  /*0ac0*/  @!P3 IMAD.WIDE.U32 R14, R23, 0x4, R14 ;  /* 0x00000004170eb825 */ /* 0x001fc800078e000e */
[----:B------:R-:W-:Y:S01]  /*0ad0*/  IMAD.MOV.U32 R23, RZ, RZ, RZ ;  /* 0x000000ffff177224 */ /* 0x000fe200078e00ff */
[----:B------:R-:W4:Y:S01]  /*0ae0*/  @!P3 LDG.E.CONSTANT R25, desc[UR8][R14.64] ;  /* 0x000000080e19b981 */ /* 0x000f22000c1e9900 */
[----:B-1----:R-:W-:-:S05]  /*0af0*/  @!P2 IMAD.WIDE.U32 R2, R22, 0x4, R2 ;  /* 0x000000041602a825 */ /* 0x002fca00078e0002 */
[----:B------:R-:W5:Y:S01]  /*0b00*/  @!P2 LDG.E.CONSTANT R23, desc[UR8][R2.64] ;  /* 0x000000080217a981 */ /* 0x000f62000c1e9900 */
[----:B--2---:R-:W-:-:S05]  /*0b10*/  @!P0 IMAD.WIDE.U32 R6, R24, 0x4, R6 ;  /* 0x0000000418068825 */ /* 0x004fca00078e0006 */
[----:B------:R-:W2:Y:S01]  /*0b20*/  @!P0 LDG.E.CONSTANT R27, desc[UR8][R6.64] ;  /* 0x00000008061b8981 */ /* 0x000ea2000c1e9900 */
[----:B---3--:R-:W-:-:S05]  /*0b30*/  @!P1 IMAD.WIDE.U32 R4, R20, 0x4, R4 ;  /* 0x0000000414049825 */ /* 0x008fca00078e0004 */
[----:B------:R-:W3:Y:S01]  /*0b40*/  @!P1 LDG.E.CONSTANT R29, desc[UR8][R4.64] ;  /* 0x00000008041d9981 */ /* 0x000ee2000c1e9900 */
[----:B------:R-:W-:-:S04]  /*0b50*/  IADD3 R20, PT, PT, R18, 0xfe, RZ ;  /* 0x000000fe12147810 */ /* 0x000fc80007ffe0ff */
[----:B------:R-:W-:Y:S01]  /*0b60*/  ISETP.GE.AND P0, PT, R20, R21, PT ;  /* 0x000000151400720c */ /* 0x000fe20003f06270 */
[----:B------:R-:W-:Y:S02]  /*0b70*/  VIADD R18, R18, 0x200 ;  /* 0x0000020012127836 */ /* 0x000fe40000000000 */
[----:B------:R-:W-:Y:S01]  /*0b80*/  VIADD R16, R16, 0x200 ;  /* 0x0000020010107836 */ /* 0x000fe20000000000 */
[----:B----4-:R-:W-:Y:S04]  /*0b90*/  STS [R0+-0x200], R25 ;  /* 0xfffe001900007388 */ /* 0x010fe80000000800 */
[----:B-----5:R-:W-:Y:S04]  /*0ba0*/  STS [R0+-0x400], R23 ;  /* 0xfffc001700007388 */ /* 0x020fe80000000800 */
[----:B--2---:R-:W-:Y:S04]  /*0bb0*/  STS [R0], R27 ;  /* 0x0000001b00007388 */ /* 0x004fe80000000800 */
[----:B---3--:R0:W-:Y:S02]  /*0bc0*/  STS [R0+0x200], R29 ;  /* 0x0002001d00007388 */ /* 0x0081e40000000800 */
[----:B0-----:R-:W-:Y:S01]  /*0bd0*/  IADD3 R0, PT, PT, R0, 0x800, RZ ;  /* 0x0000080000007810 */ /* 0x001fe20007ffe0ff */
[----:B------:R-:W-:Y:S06]  /*0be0*/  @!P0 BRA `(.L_x_267) ;  /* 0xfffffffc00688947 */ /* 0x000fec000383ffff */
.L_x_262:
[----:B------:R-:W-:Y:S05]  /*0bf0*/  BSYNC.RECONVERGENT B0 ;  /* 0x0000000000007941 */ /* 0x000fea0003800200 */
.L_x_261:
[----:B------:R-:W-:Y:S01]  /*0c00*/  BAR.SYNC.DEFER_BLOCKING 0x0 ;  /* 0x0000000000007b1d */ /* 0x000fe20000010000 */
[----:B------:R-:W-:-:S04]  /*0c10*/  LEA R16, R12, UR4, 0x1 ;  /* 0x000000040c107c11 */ /* 0x000fc8000f8e08ff */
[----:B------:R-:W-:-:S13]  /*0c20*/  ISETP.GE.AND P0, PT, R16, R9, PT ;  /* 0x000000091000720c */ /* 0x000fda0003f06270 */
[----:B------:R-:W-:Y:S05]  /*0c30*/  @P0 EXIT ;  /* 0x000000000000094d */ /* 0x000fea0003800000 */
[----:B------:R-:W-:Y:S01]  /*0c40*/  ISETP.NE.AND P0, PT, R17, RZ, PT ;  /* 0x000000ff1100720c */ /* 0x000fe20003f05270 */
[----:B------:R-:W-:Y:S01]  /*0c50*/  VIADD R18, R16, 0x1 ;  /* 0x0000000110127836 */ /* 0x000fe20000000000 */
[----:B------:R-:W-:Y:S01]  /*0c60*/  MOV R0, RZ ;  /* 0x000000ff00007202 */ /* 0x000fe20000000f00 */
[----:B------:R-:W-:-:S10]  /*0c70*/  IMAD.MOV.U32 R21, RZ, RZ, RZ ;  /* 0x000000ffff157224 */ /* 0x000fd400078e00ff */
[----:B------:R-:W-:Y:S05]  /*0c80*/  @!P0 BRA `(.L_x_268) ;  /* 0x0000000400788947 */ /* 0x000fea0003800000 */
[----:B------:R-:W-:Y:S01]  /*0c90*/  VIADD R0, R19, 0xfffffffe ;  /* 0xfffffffe13007836 */ /* 0x000fe20000000000 */
[----:B------:R-:W-:Y:S01]  /*0ca0*/  LOP3.LUT R19, R17, 0x3, RZ, 0xc0, !PT ;  /* 0x0000000311137812 */ /* 0x000fe200078ec0ff */
[----:B------:R-:W-:Y:S01]  /*0cb0*/  UMOV UR4, URZ ;  /* 0x000000ff00047c82 */ /* 0x000fe20008000000 */
[----:B------:R-:W-:Y:S01]  /*0cc0*/  HFMA2 R21, -RZ, RZ, 0, 0 ;  /* 0x00000000ff157431 */ /* 0x000fe200000001ff */
[----:B------:R-:W-:Y:S02]  /*0cd0*/  CS2R R22, SRZ ;  /* 0x0000000000167805 */ /* 0x000fe4000001ff00 */
[----:B------:R-:W-:Y:S01]  /*0ce0*/  ISETP.GE.U32.AND P0, PT, R0, 0x3, PT ;  /* 0x000000030000780c */ /* 0x000fe20003f06070 */
[----:B------:R-:W-:Y:S01]  /*0cf0*/  IMAD.MOV.U32 R0, RZ, RZ, RZ ;  /* 0x000000ffff007224 */ /* 0x000fe200078e00ff */
[----:B------:R-:W-:-:S11]  /*0d00*/  ISETP.NE.AND P1, PT, R19, RZ, PT ;  /* 0x000000ff1300720c */ /* 0x000fd60003f25270 */
[----:B------:R-:W-:Y:S05]  /*0d10*/  @!P0 BRA `(.L_x_269) ;  /* 0x0000000000e08947 */ /* 0x000fea0003800000 */
[----:B------:R-:W0:Y:S01]  /*0d20*/  S2UR UR6, SR_CgaCtaId ;  /* 0x00000000000679c3 */ /* 0x000e220000008800 */
[----:B------:R-:W-:Y:S01]  /*0d30*/  LOP3.LUT R17, R17, 0xfffffffc, RZ, 0xc0, !PT ;  /* 0xfffffffc11117812 */ /* 0x000fe200078ec0ff */
[----:B------:R-:W-:Y:S01]  /*0d40*/  IMAD R20, R12, 0x8, R13 ;  /* 0x000000080c147824 */ /* 0x000fe200078e020d */
[----:B------:R-:W-:Y:S01]  /*0d50*/  UMOV UR5, 0x400 ;  /* 0x0000040000057882 */ /* 0x000fe20000000000 */
[----:B------:R-:W-:Y:S01]  /*0d60*/  IMAD.MOV.U32 R22, RZ, RZ, RZ ;  /* 0x000000ffff167224 */ /* 0x000fe200078e00ff */
[C---:B------:R-:W-:Y:S02]  /*0d70*/  R2UR UR4, R17.reuse ;  /* 0x00000000110472ca */ /* 0x040fe400000e0000 */
[----:B------:R-:W-:Y:S01]  /*0d80*/  IADD3 R17, PT, PT, -R17, RZ, RZ ;  /* 0x000000ff11117210 */ /* 0x000fe20007ffe1ff */
[----:B0-----:R-:W-:-:S12]  /*0d90*/  ULEA UR5, UR6, UR5, 0x18 ;  /* 0x0000000506057291 */ /* 0x001fd8000f8ec0ff */
.L_x_270:
[----:B------:R-:W-:Y:S01]  /*0da0*/  LDS.64 R14, [R20+UR5] ;  /* 0x00000005140e7984 */ /* 0x000fe20008000a00 */
[----:B------:R-:W-:-:S03]  /*0db0*/  VIADD R17, R17, 0x4 ;  /* 0x0000000411117836 */ /* 0x000fc60000000000 */
[----:B------:R-:W0:Y:S02]  /*0dc0*/  LDS.128 R4, [UR5] ;  /* 0x00000005ff047984 */ /* 0x000e240008000c00 */
[----:B------:R-:W-:Y:S02]  /*0dd0*/  ISETP.NE.AND P0, PT, R17, RZ, PT ;  /* 0x000000ff1100720c */ /* 0x000fe40003f05270 */
[----:B------:R-:W1:Y:S01]  /*0de0*/  LDS.64 R2, [R20+UR5+0x8] ;  /* 0x0000080514027984 */ /* 0x000e620008000a00 */
[C---:B0-----:R-:W-:Y:S01]  /*0df0*/  FFMA R25, R4.reuse, R15, RZ ;  /* 0x0000000f04197223 */ /* 0x041fe200000000ff */
[----:B------:R-:W-:-:S03]  /*0e00*/  FFMA R14, R4, R14, RZ ;  /* 0x0000000e040e7223 */ /* 0x000fc600000000ff */
[----:B------:R-:W-:Y:S01]  /*0e10*/  FADD R25, R25, -R22 ;  /* 0x8000001619197221 */ /* 0x000fe20000000000 */
[----:B------:R-:W-:-:S03]  /*0e20*/  FADD R14, R14, -R23 ;  /* 0x800000170e0e7221 */ /* 0x000fc60000000000 */
[----:B------:R-:W-:Y:S01]  /*0e30*/  FADD R23, R25, R0 ;  /* 0x0000000019177221 */ /* 0x000fe20000000000 */
[----:B------:R-:W-:-:S03]  /*0e40*/  FADD R4, R14, R21 ;  /* 0x000000150e047221 */ /* 0x000fc60000000000 */
[----:B------:R-:W-:Y:S01]  /*0e50*/  FADD R22, R23, -R0 ;  /* 0x8000000017167221 */ /* 0x000fe20000000000 */
[----:B------:R-:W-:Y:S01]  /*0e60*/  FADD R21, R4, -R21 ;  /* 0x8000001504157221 */ /* 0x000fe20000000000 */
[----:B------:R-:W0:Y:S01]  /*0e70*/  LDS R0, [R20+UR5+0x10] ;  /* 0x0000100514007984 */ /* 0x000e220008000800 */
[----:B------:R-:W-:Y:S01]  /*0e80*/  UIADD3 UR5, UPT, UPT, UR5, 0x10, URZ ;  /* 0x0000001005057890 */ /* 0x000fe2000fffe0ff */
[----:B------:R-:W-:Y:S01]  /*0e90*/  FADD R22, -R25, R22 ;  /* 0x0000001619167221 */ /* 0x000fe20000000100 */
[----:B------:R-:W-:Y:S01]  /*0ea0*/  FADD R21, -R14, R21 ;  /* 0x000000150e157221 */ /* 0x000fe20000000100 */
[C---:B------:R-:W-:Y:S01]  /*0eb0*/  FFMA R14, R5.reuse, R15, RZ ;  /* 0x0000000f050e7223 */ /* 0x040fe200000000ff */
[-C--:B-1----:R-:W-:Y:S01]  /*0ec0*/  FFMA R5, R5, R2.reuse, RZ ;  /* 0x0000000205057223 */ /* 0x082fe200000000ff */
[C---:B------:R-:W-:Y:S01]  /*0ed0*/  FFMA R15, R6.reuse, R2, RZ ;  /* 0x00000002060f7223 */ /* 0x040fe200000000ff */
[----:B------:R-:W-:Y:S01]  /*0ee0*/  FFMA R6, R6, R3, RZ ;  /* 0x0000000306067223 */ /* 0x000fe200000000ff */
[----:B------:R-:W-:Y:S01]  /*0ef0*/  FADD R21, -R21, R14 ;  /* 0x0000000e15157221 */ /* 0x000fe20000000100 */
[----:B------:R-:W-:-:S03]  /*0f00*/  FADD R22, -R22, R5 ;  /* 0x0000000516167221 */ /* 0x000fc60000000100 */
[----:B------:R-:W-:Y:S01]  /*0f10*/  FADD R5, R4, R21 ;  /* 0x0000001504057221 */ /* 0x000fe20000000000 */
[----:B------:R-:W-:-:S03]  /*0f20*/  FADD R14, R23, R22 ;  /* 0x00000016170e7221 */ /* 0x000fc60000000000 */
[----:B------:R-:W-:Y:S01]  /*0f30*/  FADD R4, -R4, R5 ;  /* 0x0000000504047221 */ /* 0x000fe20000000100 */
[----:B------:R-:W-:-:S03]  /*0f40*/  FADD R23, -R23, R14 ;  /* 0x0000000e17177221 */ /* 0x000fc60000000100 */
[----:B------:R-:W-:Y:S01]  /*0f50*/  FADD R4, -R21, R4 ;  /* 0x0000000415047221 */ /* 0x000fe20000000100 */
[----:B------:R-:W-:-:S03]  /*0f60*/  FADD R23, -R22, R23 ;  /* 0x0000001716177221 */ /* 0x000fc60000000100 */
[----:B------:R-:W-:Y:S01]  /*0f70*/  FADD R4, -R4, R15 ;  /* 0x0000000f04047221 */ /* 0x000fe20000000100 */
[----:B------:R-:W-:-:S03]  /*0f80*/  FADD R23, -R23, R6 ;  /* 0x0000000617177221 */ /* 0x000fc60000000100 */
[----:B------:R-:W-:Y:S01]  /*0f90*/  FADD R2, R5, R4 ;  /* 0x0000000405027221 */ /* 0x000fe20000000000 */
[----:B------:R-:W-:-:S03]  /*0fa0*/  FADD R15, R14, R23 ;  /* 0x000000170e0f7221 */ /* 0x000fc60000000000 */
[----:B------:R-:W-:Y:S01]  /*0fb0*/  FADD R5, -R5, R2 ;  /* 0x0000000205057221 */ /* 0x000fe20000000100 */
[----:B------:R-:W-:-:S03]  /*0fc0*/  FADD R14, -R14, R15 ;  /* 0x0000000f0e0e7221 */ /* 0x000fc60000000100 */
[----:B------:R-:W-:Y:S01]  /*0fd0*/  FADD R5, -R4, R5 ;  /* 0x0000000504057221 */ /* 0x000fe20000000100 */
[----:B------:R-:W-:Y:S01]  /*0fe0*/  FFMA R4, R7, R3, RZ ;  /* 0x0000000307047223 */ /* 0x000fe200000000ff */
[----:B------:R-:W-:Y:S01]  /*0ff0*/  FADD R14, -R23, R14 ;  /* 0x0000000e170e7221 */ /* 0x000fe20000000100 */
[----:B0-----:R-:W-:Y:S02]  /*1000*/  FFMA R7, R7, R0, RZ ;  /* 0x0000000007077223 */ /* 0x001fe400000000ff */
[----:B------:R-:W-:Y:S02]  /*1010*/  FADD R5, -R5, R4 ;  /* 0x0000000405057221 */ /* 0x000fe40000000100 */
[----:B------:R-:W-:Y:S02]  /*1020*/  FADD R14, -R14, R7 ;  /* 0x000000070e0e7221 */ /* 0x000fe40000000100 */
[----:B------:R-:W-:Y:S02]  /*1030*/  FADD R21, R2, R5 ;  /* 0x0000000502157221 */ /* 0x000fe40000000000 */
[----:B------:R-:W-:-:S02]  /*1040*/  FADD R0, R15, R14 ;  /* 0x0000000e0f007221 */ /* 0x000fc40000000000 */
[----:B------:R-:W-:Y:S02]  /*1050*/  FADD R2, -R2, R21 ;  /* 0x0000001502027221 */ /* 0x000fe40000000100 */
[----:B------:R-:W-:Y:S02]  /*1060*/  FADD R15, -R15, R0 ;  /* 0x000000000f0f7221 */ /* 0x000fe40000000100 */
[----:B------:R-:W-:Y:S02]  /*1070*/  FADD R23, -R5, R2 ;  /* 0x0000000205177221 */ /* 0x000fe40000000100 */
[----:B------:R-:W-:Y:S01]  /*1080*/  FADD R22, -R14, R15 ;  /* 0x0000000f0e167221 */ /* 0x000fe20000000100 */
[----:B------:R-:W-:Y:S06]  /*1090*/  @P0 BRA `(.L_x_270) ;  /* 0xfffffffc00400947 */ /* 0x000fec000383ffff */
.L_x_269:
[----:B------:R-:W-:Y:S05]  /*10a0*/  @!P1 BRA `(.L_x_268) ;  /* 0x0000000000709947 */ /* 0x000fea0003800000 */
[----:B------:R-:W0:Y:S01]  /*10b0*/  S2UR UR6, SR_CgaCtaId ;  /* 0x00000000000679c3 */ /* 0x000e220000008800 */
[----:B------:R-:W-:Y:S01]  /*10c0*/  UMOV UR5, 0x400 ;  /* 0x0000040000057882 */ /* 0x000fe20000000000 */
[----:B------:R-:W-:Y:S01]  /*10d0*/  LEA R12, R12, R13, 0x3 ;  /* 0x0000000d0c0c7211 */ /* 0x000fe200078e18ff */
[----:B------:R-:W-:Y:S01]  /*10e0*/  IMAD.MOV R19, RZ, RZ, -R19 ;  /* 0x000000ffff137224 */ /* 0x000fe200078e0a13 */
[----:B------:R-:W-:Y:S01]  /*10f0*/  MOV R2, R0 ;  /* 0x0000000000027202 */ /* 0x000fe20000000f00 */
[----:B0-----:R-:W-:-:S04]  /*1100*/  ULEA UR5, UR6, UR5, 0x18 ;  /* 0x0000000506057291 */ /* 0x001fc8000f8ec0ff */
[----:B------:R-:W-:-:S12]  /*1110*/  ULEA UR4, UR4, UR5, 0x2 ;  /* 0x0000000504047291 */ /* 0x000fd8000f8e10ff */
.L_x_271:
[----:B------:R-:W-:Y:S01]  /*1120*/  LDS R0, [UR4] ;  /* 0x00000004ff007984 */ /* 0x000fe20008000800 */
[----:B------:R-:W-:-:S03]  /*1130*/  VIADD R19, R19, 0x1 ;  /* 0x0000000113137836 */ /* 0x000fc60000000000 */
[----:B------:R-:W0:Y:S02]  /*1140*/  LDS R5, [R12+UR4] ;  /* 0x000000040c057984 */ /* 0x000e240008000800 */
[----:B------:R-:W-:Y:S02]  /*1150*/  ISETP.NE.AND P0, PT, R19, RZ, PT ;  /* 0x000000ff1300720c */ /* 0x000fe40003f05270 */
[----:B------:R-:W1:Y:S01]  /*1160*/  LDS R3, [R12+UR4+0x4] ;  /* 0x000004040c037984 */ /* 0x000e620008000800 */
[----:B------:R-:W-:Y:S01]  /*1170*/  UIADD3 UR4, UPT, UPT, UR4, 0x4, URZ ;  /* 0x0000000404047890 */ /* 0x000fe2000fffe0ff */
[C---:B0-----:R-:W-:Y:S01]  /*1180*/  FFMA R4, R0.reuse, R5, RZ ;  /* 0x0000000500047223 */ /* 0x041fe200000000ff */
[----:B-1----:R-:W-:-:S03]  /*1190*/  FFMA R3, R0, R3, RZ ;  /* 0x0000000300037223 */ /* 0x002fc600000000ff */
[----:B------:R-:W-:Y:S01]  /*11a0*/  FADD R4, R4, -R23 ;  /* 0x8000001704047221 */ /* 0x000fe20000000000 */
[----:B------:R-:W-:-:S03]  /*11b0*/  FADD R3, R3, -R22 ;  /* 0x8000001603037221 */ /* 0x000fc60000000000 */
[----:B------:R-:W-:Y:S01]  /*11c0*/  FADD R0, R4, R21 ;  /* 0x0000001504007221 */ /* 0x000fe20000000000 */
[----:B------:R-:W-:-:S03]  /*11d0*/  FADD R5, R3, R2 ;  /* 0x0000000203057221 */ /* 0x000fc60000000000 */
[----:B------:R-:W-:Y:S01]  /*11e0*/  FADD R23, R0, -R21 ;  /* 0x8000001500177221 */ /* 0x000fe20000000000 */
[----:B------:R-:W-:Y:S01]  /*11f0*/  MOV R21, R0 ;  /* 0x0000000000157202 */ /* 0x000fe20000000f00 */
[----:B------:R-:W-:Y:S02]  /*1200*/  FADD R22, R5, -R2 ;  /* 0x8000000205167221 */ /* 0x000fe40000000000 */
[----:B------:R-:W-:Y:S01]  /*1210*/  FADD R23, -R4, R23 ;  /* 0x0000001704177221 */ /* 0x000fe20000000100 */
[----:B------:R-:W-:Y:S02]  /*1220*/  IMAD.MOV.U32 R2, RZ, RZ, R5 ;  /* 0x000000ffff027224 */ /* 0x000fe400078e0005 */
[----:B------:R-:W-:Y:S01]  /*1230*/  FADD R22, -R3, R22 ;  /* 0x0000001603167221 */ /* 0x000fe20000000100 */
[----:B------:R-:W-:Y:S06]  /*1240*/  @P0 BRA `(.L_x_271) ;  /* 0xfffffffc00b40947 */ /* 0x000fec000383ffff */
[----:B------:R-:W-:Y:S01]  /*1250*/  MOV R21, R0 ;  /* 0x0000000000157202 */ /* 0x000fe20000000f00 */
[----:B------:R-:W-:-:S07]  /*1260*/  IMAD.MOV.U32 R0, RZ, RZ, R5 ;  /* 0x000000ffff007224 */ /* 0x000fce00078e0005 */
.L_x_268:
[----:B------:R-:W0:Y:S01]  /*1270*/  LDC.64 R2, c[0x0][0x398] ;  /* 0x0000e600ff027b82 */ /* 0x000e220000000a00 */
[-C--:B------:R-:W-:Y:S02]  /*1280*/  ISETP.GE.AND P1, PT, R16, R11.reuse, PT ;  /* 0x0000000b1000720c */ /* 0x080fe40003f26270 */
[----:B------:R-:W-:-:S04]  /*1290*/  ISETP.GE.AND P0, PT, R18, R11, PT ;  /* 0x0000000b1200720c */ /* 0x000fc80003f06270 */
[----:B------:R-:W-:Y:S01]  /*12a0*/  ISETP.GE.OR P0, PT, R18, R9, !P0 ;  /* 0x000000091200720c */ /* 0x000fe20004706670 */
[----:B------:R-:W1:Y:S01]  /*12b0*/  LDC.64 R4, c[0x0][0x3b0] ;  /* 0x0000ec00ff047b82 */ /* 0x000e620000000a00 */
[----:B0-----:R-:W-:-:S05]  /*12c0*/  IMAD.WIDE.U32 R2, R8, 0x4, R2 ;  /* 0x0000000408027825 */ /* 0x001fca00078e0002 */
[----:B------:R-:W2:Y:S06]  /*12d0*/  @P1 LDG.E.CONSTANT R6, desc[UR8][R2.64] ;  /* 0x0000000802061981 */ /* 0x000eac000c1e9900 */
[----:B------:R0:W5:Y:S01]  /*12e0*/  @!P0 LDG.E.CONSTANT R13, desc[UR8][R2.64] ;  /* 0x00000008020d8981 */ /* 0x000162000c1e9900 */
[----:B------:R-:W-:Y:S01]  /*12f0*/  ISETP.GE.AND P2, PT, R18, R9, PT ;  /* 0x000000091200720c */ /* 0x000fe20003f46270 */
[----:B------:R-:W-:Y:S01]  /*1300*/  IMAD.IADD R11, R10, 0x1, R16 ;  /* 0x000000010a0b7824 */ /* 0x000fe200078e0210 */
[----:B------:R-:W-:-:S03]  /*1310*/  MOV R7, 0x7fc00000 ;  /* 0x7fc0000000077802 */ /* 0x000fc60000000f00 */
[----:B-1----:R-:W-:-:S04]  /*1320*/  IMAD.WIDE R4, R11, 0x4, R4 ;  /* 0x000000040b047825 */ /* 0x002fc800078e0204 */
[----:B--2---:R-:W-:-:S05]  /*1330*/  @P1 FMUL R7, R6, R21 ;  /* 0x0000001506071220 */ /* 0x004fca0000400000 */
[----:B------:R0:W-:Y:S01]  /*1340*/  STG.E desc[UR8][R4.64], R7 ;  /* 0x0000000704007986 */ /* 0x0001e2000c101908 */
[----:B------:R-:W-:Y:S05]  /*1350*/  @P2 EXIT ;  /* 0x000000000000294d */ /* 0x000fea0003800000 */
[----:B------:R-:W1:Y:S01]  /*1360*/  LDCU.64 UR4, c[0x0][0x3b0] ;  /* 0x00007600ff0477ac */ /* 0x000e620008000a00 */
[----:B0-----:R-:W-:Y:S02]  /*1370*/  SHF.R.S32.HI R3, RZ, 0x1f, R16 ;  /* 0x0000001fff037819 */ /* 0x001fe40000011410 */
[C---:B------:R-:W-:Y:S02]  /*1380*/  IADD3 R16, P1, PT, R10.reuse, R16, RZ ;  /* 0x000000100a107210 */ /* 0x040fe40007f3e0ff */
[----:B------:R-:W-:Y:S01]  /*1390*/  MOV R5, 0x7fc00000 ;  /* 0x7fc0000000057802 */ /* 0x000fe20000000f00 */
[----:B-----5:R-:W-:Y:S01]  /*13a0*/  @!P0 FMUL R5, R13, R0 ;  /* 0x000000000d058220 */ /* 0x020fe20000400000 */
[----:B------:R-:W-:Y:S02]  /*13b0*/  LEA.HI.X.SX32 R3, R10, R3, 0x1, P1 ;  /* 0x000000030a037211 */ /* 0x000fe400008f0eff */
[----:B-1----:R-:W-:-:S04]  /*13c0*/  LEA R2, P1, R16, UR4, 0x2 ;  /* 0x0000000410027c11 */ /* 0x002fc8000f8210ff */
[----:B------:R-:W-:-:S05]  /*13d0*/  LEA.HI.X R3, R16, UR5, R3, 0x2, P1 ;  /* 0x0000000510037c11 */ /* 0x000fca00088f1403 */
[----:B------:R-:W-:Y:S01]  /*13e0*/  STG.E desc[UR8][R2.64+0x4], R5 ;  /* 0x0000040502007986 */ /* 0x000fe2000c101908 */
[----:B------:R-:W-:Y:S05]  /*13f0*/  EXIT ;  /* 0x000000000000794d */ /* 0x000fea0003800000 */
.L_x_272:
        /* <DEDUP_REMOVED lines=16> */
.L_x_354:


//--------------------- .text.cwma_batch_tiled_f32_2x_tile128 --------------------------
	.section	.text.cwma_batch_tiled_f32_2x_tile128,"ax",@progbits
	.align	128
        .global         cwma_batch_tiled_f32_2x_tile128
        .type           cwma_batch_tiled_f32_2x_tile128,@function
        .size           cwma_batch_tiled_f32_2x_tile128,(.L_x_355 - cwma_batch_tiled_f32_2x_tile128)
        .other          cwma_batch_tiled_f32_2x_tile128,@"STO_CUDA_ENTRY STV_DEFAULT"
cwma_batch_tiled_f32_2x_tile128:
.text.cwma_batch_tiled_f32_2x_tile128:
        /* <DEDUP_REMOVED lines=47> */
.L_x_277:
        /* <DEDUP_REMOVED lines=11> */
.L_x_276:
[----:B------:R-:W-:Y:S05]  /*03a0*/  BSYNC.RECONVERGENT B1 ;  /* 0x0000000000017941 */ /* 0x000fea0003800200 */
.L_x_275:
[----:B------:R-:W-:Y:S05]  /*03b0*/  @!P0 BRA `(.L_x_274) ;  /* 0x0000000000988947 */ /* 0x000fea0003800000 */
[----:B------:R-:W0:Y:S01]  /*03c0*/  S2UR UR6, SR_CgaCtaId ;  /* 0x00000000000679c3 */ /* 0x000e220000008800 */
[----:B------:R-:W-:Y:S01]  /*03d0*/  UMOV UR5, 0x400 ;  /* 0x0000040000057882 */ /* 0x000fe20000000000 */
[----:B------:R-:W-:Y:S01]  /*03e0*/  VIADD R23, R5, 0x80 ;  /* 0x0000008005177836 */ /* 0x000fe20000000000 */
[----:B0-----:R-:W-:-:S06]  /*03f0*/  ULEA UR5, UR6, UR5, 0x18 ;  /* 0x0000000506057291 */ /* 0x001fcc000f8ec0ff */
[----:B------:R-:W-:-:S05]  /*0400*/  LEA R15, R5, UR5, 0x2 ;  /* 0x00000005050f7c11 */ /* 0x000fca000f8e10ff */
[----:B------:R-:W-:-:S07]  /*0410*/  VIADD R15, R15, 0x200 ;  /* 0x000002000f0f7836 */ /* 0x000fce0000000000 */
.L_x_278:
        /* <DEDUP_REMOVED lines=32> */
.L_x_274:
[----:B------:R-:W-:Y:S05]  /*0620*/  BSYNC.RECONVERGENT B0 ;  /* 0x0000000000007941 */ /* 0x000fea0003800200 */
.L_x_273:
        /* <DEDUP_REMOVED lines=27> */
.L_x_284:
        /* <DEDUP_REMOVED lines=15> */
.L_x_283:
[----:B------:R-:W-:-:S07]  /*08d0*/  VIADD R2, R4, 0xfffffffe ;  /* 0xfffffffe04027836 */ /* 0x000fce0000000000 */
.L_x_282:
[----:B------:R-:W-:Y:S05]  /*08e0*/  BSYNC.RECONVERGENT B1 ;  /* 0x0000000000017941 */ /* 0x000fea0003800200 */
.L_x_281:
        /* <DEDUP_REMOVED lines=10> */
.L_x_285:
        /* <DEDUP_REMOVED lines=38> */
.L_x_280:
[----:B------:R-:W-:Y:S05]  /*0bf0*/  BSYNC.RECONVERGENT B0 ;  /* 0x0000000000007941 */ /* 0x000fea0003800200 */
.L_x_279:
        /* <DEDUP_REMOVED lines=26> */
.L_x_288:
        /* <DEDUP_REMOVED lines=48> */
.L_x_287:
        /* <DEDUP_REMOVED lines=8> */
.L_x_289:
        /* <DEDUP_REMOVED lines=21> */
.L_x_286:
        /* <DEDUP_REMOVED lines=25> */
.L_x_290:
        /* <DEDUP_REMOVED lines=16> */
.L_x_355:


//--------------------- .text.cwma_batch_tiled_f32_tile256 --------------------------
	.section	.text.cwma_batch_tiled_f32_tile256,"ax",@progbits
	.align	128
        .global         cwma_batch_tiled_f32_tile256
        .type           cwma_batch_tiled_f32_tile256,@function
        .size           cwma_batch_tiled_f32_tile256,(.L_x_356 - cwma_batch_tiled_f32_tile256)
        .other          cwma_batch_tiled_f32_tile256,@"STO_CUDA_ENTRY STV_DEFAULT"
cwma_batch_tiled_f32_tile256:
.text.cwma_batch_tiled_f32_tile256:
        /* <DEDUP_REMOVED lines=16> */
[----:B0-----:R-:W-:-:S06]  /*0100*/  IMAD.WIDE.U32 R6, R2, 0x4, R6 ;  /* 0x0000000402067825 */ /* 0x001fcc00078e0006 */
[----:B-1----:R-:W2:Y:S01]  /*0110*/  LDG.E.CONSTANT R6, desc[UR8][R6.64] ;  /* 0x0000000806067981 */ /* 0x002ea2000c1e9900 */
[----:B------:R-:W-:Y:S01]  /*0120*/  BSSY.RECONVERGENT B0, `(.L_x_291) ;  /* 0x000009d000007945 */ /* 0x000fe20003800200 */
[----:B------:R-:W0:Y:S01]  /*0130*/  S2R R5, SR_TID.X ;  /* 0x0000000000057919 */ /* 0x000e220000002100 */
[----:B--2---:R-:W-:-:S05]  /*0140*/  VIMNMX R14, PT, PT, R6, 0x1, !PT ;  /* 0x00000001060e7848 */ /* 0x004fca0007fe0100 */
[C---:B------:R-:W-:Y:S02]  /*0150*/  VIADD R4, R14.reuse, 0xffffffff ;  /* 0xffffffff0e047836 */ /* 0x040fe40000000000 */
[----:B------:R-:W-:-:S03]  /*0160*/  VIADD R16, R14, 0xfe ;  /* 0x000000fe0e107836 */ /* 0x000fc60000000000 */
[----:B0-----:R-:W-:Y:S02]  /*0170*/  ISETP.GE.U32.AND P0, PT, R5, R4, PT ;  /* 0x000000040500720c */ /* 0x001fe40003f06070 */
[----:B------:R-:W-:-:S04]  /*0180*/  LEA R0, R4, 0xf, 0x2 ;  /* 0x0000000f04007811 */ /* 0x000fc800078e10ff */
[----:B------:R-:W-:-:S07]  /*0190*/  LOP3.LUT R0, R0, 0xfffffff0, RZ, 0xc0, !PT ;  /* 0xfffffff000007812 */ /* 0x000fce00078ec0ff */
[----:B------:R-:W-:Y:S05]  /*01a0*/  @P0 BRA `(.L_x_292) ;  /* 0x0000000800500947 */ /* 0x000fea0003800000 */
[----:B------:R-:W0:Y:S01]  /*01b0*/  LDCU UR5, c[0x0][0x3a0] ;  /* 0x00007400ff0577ac */ /* 0x000e220008000800 */
[----:B------:R-:W-:Y:S01]  /*01c0*/  IADD3 R6, PT, PT, R14, -0x2, -R5 ;  /* 0xfffffffe0e067810 */ /* 0x000fe20007ffe805 */
[----:B------:R-:W-:Y:S01]  /*01d0*/  BSSY.RECONVERGENT B1, `(.L_x_293) ;  /* 0x0000021000017945 */ /* 0x000fe20003800200 */
[----:B------:R-:W-:Y:S02]  /*01e0*/  MOV R9, R5 ;  /* 0x0000000500097202 */ /* 0x000fe40000000f00 */
[C---:B------:R-:W-:Y:S02]  /*01f0*/  LOP3.LUT R7, R6.reuse, 0x300, RZ, 0xc0, !PT ;  /* 0x0000030006077812 */ /* 0x040fe400078ec0ff */
[----:B------:R-:W-:Y:S02]  /*0200*/  ISETP.GE.U32.AND P0, PT, R6, 0x300, PT ;  /* 0x000003000600780c */ /* 0x000fe40003f06070 */
[----:B------:R-:W-:Y:S01]  /*0210*/  ISETP.NE.AND P1, PT, R7, 0x300, PT ;  /* 0x000003000700780c */ /* 0x000fe20003f25270 */
[----:B0-----:R-:W-:-:S05]  /*0220*/  IMAD R8, R2, UR5, RZ ;  /* 0x0000000502087c24 */ /* 0x001fca000f8e02ff */
[----:B------:R-:W-:-:S07]  /*0230*/  SHF.R.S32.HI R13, RZ, 0x1f, R8 ;  /* 0x0000001fff0d7819 */ /* 0x000fce0000011408 */
[----:B------:R-:W-:Y:S05]  /*0240*/  @!P1 BRA `(.L_x_294) ;  /* 0x0000000000649947 */ /* 0x000fea0003800000 */
[----:B------:R-:W0:Y:S01]  /*0250*/  S2UR UR6, SR_CgaCtaId ;  /* 0x00000000000679c3 */ /* 0x000e220000008800 */
[----:B------:R-:W1:Y:S01]  /*0260*/  LDCU.64 UR10, c[0x0][0x388] ;  /* 0x00007100ff0a77ac */ /* 0x000e620008000a00 */
[----:B------:R-:W-:Y:S02]  /*0270*/  LEA.HI R6, R6, 0x1, RZ, 0x18 ;  /* 0x0000000106067811 */ /* 0x000fe400078fc0ff */
[----:B------:R-:W-:Y:S01]  /*0280*/  IADD3 R18, P1, PT, R8, R5, RZ ;  /* 0x0000000508127210 */ /* 0x000fe20007f3e0ff */
[----:B------:R-:W-:Y:S02]  /*0290*/  UMOV UR5, 0x400 ;  /* 0x0000040000057882 */ /* 0x000fe40000000000 */
[C---:B------:R-:W-:Y:S01]  /*02a0*/  IMAD.SHL.U32 R7, R6.reuse, 0x100, RZ ;  /* 0x0000010006077824 */ /* 0x040fe200078e00ff */
[----:B------:R-:W-:Y:S01]  /*02b0*/  LOP3.LUT R6, R6, 0x3, RZ, 0xc0, !PT ;  /* 0x0000000306067812 */ /* 0x000fe200078ec0ff */
[----:B------:R-:W-:-:S03]  /*02c0*/  IMAD.X R9, RZ, RZ, R13, P1 ;  /* 0x000000ffff097224 */ /* 0x000fc600008e060d */
[----:B------:R-:W-:Y:S01]  /*02d0*/  LOP3.LUT R10, R7, 0x300, RZ, 0xc0, !PT ;  /* 0x00000300070a7812 */ /* 0x000fe200078ec0ff */
[----:B------:R-:W-:Y:S01]  /*02e0*/  IMAD.MOV R12, RZ, RZ, -R6 ;  /* 0x000000ffff0c7224 */ /* 0x000fe200078e0a06 */
[----:B-1----:R-:W-:-:S04]  /*02f0*/  LEA R15, P1, R18, UR10, 0x2 ;  /* 0x0000000a120f7c11 */ /* 0x002fc8000f8210ff */
[----:B------:R-:W-:Y:S01]  /*0300*/  LEA.HI.X R18, R18, UR11, R9, 0x2, P1 ;  /* 0x0000000b12127c11 */ /* 0x000fe200088f1409 */
[----:B0-----:R-:W-:Y:S01]  /*0310*/  ULEA UR5, UR6, UR5, 0x18 ;  /* 0x0000000506057291 */ /* 0x001fe2000f8ec0ff */
[----:B------:R-:W-:-:S05]  /*0320*/  IADD3 R9, PT, PT, R10, R5, RZ ;  /* 0x000000050a097210 */ /* 0x000fca0007ffe0ff */
[----:B------:R-:W-:-:S07]  /*0330*/  LEA R11, R5, UR5, 0x2 ;  /* 0x00000005050b7c11 */ /* 0x000fce000f8e10ff */
.L_x_295:
[----:B------:R-:W-:Y:S02]  /*0340*/  IMAD.MOV.U32 R6, RZ, RZ, R15 ;  /* 0x000000ffff067224 */ /* 0x000fe400078e000f */
[----:B------:R-:W-:-:S05]  /*0350*/  IMAD.MOV.U32 R7, RZ, RZ, R18 ;  /* 0x000000ffff077224 */ /* 0x000fca00078e0012 */
[----:B------:R-:W2:Y:S01]  /*0360*/  LDG.E.CONSTANT R6, desc[UR8][R6.64] ;  /* 0x0000000806067981 */ /* 0x000ea2000c1e9900 */
[----:B------:R-:W-:Y:S01]  /*0370*/  VIADD R12, R12, 0x1 ;  /* 0x000000010c0c7836 */ /* 0x000fe20000000000 */
[----:B------:R-:W-:-:S04]  /*0380*/  IADD3 R15, P2, PT, R15, 0x400, RZ ;  /* 0x000004000f0f7810 */ /* 0x000fc80007f5e0ff */
[----:B------:R-:W-:Y:S02]  /*0390*/  ISETP.NE.AND P1, PT, R12, RZ, PT ;  /* 0x000000ff0c00720c */ /* 0x000fe40003f25270 */
[----:B------:R-:W-:Y:S01]  /*03a0*/  IADD3.X R18, PT, PT, RZ, R18, RZ, P2, !PT ;  /* 0x00000012ff127210 */ /* 0x000fe200017fe4ff */
[----:B--2---:R0:W-:Y:S02]  /*03b0*/  STS [R11], R6 ;  /* 0x000000060b007388 */ /* 0x0041e40000000800 */
[----:B0-----:R-:W-:-:S08]  /*03c0*/  VIADD R11, R11, 0x400 ;  /* 0x000004000b0b7836 */ /* 0x001fd00000000000 */
[----:B------:R-:W-:Y:S05]  /*03d0*/  @P1 BRA `(.L_x_295) ;  /* 0xfffffffc00d81947 */ /* 0x000fea000383ffff */
.L_x_294:
[----:B------:R-:W-:Y:S05]  /*03e0*/  BSYNC.RECONVERGENT B1 ;  /* 0x0000000000017941 */ /* 0x000fea0003800200 */
.L_x_293:
[----:B------:R-:W-:Y:S05]  /*03f0*/  @!P0 BRA `(.L_x_292) ;  /* 0x0000000400bc8947 */ /* 0x000fea0003800000 */
[----:B------:R-:W0:Y:S01]  /*0400*/  LDCU.64 UR6, c[0x0][0x388] ;  /* 0x00007100ff0677ac */ /* 0x000e220008000a00 */
[----:B------:R-:W-:Y:S02]  /*0410*/  IADD3 R7, P0, PT, R8, R9, RZ ;  /* 0x0000000908077210 */ /* 0x000fe40007f1e0ff */
[----:B------:R-:W-:-:S03]  /*0420*/  ISETP.GE.U32.AND P2, PT, R9, R4, PT ;  /* 0x000000040900720c */ /* 0x000fc60003f46070 */
[----:B------:R-:W-:Y:S01]  /*0430*/  IMAD.X R8, RZ, RZ, R13, P0 ;  /* 0x000000ffff087224 */ /* 0x000fe200000e060d */
[----:B0-----:R-:W-:-:S04]  /*0440*/  LEA R6, P0, R7, UR6, 0x2 ;  /* 0x0000000607067c11 */ /* 0x001fc8000f8010ff */
[----:B------:R-:W-:Y:S02]  /*0450*/  LEA.HI.X R7, R7, UR7, R8, 0x2, P0 ;  /* 0x0000000707077c11 */ /* 0x000fe400080f1408 */
[----:B------:R-:W-:-:S05]  /*0460*/  IADD3 R6, P0, PT, R6, 0x800, RZ ;  /* 0x0000080006067810 */ /* 0x000fca0007f1e0ff */
[----:B------:R-:W-:-:S05]  /*0470*/  IMAD.X R7, RZ, RZ, R7, P0 ;  /* 0x000000ffff077224 */ /* 0x000fca00000e0607 */
[----:B------:R-:W2:Y:S04]  /*0480*/  @P2 LDG.E.CONSTANT R11, desc[UR8][R6.64+-0x800] ;  /* 0xfff80008060b2981 */ /* 0x000ea8000c1e9900 */
[----:B------:R-:W3:Y:S04]  /*0490*/  @P2 LDG.E.CONSTANT R13, desc[UR8][R6.64+-0x400] ;  /* 0xfffc0008060d2981 */ /* 0x000ee8000c1e9900 */
[----:B------:R-:W4:Y:S04]  /*04a0*/  @P2 LDG.E.CONSTANT R15, desc[UR8][R6.64] ;  /* 0x00000008060f2981 */ /* 0x000f28000c1e9900 */
[----:B------:R0:W5:Y:S01]  /*04b0*/  @P2 LDG.E.CONSTANT R17, desc[UR8][R6.64+0x400] ;  /* 0x0004000806112981 */ /* 0x000162000c1e9900 */
[----:B------:R-:W1:Y:S01]  /*04c0*/  S2UR UR6, SR_CgaCtaId ;  /* 0x00000000000679c3 */ /* 0x000e620000008800 */
[----:B------:R-:W-:Y:S01]  /*04d0*/  UMOV UR5, 0x400 ;  /* 0x0000040000057882 */ /* 0x000fe20000000000 */
[----:B------:R-:W-:Y:S01]  /*04e0*/  @P2 IADD3 R12, P0, PT, R6, 0x1000, RZ ;  /* 0x00001000060c2810 */ /* 0x000fe20007f1e0ff */
[----:B------:R-:W-:Y:S04]  /*04f0*/  BSSY.RECONVERGENT B1, `(.L_x_296) ;  /* 0x000003a000017945 */ /* 0x000fe80003800200 */
[----:B------:R-:W-:Y:S01]  /*0500*/  @P2 IMAD.X R19, RZ, RZ, R7, P0 ;  /* 0x000000ffff132224 */ /* 0x000fe200000e0607 */
[----:B------:R-:W-:-:S02]  /*0510*/  PLOP3.LUT P0, PT, P2, PT, PT, 0x8, 0x80 ;  /* 0x000000000080781c */ /* 0x000fc4000170e170 */
[----:B0-----:R-:W-:Y:S01]  /*0520*/  @P2 MOV R6, R12 ;  /* 0x0000000c00062202 */ /* 0x001fe20000000f00 */
[----:B------:R-:W-:Y:S01]  /*0530*/  @P2 IMAD.MOV.U32 R7, RZ, RZ, R19 ;  /* 0x000000ffff072224 */ /* 0x000fe200078e0013 */
[----:B-1----:R-:W-:-:S06]  /*0540*/  ULEA UR5, UR6, UR5, 0x18 ;  /* 0x0000000506057291 */ /* 0x002fcc000f8ec0ff */
[C---:B------:R-:W-:Y:S02]  /*0550*/  LEA R8, R9.reuse, UR5, 0x2 ;  /* 0x0000000509087c11 */ /* 0x040fe4000f8e10ff */
[----:B------:R-:W-:-:S03]  /*0560*/  @P2 IADD3 R9, PT, PT, R9, 0x400, RZ ;  /* 0x0000040009092810 */ /* 0x000fc60007ffe0ff */
[----:B------:R-:W-:Y:S01]  /*0570*/  VIADD R8, R8, 0x800 ;  /* 0x0000080008087836 */ /* 0x000fe20000000000 */
[C---:B------:R-:W-:Y:S01]  /*0580*/  ISETP.GT.U32.AND P1, PT, R4.reuse, R9, PT ;  /* 0x000000090400720c */ /* 0x040fe20003f24070 */
[----:B------:R-:W-:-:S05]  /*0590*/  IMAD.IADD R10, R4, 0x1, -R9 ;  /* 0x00000001040a7824 */ /* 0x000fca00078e0a09 */
[----:B------:R-:W-:Y:S01]  /*05a0*/  ISETP.LE.U32.OR P1, PT, R10, 0xc00, !P1 ;  /* 0x00000c000a00780c */ /* 0x000fe20004f23470 */
[----:B--2---:R-:W-:Y:S04]  /*05b0*/  @P2 STS [R8+-0x800], R11 ;  /* 0xfff8000b08002388 */ /* 0x004fe80000000800 */
[----:B---3--:R-:W-:Y:S04]  /*05c0*/  @P2 STS [R8+-0x400], R13 ;  /* 0xfffc000d08002388 */ /* 0x008fe80000000800 */
[----:B----4-:R-:W-:Y:S04]  /*05d0*/  @P2 STS [R8], R15 ;  /* 0x0000000f08002388 */ /* 0x010fe80000000800 */
[----:B-----5:R0:W-:Y:S02]  /*05e0*/  @P2 STS [R8+0x400], R17 ;  /* 0x0004001108002388 */ /* 0x0201e40000000800 */
[----:B0-----:R-:W-:Y:S01]  /*05f0*/  @P2 VIADD R8, R8, 0x1000 ;  /* 0x0000100008082836 */ /* 0x001fe20000000000 */
[----:B------:R-:W-:Y:S06]  /*0600*/  @P1 BRA `(.L_x_297) ;  /* 0x0000000000a01947 */ /* 0x000fec0003800000 */
[----:B------:R-:W-:Y:S01]  /*0610*/  PLOP3.LUT P0, PT, PT, PT, PT, 0x8, 0x80 ;  /* 0x000000000080781c */ /* 0x000fe20003f0e170 */
[----:B------:R-:W-:-:S12]  /*0620*/  VIADD R10, R14, 0xfffff3ff ;  /* 0xfffff3ff0e0a7836 */ /* 0x000fd80000000000 */
.L_x_298:
[----:B------:R-:W2:Y:S04]  /*0630*/  LDG.E.CONSTANT R11, desc[UR8][R6.64+-0x800] ;  /* 0xfff80008060b7981 */ /* 0x000ea8000c1e9900 */
[----:B------:R-:W3:Y:S04]  /*0640*/  LDG.E.CONSTANT R13, desc[UR8][R6.64+-0x400] ;  /* 0xfffc0008060d7981 */ /* 0x000ee8000c1e9900 */
[----:B------:R-:W4:Y:S04]  /*0650*/  LDG.E.CONSTANT R15, desc[UR8][R6.64] ;  /* 0x00000008060f7981 */ /* 0x000f28000c1e9900 */
[----:B------:R-:W5:Y:S04]  /*0660*/  LDG.E.CONSTANT R17, desc[UR8][R6.64+0x400] ;  /* 0x0004000806117981 */ /* 0x000f68000c1e9900 */
        /* <DEDUP_REMOVED lines=10> */
[----:B--2---:R0:W-:Y:S04]  /*0710*/  STS [R8+-0x800], R11 ;  /* 0xfff8000b08007388 */ /* 0x0041e80000000800 */
[----:B---3--:R1:W-:Y:S04]  /*0720*/  STS [R8+-0x400], R13 ;  /* 0xfffc000d08007388 */ /* 0x0083e80000000800 */
[----:B0-----:R-:W2:Y:S04]  /*0730*/  LDG.E.CONSTANT R11, desc[UR8][R6.64+0x2800] ;  /* 0x00280008060b7981 */ /* 0x001ea8000c1e9900 */
[----:B-1----:R0:W3:Y:S01]  /*0740*/  LDG.E.CONSTANT R13, desc[UR8][R6.64+0x2c00] ;  /* 0x002c0008060d7981 */ /* 0x0020e2000c1e9900 */
[----:B------:R-:W-:-:S04]  /*0750*/  IADD3 R9, PT, PT, R9, 0x1000, RZ ;  /* 0x0000100009097810 */ /* 0x000fc80007ffe0ff */
[----:B------:R-:W-:Y:S01]  /*0760*/  ISETP.GE.U32.AND P1, PT, R9, R10, PT ;  /* 0x0000000a0900720c */ /* 0x000fe20003f26070 */
[----:B----4-:R-:W-:Y:S01]  /*0770*/  STS [R8], R15 ;  /* 0x0000000f08007388 */ /* 0x010fe20000000800 */
[----:B0-----:R-:W-:-:S03]  /*0780*/  IADD3 R6, P2, PT, R6, 0x4000, RZ ;  /* 0x0000400006067810 */ /* 0x001fc60007f5e0ff */
[----:B-----5:R-:W-:Y:S04]  /*0790*/  STS [R8+0x400], R17 ;  /* 0x0004001108007388 */ /* 0x020fe80000000800 */
[----:B------:R-:W-:Y:S01]  /*07a0*/  STS [R8+0x800], R19 ;  /* 0x0008001308007388 */ /* 0x000fe20000000800 */
[----:B------:R-:W-:-:S03]  /*07b0*/  IMAD.X R7, RZ, RZ, R7, P2 ;  /* 0x000000ffff077224 */ /* 0x000fc600010e0607 */
[----:B------:R-:W-:Y:S04]  /*07c0*/  STS [R8+0xc00], R21 ;  /* 0x000c001508007388 */ /* 0x000fe80000000800 */
        /* <DEDUP_REMOVED lines=8> */
[----:B--2---:R-:W-:Y:S04]  /*0850*/  STS [R8+0x2800], R11 ;  /* 0x0028000b08007388 */ /* 0x004fe80000000800 */
[----:B---3--:R0:W-:Y:S02]  /*0860*/  STS [R8+0x2c00], R13 ;  /* 0x002c000d08007388 */ /* 0x0081e40000000800 */
[----:B0-----:R-:W-:Y:S01]  /*0870*/  VIADD R8, R8, 0x4000 ;  /* 0x0000400008087836 */ /* 0x001fe20000000000 */
[----:B------:R-:W-:Y:S06]  /*0880*/  @!P1 BRA `(.L_x_298) ;  /* 0xfffffffc00689947 */ /* 0x000fec000383ffff */
.L_x_297:
[----:B------:R-:W-:Y:S05]  /*0890*/  BSYNC.RECONVERGENT B1 ;  /* 0x0000000000017941 */ /* 0x000fea0003800200 */
.L_x_296:
[C---:B------:R-:W-:Y:S01]  /*08a0*/  IMAD.IADD R10, R4.reuse, 0x1, -R9 ;  /* 0x00000001040a7824 */ /* 0x040fe200078e0a09 */
[----:B------:R-:W-:Y:S01]  /*08b0*/  ISETP.GT.U32.AND P1, PT, R4, R9, PT ;  /* 0x000000090400720c */ /* 0x000fe20003f24070 */
[----:B------:R-:W-:Y:S03]  /*08c0*/  BSSY.RECONVERGENT B1, `(.L_x_299) ;  /* 0x0000018000017945 */ /* 0x000fe60003800200 */
[----:B------:R-:W-:-:S13]  /*08d0*/  ISETP.LE.U32.OR P1, PT, R10, 0x400, !P1 ;  /* 0x000004000a00780c */ /* 0x000fda0004f23470 */
[----:B------:R-:W-:Y:S05]  /*08e0*/  @P1 BRA `(.L_x_300) ;  /* 0x0000000000541947 */ /* 0x000fea0003800000 */
[----:B------:R-:W2:Y:S04]  /*08f0*/  LDG.E.CONSTANT R19, desc[UR8][R6.64+-0x800] ;  /* 0xfff8000806137981 */ /* 0x000ea8000c1e9900 */
[----:B------:R-:W3:Y:S04]  /*0900*/  LDG.E.CONSTANT R21, desc[UR8][R6.64+-0x400] ;  /* 0xfffc000806157981 */ /* 0x000ee8000c1e9900 */
[----:B------:R-:W4:Y:S04]  /*0910*/  LDG.E.CONSTANT R23, desc[UR8][R6.64] ;  /* 0x0000000806177981 */ /* 0x000f28000c1e9900 */
[----:B------:R-:W5:Y:S04]  /*0920*/  LDG.E.CONSTANT R25, desc[UR8][R6.64+0x400] ;  /* 0x0004000806197981 */ /* 0x000f68000c1e9900 */
[----:B------:R-:W5:Y:S04]  /*0930*/  LDG.E.CONSTANT R11, desc[UR8][R6.64+0x800] ;  /* 0x00080008060b7981 */ /* 0x000f68000c1e9900 */
[----:B------:R-:W5:Y:S04]  /*0940*/  LDG.E.CONSTANT R13, desc[UR8][R6.64+0xc00] ;  /* 0x000c0008060d7981 */ /* 0x000f68000c1e9900 */
[----:B------:R-:W5:Y:S04]  /*0950*/  LDG.E.CONSTANT R15, desc[UR8][R6.64+0x1000] ;  /* 0x00100008060f7981 */ /* 0x000f68000c1e9900 */
[----:B------:R0:W5:Y:S01]  /*0960*/  LDG.E.CONSTANT R17, desc[UR8][R6.64+0x1400] ;  /* 0x0014000806117981 */ /* 0x000162000c1e9900 */
[----:B------:R-:W-:Y:S01]  /*0970*/  PLOP3.LUT P0, PT, PT, PT, PT, 0x8, 0x80 ;  /* 0x000000000080781c */ /* 0x000fe20003f0e170 */
[----:B------:R-:W-:Y:S01]  /*0980*/  VIADD R9, R9, 0x800 ;  /* 0x0000080009097836 */ /* 0x000fe20000000000 */
[----:B0-----:R-:W-:-:S04]  /*0990*/  IADD3 R6, P1, PT, R6, 0x2000, RZ ;  /* 0x0000200006067810 */ /* 0x001fc80007f3e0ff */
[----:B------:R-:W-:Y:S01]  /*09a0*/  IADD3.X R7, PT, PT, RZ, R7, RZ, P1, !PT ;  /* 0x00000007ff077210 */ /* 0x000fe20000ffe4ff */
[----:B--2---:R-:W-:Y:S04]  /*09b0*/  STS [R8+-0x800], R19 ;  /* 0xfff8001308007388 */ /* 0x004fe80000000800 */
[----:B---3--:R-:W-:Y:S04]  /*09c0*/  STS [R8+-0x400], R21 ;  /* 0xfffc001508007388 */ /* 0x008fe80000000800 */
[----:B----4-:R-:W-:Y:S04]  /*09d0*/  STS [R8], R23 ;  /* 0x0000001708007388 */ /* 0x010fe80000000800 */
[----:B-----5:R-:W-:Y:S04]  /*09e0*/  STS [R8+0x400], R25 ;  /* 0x0004001908007388 */ /* 0x020fe80000000800 */
[----:B------:R-:W-:Y:S04]  /*09f0*/  STS [R8+0x800], R11 ;  /* 0x0008000b08007388 */ /* 0x000fe80000000800 */
[----:B------:R-:W-:Y:S04]  /*0a00*/  STS [R8+0xc00], R13 ;  /* 0x000c000d08007388 */ /* 0x000fe80000000800 */
[----:B------:R-:W-:Y:S04]  /*0a10*/  STS [R8+0x1000], R15 ;  /* 0x0010000f08007388 */ /* 0x000fe80000000800 */
[----:B------:R0:W-:Y:S02]  /*0a20*/  STS [R8+0x1400], R17 ;  /* 0x0014001108007388 */ /* 0x0001e40000000800 */
[----:B0-----:R-:W-:-:S07]  /*0a30*/  VIADD R8, R8, 0x2000 ;  /* 0x0000200008087836 */ /* 0x001fce0000000000 */
.L_x_300:
[----:B------:R-:W-:Y:S05]  /*0a40*/  BSYNC.RECONVERGENT B1 ;  /* 0x0000000000017941 */ /* 0x000fea0003800200 */
.L_x_299:
[----:B------:R-:W-:-:S13]  /*0a50*/  ISETP.LT.U32.OR P0, PT, R9, R4, P0 ;  /* 0x000000040900720c */ /* 0x000fda0000701470 */
[----:B------:R-:W-:Y:S05]  /*0a60*/  @!P0 BRA `(.L_x_292) ;  /* 0x0000000000208947 */ /* 0x000fea0003800000 */
[----:B------:R-:W2:Y:S04]  /*0a70*/  LDG.E.CONSTANT R9, desc[UR8][R6.64+-0x800] ;  /* 0xfff8000806097981 */ /* 0x000ea8000c1e9900 */
[----:B------:R-:W3:Y:S04]  /*0a80*/  LDG.E.CONSTANT R11, desc[UR8][R6.64+-0x400] ;  /* 0xfffc0008060b7981 */ /* 0x000ee8000c1e9900 */
[----:B------:R-:W4:Y:S04]  /*0a90*/  LDG.E.CONSTANT R13, desc[UR8][R6.64] ;  /* 0x00000008060d7981 */ /* 0x000f28000c1e9900 */
[----:B------:R-:W5:Y:S04]  /*0aa0*/  LDG.E.CONSTANT R15, desc[UR8][R6.64+0x400] ;  /* 0x00040008060f7981 */ /* 0x000f68000c1e9900 */
[----:B--2---:R0:W-:Y:S04]  /*0ab0*/  STS [R8+-0x800], R9 ;  /* 0xfff8000908007388 */ /* 0x0041e80000000800 */
[----:B---3--:R0:W-:Y:S04]  /*0ac0*/  STS [R8+-0x400], R11 ;  /* 0xfffc000b08007388 */ /* 0x0081e80000000800 */
[----:B----4-:R0:W-:Y:S04]  /*0ad0*/  STS [R8], R13 ;  /* 0x0000000d08007388 */ /* 0x0101e80000000800 */
[----:B-----5:R0:W-:Y:S02]  /*0ae0*/  STS [R8+0x400], R15 ;  /* 0x0004000f08007388 */ /* 0x0201e40000000800 */
.L_x_292:
[----:B------:R-:W-:Y:S05]  /*0af0*/  BSYNC.RECONVERGENT B0 ;  /* 0x0000000000007941 */ /* 0x000fea0003800200 */
.L_x_291:
[----:B------:R-:W-:Y:S01]  /*0b00*/  BAR.SYNC.DEFER_BLOCKING 0x0 ;  /* 0x0000000000007b1d */ /* 0x000fe20000010000 */
[----:B------:R-:W-:-:S05]  /*0b10*/  ISETP.GE.U32.AND P0, PT, R5, R16, PT ;  /* 0x000000100500720c */ /* 0x000fca0003f06070 */
[----:B------:R-:W-:Y:S08]  /*0b20*/  BSSY.RECONVERGENT B0, `(.L_x_301) ;  /* 0x0000056000007945 */ /* 0x000ff00003800200 */
[----:B------:R-:W-:Y:S05]  /*0b30*/  @P0 BRA `(.L_x_302) ;  /* 0x0000000400500947 */ /* 0x000fea0003800000 */
[--C-:B------:R-:W-:Y:S01]  /*0b40*/  IADD3 R17, PT, PT, R14, 0xfd, -R5.reuse ;  /* 0x000000fd0e117810 */ /* 0x100fe20007ffe805 */
[----:B------:R-:W-:Y:S01]  /*0b50*/  BSSY.RECONVERGENT B1, `(.L_x_303) ;  /* 0x0000022000017945 */ /* 0x000fe20003800200 */
[----:B------:R-:W-:Y:S02]  /*0b60*/  IMAD.MOV.U32 R7, RZ, RZ, R5 ;  /* 0x000000ffff077224 */ /* 0x000fe400078e0005 */
[----:B------:R-:W-:-:S04]  /*0b70*/  LOP3.LUT R6, R17, 0x300, RZ, 0xc0, !PT ;  /* 0x0000030011067812 */ /* 0x000fc800078ec0ff */
[----:B------:R-:W-:-:S13]  /*0b80*/  ISETP.NE.AND P0, PT, R6, 0x300, PT ;  /* 0x000003000600780c */ /* 0x000fda0003f05270 */
[----:B------:R-:W-:Y:S05]  /*0b90*/  @!P0 BRA `(.L_x_304) ;  /* 0x0000000000748947 */ /* 0x000fea0003800000 */
[----:B------:R-:W1:Y:S01]  /*0ba0*/  S2UR UR6, SR_CgaCtaId ;  /* 0x00000000000679c3 */ /* 0x000e620000008800 */
[----:B------:R-:W-:Y:S01]  /*0bb0*/  LEA.HI R3, R17, 0x1, RZ, 0x18 ;  /* 0x0000000111037811 */ /* 0x000fe200078fc0ff */
[----:B------:R-:W-:Y:S01]  /*0bc0*/  UMOV UR5, 0x400 ;  /* 0x0000040000057882 */ /* 0x000fe20000000000 */
[----:B------:R-:W-:Y:S01]  /*0bd0*/  BSSY.RECONVERGENT B2, `(.L_x_305) ;  /* 0x0000018000027945 */ /* 0x000fe20003800200 */
[----:B0-----:R-:W-:Y:S01]  /*0be0*/  VIADD R8, R5, 0x2 ;  /* 0x0000000205087836 */ /* 0x001fe20000000000 */
[----:B------:R-:W-:Y:S02]  /*0bf0*/  LOP3.LUT R6, R3, 0x3, RZ, 0xc0, !PT ;  /* 0x0000000303067812 */ /* 0x000fe400078ec0ff */
[----:B------:R-:W-:Y:S01]  /*0c00*/  LEA R3, R5, R0, 0x2 ;  /* 0x0000000005037211 */ /* 0x000fe200078e10ff */
[----:B------:R-:W0:Y:S01]  /*0c10*/  LDC R15, c[0x0][0x3a4] ;  /* 0x0000e900ff0f7b82 */ /* 0x000e220000000800 */
[----:B------:R-:W-:Y:S01]  /*0c20*/  IADD3 R10, PT, PT, -R14, UR4, R5 ;  /* 0x000000040e0a7c10 */ /* 0x000fe2000fffe105 */
[----:B------:R-:W-:Y:S01]  /*0c30*/  IMAD.MOV R11, RZ, RZ, -R6 ;  /* 0x000000ffff0b7224 */ /* 0x000fe200078e0a06 */
[----:B-1----:R-:W-:-:S06]  /*0c40*/  ULEA UR5, UR6, UR5, 0x18 ;  /* 0x0000000506057291 */ /* 0x002fcc000f8ec0ff */
[----:B------:R-:W-:-:S07]  /*0c50*/  VIADD R9, R3, UR5 ;  /* 0x0000000503097c36 */ /* 0x000fce0008000000 */
.L_x_306:
[----:B0-----:R-:W-:Y:S01]  /*0c60*/  IMAD.MOV.U32 R3, RZ, RZ, R15 ;  /* 0x000000ffff037224 */ /* 0x001fe200078e000f */
[----:B------:R-:W-:Y:S01]  /*0c70*/  IADD3 R13, PT, PT, R10, 0x2, RZ ;  /* 0x000000020a0d7810 */ /* 0x000fe20007ffe0ff */
[----:B------:R-:W-:-:S03]  /*0c80*/  IMAD.MOV.U32 R12, RZ, RZ, RZ ;  /* 0x000000ffff0c7224 */ /* 0x000fc600078e00ff */
[----:B------:R-:W-:-:S04]  /*0c90*/  ISETP.GE.AND P0, PT, R13, R3, PT ;  /* 0x000000030d00720c */ /* 0x000fc80003f06270 */
[----:B------:R-:W-:-:S13]  /*0ca0*/  ISETP.LT.OR P0, PT, R13, RZ, P0 ;  /* 0x000000ff0d00720c */ /* 0x000fda0000701670 */
[----:B------:R-:W0:Y:S02]  /*0cb0*/  @!P0 LDC.64 R6, c[0x0][0x380] ;  /* 0x0000e000ff068b82 */ /* 0x000e240000000a00 */
[----:B0-----:R-:W-:-:S05]  /*0cc0*/  @!P0 IMAD.WIDE.U32 R6, R13, 0x4, R6 ;  /* 0x000000040d068825 */ /* 0x001fca00078e0006 */
[----:B------:R-:W2:Y:S01]  /*0cd0*/  @!P0 LDG.E.CONSTANT R12, desc[UR8][R6.64] ;  /* 0x00000008060c8981 */ /* 0x000ea2000c1e9900 */
[----:B------:R-:W-:Y:S01]  /*0ce0*/  VIADD R11, R11, 0x1 ;  /* 0x000000010b0b7836 */ /* 0x000fe20000000000 */
[----:B------:R-:W-:Y:S01]  /*0cf0*/  IADD3 R8, PT, PT, R8, 0x100, RZ ;  /* 0x0000010008087810 */ /* 0x000fe20007ffe0ff */
[----:B------:R-:W-:-:S03]  /*0d00*/  VIADD R10, R10, 0x100 ;  /* 0x000001000a0a7836 */ /* 0x000fc60000000000 */
[----:B------:R-:W-:Y:S01]  /*0d10*/  ISETP.NE.AND P0, PT, R11, RZ, PT ;  /* 0x000000ff0b00720c */ /* 0x000fe20003f05270 */
[----:B--2---:R0:W-:Y:S02]  /*0d20*/  STS [R9], R12 ;  /* 0x0000000c09007388 */ /* 0x0041e40000000800 */
[----:B0-----:R-:W-:-:S10]  /*0d30*/  VIADD R9, R9, 0x400 ;  /* 0x0000040009097836 */ /* 0x001fd40000000000 */
[----:B------:R-:W-:Y:S05]  /*0d40*/  @P0 BRA `(.L_x_306) ;  /* 0xfffffffc00c40947 */ /* 0x000fea000383ffff */
[----:B------:R-:W-:Y:S05]  /*0d50*/  BSYNC.RECONVERGENT B2 ;  /* 0x0000000000027941 */ /* 0x000fea0003800200 */
.L_x_305:
[----:B------:R-:W-:-:S07]  /*0d60*/  VIADD R7, R8, 0xfffffffe ;  /* 0xfffffffe08077836 */ /* 0x000fce0000000000 */
.L_x_304:
[----:B------:R-:W-:Y:S05]  /*0d70*/  BSYNC.RECONVERGENT B1 ;  /* 0x0000000000017941 */ /* 0x000fea0003800200 */
.L_x_303:
[----:B------:R-:W-:-:S13]  /*0d80*/  ISETP.GE.U32.AND P0, PT, R17, 0x300, PT ;  /* 0x000003001100780c */ /* 0x000fda0003f06070 */
[----:B------:R-:W-:Y:S05]  /*0d90*/  @!P0 BRA `(.L_x_302) ;  /* 0x0000000000b88947 */ /* 0x000fea0003800000 */
[----:B0-----:R-:W0:Y:S01]  /*0da0*/  S2R R9, SR_CgaCtaId ;  /* 0x0000000000097919 */ /* 0x001e220000008800 */
[----:B------:R-:W1:Y:S01]  /*0db0*/  LDC R3, c[0x0][0x3a4] ;  /* 0x0000e900ff037b82 */ /* 0x000e620000000800 */
[----:B------:R-:W-:Y:S01]  /*0dc0*/  MOV R6, 0x400 ;  /* 0x0000040000067802 */ /* 0x000fe20000000f00 */
[C---:B------:R-:W-:Y:S01]  /*0dd0*/  VIADD R15, R7.reuse, 0x202 ;  /* 0x00000202070f7836 */ /* 0x040fe20000000000 */
[----:B------:R-:W-:Y:S02]  /*0de0*/  LEA R17, R7, R0, 0x2 ;  /* 0x0000000007117211 */ /* 0x000fe400078e10ff */
[----:B------:R-:W-:Y:S02]  /*0df0*/  IADD3 R18, PT, PT, -R14, UR4, R7 ;  /* 0x000000040e127c10 */ /* 0x000fe4000fffe107 */
[----:B0-----:R-:W-:-:S04]  /*0e00*/  LEA R6, R9, R6, 0x18 ;  /* 0x0000000609067211 */ /* 0x001fc800078ec0ff */
[----:B------:R-:W-:-:S07]  /*0e10*/  IADD3 R17, PT, PT, R17, 0x800, R6 ;  /* 0x0000080011117810 */ /* 0x000fce0007ffe006 */
.L_x_307:
[C---:B------:R-:W-:Y:S01]  /*0e20*/  VIADD R20, R18.reuse, 0x102 ;  /* 0x0000010212147836 */ /* 0x040fe20000000000 */
[C---:B------:R-:W-:Y:S01]  /*0e30*/  IADD3 R21, PT, PT, R18.reuse, 0x202, RZ ;  /* 0x0000020212157810 */ /* 0x040fe20007ffe0ff */
[C---:B------:R-:W-:Y:S02]  /*0e40*/  VIADD R22, R18.reuse, 0x302 ;  /* 0x0000030212167836 */ /* 0x040fe40000000000 */
[----:B------:R-:W-:Y:S02]  /*0e50*/  HFMA2 R24, -RZ, RZ, 0, 0 ;  /* 0x00000000ff187431 */ /* 0x000fe400000001ff */
[----:B------:R-:W-:Y:S01]  /*0e60*/  VIADD R19, R18, 0x2 ;  /* 0x0000000212137836 */ /* 0x000fe20000000000 */
[-C--:B-1----:R-:W-:Y:S01]  /*0e70*/  ISETP.GE.AND P3, PT, R20, R3.reuse, PT ;  /* 0x000000031400720c */ /* 0x082fe20003f66270 */
[----:B------:R-:W-:Y:S01]  /*0e80*/  IMAD.MOV.U32 R26, RZ, RZ, RZ ;  /* 0x000000ffff1a7224 */ /* 0x000fe200078e00ff */
[-C--:B------:R-:W-:Y:S02]  /*0e90*/  ISETP.GE.AND P1, PT, R22, R3.reuse, PT ;  /* 0x000000031600720c */ /* 0x080fe40003f26270 */
        /* <DEDUP_REMOVED lines=11> */
[----:B------:R-:W-:Y:S02]  /*0f50*/  IMAD.MOV.U32 R20, RZ, RZ, RZ ;  /* 0x000000ffff147224 */ /* 0x000fe400078e00ff */
[----:B-1----:R-:W-:-:S04]  /*0f60*/  @!P1 IMAD.WIDE.U32 R6, R22, 0x4, R6 ;  /* 0x0000000416069825 */ /* 0x002fc800078e0006 */
[----:B------:R-:W-:Y:S01]  /*0f70*/  IMAD.MOV.U32 R22, RZ, RZ, RZ ;  /* 0x000000ffff167224 */ /* 0x000fe200078e00ff */
[----:B------:R-:W4:Y:S01]  /*0f80*/  @!P1 LDG.E.CONSTANT R26, desc[UR8][R6.64] ;  /* 0x00000008061a9981 */ /* 0x000f22000c1e9900 */
[----:B--2---:R-:W-:-:S04]  /*0f90*/  @!P2 IMAD.WIDE.U32 R8, R19, 0x4, R8 ;  /* 0x000000041308a825 */ /* 0x004fc800078e0008 */
[----:B------:R-:W2:Y:S04]  /*0fa0*/  @!P3 LDG.E.CONSTANT R22, desc[UR8][R12.64] ;  /* 0x000000080c16b981 */ /* 0x000ea8000c1e9900 */
[----:B------:R-:W5:Y:S01]  /*0fb0*/  @!P2 LDG.E.CONSTANT R20, desc[UR8][R8.64] ;  /* 0x000000080814a981 */ /* 0x000f62000c1e9900 */
[----:B---3--:R-:W-:-:S05]  /*0fc0*/  @!P0 IMAD.WIDE.U32 R10, R21, 0x4, R10 ;  /* 0x00000004150a8825 */ /* 0x008fca00078e000a */
[----:B------:R-:W3:Y:S01]  /*0fd0*/  @!P0 LDG.E.CONSTANT R24, desc[UR8][R10.64] ;  /* 0x000000080a188981 */ /* 0x000ee2000c1e9900 */
[----:B------:R-:W-:-:S05]  /*0fe0*/  VIADD R19, R15, 0x1fe ;  /* 0x000001fe0f137836 */ /* 0x000fca0000000000 */
[----:B------:R-:W-:Y:S01]  /*0ff0*/  ISETP.GE.U32.AND P0, PT, R19, R16, PT ;  /* 0x000000101300720c */ /* 0x000fe20003f06070 */
[----:B------:R-:W-:Y:S01]  /*1000*/  VIADD R18, R18, 0x400 ;  /* 0x0000040012127836 */ /* 0x000fe20000000000 */
[----:B------:R-:W-:Y:S01]  /*1010*/  IADD3 R15, PT, PT, R15, 0x400, RZ ;  /* 0x000004000f0f7810 */ /* 0x000fe20007ffe0ff */
[----:B----4-:R-:W-:Y:S04]  /*1020*/  STS [R17+0x400], R26 ;  /* 0x0004001a11007388 */ /* 0x010fe80000000800 */
[----:B--2---:R-:W-:Y:S04]  /*1030*/  STS [R17+-0x400], R22 ;  /* 0xfffc001611007388 */ /* 0x004fe80000000800 */
[----:B-----5:R-:W-:Y:S04]  /*1040*/  STS [R17+-0x800], R20 ;  /* 0xfff8001411007388 */ /* 0x020fe80000000800 */
[----:B---3--:R0:W-:Y:S02]  /*1050*/  STS [R17], R24 ;  /* 0x0000001811007388 */ /* 0x0081e40000000800 */
[----:B0-----:R-:W-:Y:S01]  /*1060*/  VIADD R17, R17, 0x1000 ;  /* 0x0000100011117836 */ /* 0x001fe20000000000 */
[----:B------:R-:W-:Y:S06]  /*1070*/  @!P0 BRA `(.L_x_307) ;  /* 0xfffffffc00688947 */ /* 0x000fec000383ffff */
.L_x_302:
[----:B------:R-:W-:Y:S05]  /*1080*/  BSYNC.RECONVERGENT B0 ;  /* 0x0000000000007941 */ /* 0x000fea0003800200 */
.L_x_301:
[----:B------:R-:W-:Y:S01]  /*1090*/  BAR.SYNC.DEFER_BLOCKING 0x0 ;  /* 0x0000000000007b1d */ /* 0x000fe20000010000 */
[----:B------:R-:W-:-:S04]  /*10a0*/  IADD3 R6, PT, PT, R5, UR4, RZ ;  /* 0x0000000405067c10 */ /* 0x000fc8000fffe0ff */
[----:B------:R-:W-:-:S13]  /*10b0*/  ISETP.GE.AND P0, PT, R6, R3, PT ;  /* 0x000000030600720c */ /* 0x000fda0003f06270 */
[----:B------:R-:W-:Y:S05]  /*10c0*/  @P0 EXIT ;  /* 0x000000000000094d */ /* 0x000fea0003800000 */
[----:B------:R-:W1:Y:S02]  /*10d0*/  LDCU UR4, c[0x0][0x3ac] ;  /* 0x00007580ff0477ac */ /* 0x000e640008000800 */
[----:B-1----:R-:W-:-:S05]  /*10e0*/  VIADD R7, R4, UR4 ;  /* 0x0000000404077c36 */ /* 0x002fca0008000000 */
[----:B------:R-:W-:Y:S01]  /*10f0*/  ISETP.GE.AND P0, PT, R6, R7, PT ;  /* 0x000000070600720c */ /* 0x000fe20003f06270 */
[----:B------:R-:W-:-:S12]  /*1100*/  IMAD R6, R2, R3, R6 ;  /* 0x0000000302067224 */ /* 0x000fd800078e0206 */
[----:B0-----:R-:W0:Y:S01]  /*1110*/  @!P0 LDC.64 R8, c[0x0][0x3b0] ;  /* 0x0000ec00ff088b82 */ /* 0x001e220000000a00 */
[----:B------:R-:W-:Y:S02]  /*1120*/  @!P0 IMAD.MOV.U32 R3, RZ, RZ, 0x7fc00000 ;  /* 0x7fc00000ff038424 */ /* 0x000fe400078e00ff */
[----:B0-----:R-:W-:-:S05]  /*1130*/  @!P0 IMAD.WIDE R8, R6, 0x4, R8 ;  /* 0x0000000406088825 */ /* 0x001fca00078e0208 */
[----:B------:R0:W-:Y:S01]  /*1140*/  @!P0 STG.E desc[UR8][R8.64], R3 ;  /* 0x0000000308008986 */ /* 0x0001e2000c101908 */
[----:B------:R-:W-:Y:S05]  /*1150*/  @!P0 EXIT ;  /* 0x000000000000894d */ /* 0x000fea0003800000 */
[----:B------:R-:W-:Y:S02]  /*1160*/  ISETP.NE.AND P0, PT, R4, RZ, PT ;  /* 0x000000ff0400720c */ /* 0x000fe40003f05270 */
[----:B------:R-:W-:-:S11]  /*1170*/  MOV R13, RZ ;  /* 0x000000ff000d7202 */ /* 0x000fd60000000f00 */
[----:B------:R-:W-:Y:S05]  /*1180*/  @!P0 BRA `(.L_x_308) ;  /* 0x0000000400088947 */ /* 0x000fea0003800000 */
[----:B------:R-:W-:Y:S01]  /*1190*/  VIADD R14, R14, 0xfffffffe ;  /* 0xfffffffe0e0e7836 */ /* 0x000fe20000000000 */
[----:B------:R-:W-:Y:S02]  /*11a0*/  LOP3.LUT R7, R4, 0x3, RZ, 0xc0, !PT ;  /* 0x0000000304077812 */ /* 0x000fe400078ec0ff */
[----:B------:R-:W-:Y:S02]  /*11b0*/  CS2R R12, SRZ ;  /* 0x00000000000c7805 */ /* 0x000fe4000001ff00 */
[----:B------:R-:W-:Y:S01]  /*11c0*/  ISETP.GE.U32.AND P0, PT, R14, 0x3, PT ;  /* 0x000000030e00780c */ /* 0x000fe20003f06070 */
[----:B------:R-:W-:Y:S01]  /*11d0*/  IMAD.MOV.U32 R14, RZ, RZ, RZ ;  /* 0x000000ffff0e7224 */ /* 0x000fe200078e00ff */
[----:B------:R-:W-:-:S11]  /*11e0*/  ISETP.NE.AND P1, PT, R7, RZ, PT ;  /* 0x000000ff0700720c */ /* 0x000fd60003f25270 */
[----:B------:R-:W-:Y:S05]  /*11f0*/  @!P0 BRA `(.L_x_309) ;  /* 0x0000000000908947 */ /* 0x000fea0003800000 */
[----:B------:R-:W1:Y:S01]  /*1200*/  S2UR UR5, SR_CgaCtaId ;  /* 0x00000000000579c3 */ /* 0x000e620000008800 */
[----:B------:R-:W-:Y:S01]  /*1210*/  LOP3.LUT R12, R4, 0xfffffffc, RZ, 0xc0, !PT ;  /* 0xfffffffc040c7812 */ /* 0x000fe200078ec0ff */
[----:B------:R-:W-:Y:S01]  /*1220*/  IMAD.MOV.U32 R14, RZ, RZ, RZ ;  /* 0x000000ffff0e7224 */ /* 0x000fe200078e00ff */
[----:B------:R-:W-:Y:S01]  /*1230*/  LEA R4, R5, R0, 0x2 ;  /* 0x0000000005047211 */ /* 0x000fe200078e10ff */
[----:B------:R-:W-:Y:S02]  /*1240*/  UMOV UR4, 0x400 ;  /* 0x0000040000047882 */ /* 0x000fe40000000000 */
[----:B------:R-:W-:Y:S01]  /*1250*/  IMAD.MOV R17, RZ, RZ, -R12 ;  /* 0x000000ffff117224 */ /* 0x000fe200078e0a0c */
[----:B-1----:R-:W-:-:S12]  /*1260*/  ULEA UR4, UR5, UR4, 0x18 ;  /* 0x0000000405047291 */ /* 0x002fd8000f8ec0ff */
.L_x_310:
[----:B0-----:R-:W-:Y:S01]  /*1270*/  LDS R3, [R4+UR4] ;  /* 0x0000000404037984 */ /* 0x001fe20008000800 */
[----:B------:R-:W-:-:S03]  /*1280*/  IADD3 R17, PT, PT, R17, 0x4, RZ ;  /* 0x0000000411117810 */ /* 0x000fc60007ffe0ff */
[----:B------:R-:W0:Y:S01]  /*1290*/  LDS.128 R8, [UR4] ;  /* 0x00000004ff087984 */ /* 0x000e220008000c00 */
[----:B------:R-:W-:-:S03]  /*12a0*/  ISETP.NE.AND P0, PT, R17, RZ, PT ;  /* 0x000000ff1100720c */ /* 0x000fc60003f05270 */
[----:B------:R-:W1:Y:S04]  /*12b0*/  LDS R16, [R4+UR4+0x4] ;  /* 0x0000040404107984 */ /* 0x000e680008000800 */
[----:B------:R-:W2:Y:S04]  /*12c0*/  LDS R15, [R4+UR4+0x8] ;  /* 0x00000804040f7984 */ /* 0x000ea80008000800 */
[----:B------:R-:W3:Y:S01]  /*12d0*/  LDS R18, [R4+UR4+0xc] ;  /* 0x00000c0404127984 */ /* 0x000ee20008000800 */
[----:B------:R-:W-:Y:S01]  /*12e0*/  UIADD3 UR4, UPT, UPT, UR4, 0x10, URZ ;  /* 0x0000001004047890 */ /* 0x000fe2000fffe0ff */
[----:B0-----:R-:W-:-:S04]  /*12f0*/  FFMA R3, R3, R8, RZ ;  /* 0x0000000803037223 */ /* 0x001fc800000000ff */
[----:B------:R-:W-:Y:S01]  /*1300*/  FADD R14, R3, -R14 ;  /* 0x8000000e030e7221 */ /* 0x000fe20000000000 */
[----:B-1----:R-:W-:-:S03]  /*1310*/  FFMA R16, R9, R16, RZ ;  /* 0x0000001009107223 */ /* 0x002fc600000000ff */
[----:B------:R-:W-:Y:S01]  /*1320*/  FADD R8, R14, R13 ;  /* 0x0000000d0e087221 */ /* 0x000fe20000000000 */
[----:B--2---:R-:W-:-:S03]  /*1330*/  FFMA R15, R10, R15, RZ ;  /* 0x0000000f0a0f7223 */ /* 0x004fc600000000ff */
[----:B------:R-:W-:Y:S01]  /*1340*/  FADD R13, R8, -R13 ;  /* 0x8000000d080d7221 */ /* 0x000fe20000000000 */
[----:B---3--:R-:W-:-:S03]  /*1350*/  FFMA R18, R11, R18, RZ ;  /* 0x000000120b127223 */ /* 0x008fc600000000ff */
        /* <DEDUP_REMOVED lines=14> */
.L_x_309:
[----:B------:R-:W-:Y:S05]  /*1440*/  @!P1 BRA `(.L_x_308) ;  /* 0x0000000000589947 */ /* 0x000fea0003800000 */
[----:B------:R-:W1:Y:S01]  /*1450*/  S2R R4, SR_CgaCtaId ;  /* 0x0000000000047919 */ /* 0x000e620000008800 */
[----:B0-----:R-:W-:Y:S01]  /*1460*/  MOV R3, 0x400 ;  /* 0x0000040000037802 */ /* 0x001fe20000000f00 */
[----:B------:R-:W-:Y:S01]  /*1470*/  IMAD.IADD R5, R5, 0x1, R12 ;  /* 0x0000000105057824 */ /* 0x000fe200078e020c */
[----:B------:R-:W-:-:S03]  /*1480*/  IADD3 R7, PT, PT, -R7, RZ, RZ ;  /* 0x000000ff07077210 */ /* 0x000fc60007ffe1ff */
[----:B------:R-:W-:Y:S01]  /*1490*/  IMAD R5, R5, 0x4, R0 ;  /* 0x0000000405057824 */ /* 0x000fe200078e0200 */
[----:B-1----:R-:W-:-:S05]  /*14a0*/  LEA R3, R4, R3, 0x18 ;  /* 0x0000000304037211 */ /* 0x002fca00078ec0ff */
[----:B------:R-:W-:Y:S02]  /*14b0*/  IMAD R12, R12, 0x4, R3 ;  /* 0x000000040c0c7824 */ /* 0x000fe400078e0203 */
[----:B------:R-:W-:-:S07]  /*14c0*/  IMAD.IADD R5, R3, 0x1, R5 ;  /* 0x0000000103057824 */ /* 0x000fce00078e0205 */
.L_x_311:
[----:B------:R0:W-:Y:S01]  /*14d0*/  LDS R0, [R5] ;  /* 0x0000000005007984 */ /* 0x0001e20000000800 */
[----:B------:R-:W-:-:S03]  /*14e0*/  IADD3 R7, PT, PT, R7, 0x1, RZ ;  /* 0x0000000107077810 */ /* 0x000fc60007ffe0ff */
[----:B------:R1:W2:Y:S01]  /*14f0*/  LDS R3, [R12] ;  /* 0x000000000c037984 */ /* 0x0002a20000000800 */
[----:B------:R-:W-:Y:S01]  /*1500*/  ISETP.NE.AND P0, PT, R7, RZ, PT ;  /* 0x000000ff0700720c */ /* 0x000fe20003f05270 */
[----:B0-----:R-:W-:Y:S02]  /*1510*/  VIADD R5, R5, 0x4 ;  /* 0x0000000405057836 */ /* 0x001fe40000000000 */
        /* <DEDUP_REMOVED lines=8> */
[----:B------:R-:W-:-:S07]  /*15a0*/  IMAD.MOV.U32 R13, RZ, RZ, R0 ;  /* 0x000000ffff0d7224 */ /* 0x000fce00078e0000 */
.L_x_308:
[----:B------:R-:W0:Y:S02]  /*15b0*/  LDC.64 R4, c[0x0][0x398] ;  /* 0x0000e600ff047b82 */ /* 0x000e240000000a00 */
[----:B0-----:R-:W-:-:S06]  /*15c0*/  IMAD.WIDE.U32 R2, R2, 0x4, R4 ;  /* 0x0000000402027825 */ /* 0x001fcc00078e0004 */
[----:B------:R-:W0:Y:S01]  /*15d0*/  LDC.64 R4, c[0x0][0x3b0] ;  /* 0x0000ec00ff047b82 */ /* 0x000e220000000a00 */
[----:B------:R-:W2:Y:S01]  /*15e0*/  LDG.E.CONSTANT R2, desc[UR8][R2.64] ;  /* 0x0000000802027981 */ /* 0x000ea2000c1e9900 */
[----:B0-----:R-:W-:-:S04]  /*15f0*/  IMAD.WIDE R4, R6, 0x4, R4 ;  /* 0x0000000406047825 */ /* 0x001fc800078e0204 */
[----:B--2---:R-:W-:-:S05]  /*1600*/  FMUL R13, R2, R13 ;  /* 0x0000000d020d7220 */ /* 0x004fca0000400000 */
[----:B------:R-:W-:Y:S01]  /*1610*/  STG.E desc[UR8][R4.64], R13 ;  /* 0x0000000d04007986 */ /* 0x000fe2000c101908 */
[----:B------:R-:W-:Y:S05]  /*1620*/  EXIT ;  /* 0x000000000000794d */ /* 0x000fea0003800000 */
.L_x_312:
        /* <DEDUP_REMOVED lines=13> */
.L_x_356:


//--------------------- .text.cwma_batch_tiled_f32_tile128 --------------------------
	.section	.text.cwma_batch_tiled_f32_tile128,"ax",@progbits
	.align	128
        .global         cwma_batch_tiled_f32_tile128
        .type           cwma_batch_tiled_f32_tile128,@function
        .size           cwma_batch_tiled_f32_tile128,(.L_x_357 - cwma_batch_tiled_f32_tile128)
        .other          cwma_batch_tiled_f32_tile128,@"STO_CUDA_ENTRY STV_DEFAULT"
cwma_batch_tiled_f32_tile128:
.text.cwma_batch_tiled_f32_tile128:
        /* <DEDUP_REMOVED lines=52> */
.L_x_317:
        /* <DEDUP_REMOVED lines=10> */
.L_x_316:
[----:B------:R-:W-:Y:S05]  /*03e0*/  BSYNC.RECONVERGENT B1 ;  /* 0x0000000000017941 */ /* 0x000fea0003800200 */
.L_x_315:
        /* <DEDUP_REMOVED lines=36> */
.L_x_320:
        /* <DEDUP_REMOVED lines=38> */
.L_x_319:
[----:B------:R-:W-:Y:S05]  /*0890*/  BSYNC.RECONVERGENT B1 ;  /* 0x0000000000017941 */ /* 0x000fea0003800200 */
.L_x_318:
        /* <DEDUP_REMOVED lines=26> */
.L_x_322:
[----:B------:R-:W-:Y:S05]  /*0a40*/  BSYNC.RECONVERGENT B1 ;  /* 0x0000000000017941 */ /* 0x000fea0003800200 */
.L_x_321:
        /* <DEDUP_REMOVED lines=10> */
.L_x_314:
[----:B------:R-:W-:Y:S05]  /*0af0*/  BSYNC.RECONVERGENT B0 ;  /* 0x0000000000007941 */ /* 0x000fea0003800200 */
.L_x_313:
        /* <DEDUP_REMOVED lines=22> */
.L_x_328:
        /* <DEDUP_REMOVED lines=16> */
.L_x_327:
[----:B------:R-:W-:-:S07]  /*0d60*/  VIADD R7, R8, 0xfffffffe ;  /* 0xfffffffe08077836 */ /* 0x000fce0000000000 */
.L_x_326:
[----:B------:R-:W-:Y:S05]  /*0d70*/  BSYNC.RECONVERGENT B1 ;  /* 0x0000000000017941 */ /* 0x000fea0003800200 */
.L_x_325:
        /* <DEDUP_REMOVED lines=10> */
.L_x_329:
        /* <DEDUP_REMOVED lines=38> */
.L_x_324:
[----:B------:R-:W-:Y:S05]  /*1080*/  BSYNC.RECONVERGENT B0 ;  /* 0x0000000000007941 */ /* 0x000fea0003800200 */
.L_x_323:
        /* <DEDUP_REMOVED lines=30> */
.L_x_332:
        /* <DEDUP_REMOVED lines=29> */
.L_x_331:
        /* <DEDUP_REMOVED lines=9> */
.L_x_333:
        /* <DEDUP_REMOVED lines=14> */
.L_x_330:
        /* <DEDUP_REMOVED lines=8> */
.L_x_334:
        /* <DEDUP_REMOVED lines=13> */
.L_x_357:


//--------------------- .text.cwma_batch_f32      --------------------------
	.section	.text.cwma_batch_f32,"ax",@progbits
	.align	128
        .global         cwma_batch_f32
        .type           cwma_batch_f32,@function
        .size           cwma_batch_f32,(.L_x_358 - cwma_batch_f32)
        .other          cwma_batch_f32,@"STO_CUDA_ENTRY STV_DEFAULT"
cwma_batch_f32:
.text.cwma_batch_f32:
[----:B------:R-:W-:Y:S01]  /*0000*/  LDC R1, c[0x0][0x37c] ;  /* 0x0000df00ff017b82 */ /* 0x000fe20000000800 */
[----:B------:R-:W0:Y:S01]  /*0010*/  S2R R2, SR_CTAID.Y ;  /* 0x0000000000027919 */ /* 0x000e220000002600 */
[----:B------:R-:W0:Y:S02]  /*0020*/  LDCU UR4, c[0x0][0x3a8] ;  /* 0x00007500ff0477ac */ /* 0x000e240008000800 */
[----:B0-----:R-:W-:-:S13]  /*0030*/  ISETP.GE.AND P0, PT, R2, UR4, PT ;  /* 0x0000000402007c0c */ /* 0x001fda000bf06270 */
[----:B------:R-:W-:Y:S05]  /*0040*/  @P0 EXIT ;  /* 0x000000000000094d */ /* 0x000fea0003800000 */
[----:B------:R-:W0:Y:S01]  /*0050*/  LDC.64 R4, c[0x0][0x390] ;  /* 0x0000e400ff047b82 */ /* 0x000e220000000a00 */
[----:B------:R-:W1:Y:S07]  /*0060*/  LDCU.64 UR8, c[0x0][0x358] ;  /* 0x00006b00ff0877ac */ /* 0x000e6e0008000a00 */
[----:B------:R-:W2:Y:S01]  /*0070*/  LDC.64 R6, c[0x0][0x398] ;  /* 0x0000e600ff067b82 */ /* 0x000ea20000000a00 */
[----:B------:R-:W3:Y:S01]  /*0080*/  S2R R13, SR_TID.X ;  /* 0x00000000000d7919 */ /* 0x000ee20000002100 */
[----:B------:R-:W4:Y:S01]  /*0090*/  LDCU UR5, c[0x0][0x3a0] ;  /* 0x00007400ff0577ac */ /* 0x000f220008000800 */
[----:B0-----:R-:W-:-:S05]  /*00a0*/  IMAD.WIDE.U32 R4, R2, 0x4, R4 ;  /* 0x0000000402047825 */ /* 0x001fca00078e0004 */
[----:B-1----:R-:W4:Y:S01]  /*00b0*/  LDG.E.CONSTANT R10, desc[UR8][R4.64] ;  /* 0x00000008040a7981 */ /* 0x002f22000c1e9900 */
[----:B--2---:R-:W-:-:S05]  /*00c0*/  IMAD.WIDE.U32 R6, R2, 0x4, R6 ;  /* 0x0000000402067825 */ /* 0x004fca00078e0006 */
[----:B------:R0:W5:Y:S01]  /*00d0*/  LDG.E.CONSTANT R11, desc[UR8][R6.64] ;  /* 0x00000008060b7981 */ /* 0x000162000c1e9900 */
[----:B------:R-:W-:Y:S01]  /*00e0*/  BSSY.RECONVERGENT B0, `(.L_x_335) ;  /* 0x0000013000007945 */ /* 0x000fe20003800200 */
[----:B----4-:R-:W-:-:S04]  /*00f0*/  VIMNMX R12, PT, PT, R10, 0x1, !PT ;  /* 0x000000010a0c7848 */ /* 0x010fc80007fe0100 */
[----:B------:R-:W-:-:S04]  /*0100*/  IADD3 R18, PT, PT, R12, -0x1, RZ ;  /* 0xffffffff0c127810 */ /* 0x000fc80007ffe0ff */
[----:B---3--:R-:W-:-:S13]  /*0110*/  ISETP.GE.U32.AND P0, PT, R13, R18, PT ;  /* 0x000000120d00720c */ /* 0x008fda0003f06070 */
[----:B0-----:R-:W-:Y:S05]  /*0120*/  @P0 BRA `(.L_x_336) ;  /* 0x0000000000380947 */ /* 0x001fea0003800000 */
[----:B------:R-:W0:Y:S01]  /*0130*/  S2R R3, SR_CgaCtaId ;  /* 0x0000000000037919 */ /* 0x000e220000008800 */
[----:B------:R-:W1:Y:S01]  /*0140*/  LDC R8, c[0x0][0x360] ;  /* 0x0000d800ff087b82 */ /* 0x000e620000000800 */
[----:B------:R-:W-:-:S07]  /*0150*/  MOV R0, 0x400 ;  /* 0x0000040000007802 */ /* 0x000fce0000000f00 */
[----:B------:R-:W2:Y:S01]  /*0160*/  LDC.64 R4, c[0x0][0x388] ;  /* 0x0000e200ff047b82 */ /* 0x000ea20000000a00 */
[----:B0-----:R-:W-:Y:S02]  /*0170*/  LEA R0, R3, R0, 0x18 ;  /* 0x0000000003007211 */ /* 0x001fe400078ec0ff */
[----:B------:R-:W-:-:S07]  /*0180*/  MOV R3, R13 ;  /* 0x0000000d00037202 */ /* 0x000fce0000000f00 */
.L_x_337:
[----:B------:R-:W-:-:S04]  /*0190*/  IMAD R7, R2, UR5, R3 ;  /* 0x0000000502077c24 */ /* 0x000fc8000f8e0203 */
[----:B0-2---:R-:W-:-:S06]  /*01a0*/  IMAD.WIDE R6, R7, 0x4, R4 ;  /* 0x0000000407067825 */ /* 0x005fcc00078e0204 */
[----:B------:R-:W2:Y:S01]  /*01b0*/  LDG.E.CONSTANT R6, desc[UR8][R6.64] ;  /* 0x0000000806067981 */ /* 0x000ea2000c1e9900 */
[----:B------:R-:W-:Y:S02]  /*01c0*/  LEA R9, R3, R0, 0x2 ;  /* 0x0000000003097211 */ /* 0x000fe400078e10ff */
[----:B-1----:R-:W-:-:S04]  /*01d0*/  IADD3 R3, PT, PT, R8, R3, RZ ;  /* 0x0000000308037210 */ /* 0x002fc80007ffe0ff */
[----:B------:R-:W-:Y:S01]  /*01e0*/  ISETP.GE.AND P0, PT, R3, R18, PT ;  /* 0x000000120300720c */ /* 0x000fe20003f06270 */
[----:B--2---:R0:W-:-:S12]  /*01f0*/  STS [R9], R6 ;  /* 0x0000000609007388 */ /* 0x0041d80000000800 */
[----:B------:R-:W-:Y:S05]  /*0200*/  @!P0 BRA `(.L_x_337) ;  /* 0xfffffffc00e08947 */ /* 0x000fea000383ffff */
.L_x_336:
[----:B------:R-:W-:Y:S05]  /*0210*/  BSYNC.RECONVERGENT B0 ;  /* 0x0000000000007941 */ /* 0x000fea0003800200 */
.L_x_335:
[----:B------:R-:W1:Y:S01]  /*0220*/  S2UR UR4, SR_CTAID.X ;  /* 0x00000000000479c3 */ /* 0x000e620000002500 */
[----:B------:R-:W2:Y:S07]  /*0230*/  LDCU UR6, c[0x0][0x3a4] ;  /* 0x00007480ff0677ac */ /* 0x000eae0008000800 */
[----:B------:R-:W1:Y:S02]  /*0240*/  LDC R16, c[0x0][0x360] ;  /* 0x0000d800ff107b82 */ /* 0x000e640000000800 */
[----:B-1----:R-:W-:-:S06]  /*0250*/  IMAD R13, R16, UR4, R13 ;  /* 0x00000004100d7c24 */ /* 0x002fcc000f8e020d */
[----:B------:R-:W-:Y:S01]  /*0260*/  BAR.SYNC.DEFER_BLOCKING 0x0 ;  /* 0x0000000000007b1d */ /* 0x000fe20000010000 */
[----:B--2---:R-:W-:-:S13]  /*0270*/  ISETP.GE.AND P0, PT, R13, UR6, PT ;  /* 0x000000060d007c0c */ /* 0x004fda000bf06270 */
[----:B------:R-:W-:Y:S05]  /*0280*/  @P0 EXIT ;  /* 0x000000000000094d */ /* 0x000fea0003800000 */
[----:B------:R-:W1:Y:S01]  /*0290*/  LDCU.64 UR6, c[0x0][0x380] ;  /* 0x00007000ff0677ac */ /* 0x000e620008000a00 */
[----:B------:R-:W-:Y:S02]  /*02a0*/  IADD3 R0, PT, PT, R12, -0x2, RZ ;  /* 0xfffffffe0c007810 */ /* 0x000fe40007ffe0ff */
[C---:B------:R-:W-:Y:S01]  /*02b0*/  LOP3.LUT R14, R18.reuse, 0xfffffffc, RZ, 0xc0, !PT ;  /* 0xfffffffc120e7812 */ /* 0x040fe200078ec0ff */
[----:B------:R-:W2:Y:S01]  /*02c0*/  LDCU UR4, c[0x0][0x370] ;  /* 0x00006e00ff0477ac */ /* 0x000ea20008000800 */
[----:B------:R-:W-:Y:S02]  /*02d0*/  LOP3.LUT R19, R18, 0x3, RZ, 0xc0, !PT ;  /* 0x0000000312137812 */ /* 0x000fe400078ec0ff */
[----:B------:R-:W-:Y:S01]  /*02e0*/  ISETP.GE.U32.AND P0, PT, R0, 0x3, PT ;  /* 0x000000030000780c */ /* 0x000fe20003f06070 */
[----:B------:R-:W3:Y:S01]  /*02f0*/  LDCU UR10, c[0x0][0x3ac] ;  /* 0x00007580ff0a77ac */ /* 0x000ee20008000800 */
[----:B------:R-:W-:Y:S01]  /*0300*/  IADD3 R15, PT, PT, -R14, RZ, RZ ;  /* 0x000000ff0e0f7210 */ /* 0x000fe20007ffe1ff */
[----:B-1----:R-:W-:Y:S01]  /*0310*/  UIADD3 UR5, UP0, UPT, UR6, 0x8, URZ ;  /* 0x0000000806057890 */ /* 0x002fe2000ff1e0ff */
[----:B--2---:R-:W-:-:S03]  /*0320*/  IMAD R16, R16, UR4, RZ ;  /* 0x0000000410107c24 */ /* 0x004fc6000f8e02ff */
[----:B------:R-:W-:Y:S01]  /*0330*/  UIADD3.X UR6, UPT, UPT, URZ, UR7, URZ, UP0, !UPT ;  /* 0x00000007ff067290 */ /* 0x000fe200087fe4ff */
[----:B---3--:R-:W-:-:S11]  /*0340*/  IADD3 R18, PT, PT, R18, UR10, RZ ;  /* 0x0000000a12127c10 */ /* 0x008fd6000fffe0ff */
.L_x_343:
[----:B------:R-:W-:Y:S01]  /*0350*/  ISETP.GE.AND P1, PT, R13, R18, PT ;  /* 0x000000120d00720c */ /* 0x000fe20003f26270 */
[----:B------:R-:W-:Y:S01]  /*0360*/  BSSY.RECONVERGENT B0, `(.L_x_338) ;  /* 0x0000052000007945 */ /* 0x000fe20003800200 */
[----:B-1----:R-:W-:-:S11]  /*0370*/  MOV R3, 0x7fc00000 ;  /* 0x7fc0000000037802 */ /* 0x002fd60000000f00 */
[----:B------:R-:W-:Y:S05]  /*0380*/  @!P1 BRA `(.L_x_339) ;  /* 0x00000004003c9947 */ /* 0x000fea0003800000 */
[----:B------:R-:W-:Y:S01]  /*0390*/  ISETP.GE.AND P1, PT, R10, 0x2, PT ;  /* 0x000000020a00780c */ /* 0x000fe20003f26270 */
[----:B------:R-:W-:-:S12]  /*03a0*/  HFMA2 R0, -RZ, RZ, 0, 0 ;  /* 0x00000000ff007431 */ /* 0x000fd800000001ff */
[----:B------:R-:W-:Y:S05]  /*03b0*/  @!P1 BRA `(.L_x_340) ;  /* 0x00000004002c9947 */ /* 0x000fea0003800000 */
[----:B------:R-:W-:Y:S02]  /*03c0*/  IADD3 R20, PT, PT, R13, 0x2, -R12 ;  /* 0x000000020d147810 */ /* 0x000fe40007ffe80c */
[----:B------:R-:W-:Y:S02]  /*03d0*/  MOV R17, RZ ;  /* 0x000000ff00117202 */ /* 0x000fe40000000f00 */
[----:B------:R-:W-:Y:S02]  /*03e0*/  MOV R5, RZ ;  /* 0x000000ff00057202 */ /* 0x000fe40000000f00 */
[----:B------:R-:W-:Y:S01]  /*03f0*/  MOV R0, RZ ;  /* 0x000000ff00007202 */ /* 0x000fe20000000f00 */
[----:B------:R-:W-:Y:S06]  /*0400*/  @!P0 BRA `(.L_x_341) ;  /* 0x0000000000a08947 */ /* 0x000fec0003800000 */
[----:B------:R-:W1:Y:S01]  /*0410*/  S2UR UR7, SR_CgaCtaId ;  /* 0x00000000000779c3 */ /* 0x000e620000008800 */
[----:B------:R-:W-:Y:S01]  /*0420*/  MOV R17, RZ ;  /* 0x000000ff00117202 */ /* 0x000fe20000000f00 */
[----:B------:R-:W-:Y:S01]  /*0430*/  UMOV UR4, 0x400 ;  /* 0x0000040000047882 */ /* 0x000fe20000000000 */
[----:B------:R-:W-:Y:S02]  /*0440*/  MOV R21, R20 ;  /* 0x0000001400157202 */ /* 0x000fe40000000f00 */
[----:B------:R-:W-:Y:S01]  /*0450*/  MOV R22, R15 ;  /* 0x0000000f00167202 */ /* 0x000fe20000000f00 */
[----:B-1----:R-:W-:-:S12]  /*0460*/  ULEA UR4, UR7, UR4, 0x18 ;  /* 0x0000000407047291 */ /* 0x002fd8000f8ec0ff */
.L_x_342:
[----:B------:R-:W-:Y:S01]  /*0470*/  MOV R8, UR5 ;  /* 0x0000000500087c02 */ /* 0x000fe20008000f00 */
[----:B0-----:R-:W0:Y:S01]  /*0480*/  LDS.128 R4, [UR4] ;  /* 0x00000004ff047984 */ /* 0x001e220008000c00 */
[----:B------:R-:W-:-:S03]  /*0490*/  MOV R9, UR6 ;  /* 0x0000000600097c02 */ /* 0x000fc60008000f00 */
[----:B------:R-:W-:-:S05]  /*04a0*/  IMAD.WIDE R8, R21, 0x4, R8 ;  /* 0x0000000415087825 */ /* 0x000fca00078e0208 */
[----:B------:R-:W0:Y:S04]  /*04b0*/  LDG.E.CONSTANT R3, desc[UR8][R8.64+-0x8] ;  /* 0xfffff80808037981 */ /* 0x000e28000c1e9900 */
[----:B------:R-:W2:Y:S04]  /*04c0*/  LDG.E.CONSTANT R26, desc[UR8][R8.64+-0x4] ;  /* 0xfffffc08081a7981 */ /* 0x000ea8000c1e9900 */
[----:B------:R-:W3:Y:S04]  /*04d0*/  LDG.E.CONSTANT R23, desc[UR8][R8.64] ;  /* 0x0000000808177981 */ /* 0x000ee8000c1e9900 */
[----:B------:R-:W4:Y:S01]  /*04e0*/  LDG.E.CONSTANT R24, desc[UR8][R8.64+0x4] ;  /* 0x0000040808187981 */ /* 0x000f22000c1e9900 */
[----:B------:R-:W-:Y:S01]  /*04f0*/  IADD3 R22, PT, PT, R22, 0x4, RZ ;  /* 0x0000000416167810 */ /* 0x000fe20007ffe0ff */
[----:B------:R-:W-:Y:S01]  /*0500*/  UIADD3 UR4, UPT, UPT, UR4, 0x10, URZ ;  /* 0x0000001004047890 */ /* 0x000fe2000fffe0ff */
[----:B------:R-:W-:-:S02]  /*0510*/  IADD3 R21, PT, PT, R21, 0x4, RZ ;  /* 0x0000000415157810 */ /* 0x000fc40007ffe0ff */
[----:B------:R-:W-:Y:S01]  /*0520*/  ISETP.NE.AND P1, PT, R22, RZ, PT ;  /* 0x000000ff1600720c */ /* 0x000fe20003f25270 */
[----:B0-----:R-:W-:-:S04]  /*0530*/  FFMA R4, R3, R4, RZ ;  /* 0x0000000403047223 */ /* 0x001fc800000000ff */
        /* <DEDUP_REMOVED lines=21> */
.L_x_341:
[----:B------:R-:W-:-:S13]  /*0690*/  ISETP.NE.AND P1, PT, R19, RZ, PT ;  /* 0x000000ff1300720c */ /* 0x000fda0003f25270 */
[----:B------:R-:W-:Y:S05]  /*06a0*/  @!P1 BRA `(.L_x_340) ;  /* 0x0000000000709947 */ /* 0x000fea0003800000 */
[----:B0-----:R-:W0:Y:S01]  /*06b0*/  LDC.64 R8, c[0x0][0x380] ;  /* 0x0000e000ff087b82 */ /* 0x001e220000000a00 */
[----:B------:R-:W-:-:S05]  /*06c0*/  IADD3 R3, PT, PT, R20, R5, RZ ;  /* 0x0000000514037210 */ /* 0x000fca0007ffe0ff */
[----:B0-----:R-:W-:-:S05]  /*06d0*/  IMAD.WIDE R8, R3, 0x4, R8 ;  /* 0x0000000403087825 */ /* 0x001fca00078e0208 */
[----:B------:R-:W2:Y:S01]  /*06e0*/  LDG.E.CONSTANT R3, desc[UR8][R8.64] ;  /* 0x0000000808037981 */ /* 0x000ea2000c1e9900 */
[----:B------:R-:W-:Y:S02]  /*06f0*/  MOV R4, 0x400 ;  /* 0x0000040000047802 */ /* 0x000fe40000000f00 */
[----:B------:R-:W-:Y:S01]  /*0700*/  ISETP.NE.AND P1, PT, R19, 0x1, PT ;  /* 0x000000011300780c */ /* 0x000fe20003f25270 */
[----:B------:R-:W0:Y:S02]  /*0710*/  S2R R7, SR_CgaCtaId ;  /* 0x0000000000077919 */ /* 0x000e240000008800 */
[----:B0-----:R-:W-:-:S04]  /*0720*/  LEA R4, R7, R4, 0x18 ;  /* 0x0000000407047211 */ /* 0x001fc800078ec0ff */
        /* <DEDUP_REMOVED lines=9> */
[----:B------:R-:W2:Y:S01]  /*07c0*/  LDG.E.CONSTANT R0, desc[UR8][R8.64+0x4] ;  /* 0x0000040808007981 */ /* 0x000ea2000c1e9900 */
[----:B------:R-:W-:-:S13]  /*07d0*/  ISETP.NE.AND P1, PT, R19, 0x2, PT ;  /* 0x000000021300780c */ /* 0x000fda0003f25270 */
        /* <DEDUP_REMOVED lines=9> */
.L_x_340:
[----:B-----5:R-:W-:-:S07]  /*0870*/  FMUL R3, R11, R0 ;  /* 0x000000000b037220 */ /* 0x020fce0000400000 */
.L_x_339:
[----:B------:R-:W-:Y:S05]  /*0880*/  BSYNC.RECONVERGENT B0 ;  /* 0x0000000000007941 */ /* 0x000fea0003800200 */
.L_x_338:
[----:B------:R-:W1:Y:S01]  /*0890*/  LDC.64 R4, c[0x0][0x3b0] ;  /* 0x0000ec00ff047b82 */ /* 0x000e620000000a00 */
[----:B------:R-:W2:Y:S02]  /*08a0*/  LDCU UR4, c[0x0][0x3a4] ;  /* 0x00007480ff0477ac */ /* 0x000ea40008000800 */
[----:B--2---:R-:W-:Y:S01]  /*08b0*/  IMAD R7, R2, UR4, R13 ;  /* 0x0000000402077c24 */ /* 0x004fe2000f8e020d */
[----:B------:R-:W-:-:S03]  /*08c0*/  IADD3 R13, PT, PT, R16, R13, RZ ;  /* 0x0000000d100d7210 */ /* 0x000fc60007ffe0ff */
[----:B-1----:R-:W-:Y:S01]  /*08d0*/  IMAD.WIDE R4, R7, 0x4, R4 ;  /* 0x0000000407047825 */ /* 0x002fe200078e0204 */
[----:B------:R-:W-:-:S04]  /*08e0*/  ISETP.GE.AND P1, PT, R13, UR4, PT ;  /* 0x000000040d007c0c */ /* 0x000fc8000bf26270 */
[----:B------:R1:W-:Y:S09]  /*08f0*/  STG.E desc[UR8][R4.64], R3 ;  /* 0x0000000304007986 */ /* 0x0003f2000c101908 */
[----:B------:R-:W-:Y:S05]  /*0900*/  @!P1 BRA `(.L_x_343) ;  /* 0xfffffff800909947 */ /* 0x000fea000383ffff */
[----:B------:R-:W-:Y:S05]  /*0910*/  EXIT ;  /* 0x000000000000794d */ /* 0x000fea0003800000 */
.L_x_344:
        /* <DEDUP_REMOVED lines=14> */
.L_x_358:


//--------------------- .nv.shared.cwma_precompute_weights_oldest_first_f32 --------------------------
	.section	.nv.shared.cwma_precompute_weights_oldest_first_f32,"aw",@nobits
	.sectionflags	@""
	.align	16
	.zero		1024


//--------------------- .nv.shared.reserved.0     --------------------------
	.section	.nv.shared.reserved.0,"aw",@nobits
	.weak		__nv_reservedSMEM_offset_0_alias
	.size		__nv_reservedSMEM_offset_0_alias, 0, 64
	.other		__nv_reservedSMEM_offset_0_alias,@"STO_CUDA_RESERVED_SHARED STV_DEFAULT"
__nv_reservedSMEM_offset_0_alias:
	.zero		0
	.zero		64


//--------------------- .nv.shared.cwma_precompute_weights_f32 --------------------------
	.section	.nv.shared.cwma_precompute_weights_f32,"aw",@nobits
	.sectionflags	@""
	.align	16
	.zero		1024


//--------------------- .nv.shared.cwma_ms1p_tiled_f32_tx128_ty4 --------------------------
	.section	.nv.shared.cwma_ms1p_tiled_f32_tx128_ty4,"aw",@nobits
	.sectionflags	@""
	.align	16
	.zero		1024


//--------------------- .nv.shared.cwma_ms1p_tiled_f32_tx128_ty2 --------------------------
	.section	.nv.shared.cwma_ms1p_tiled_f32_tx128_ty2,"aw",@nobits
	.sectionflags	@""
	.align	16
	.zero		1024


//--------------------- .nv.shared.cwma_multi_series_one_param_time_major_f32 --------------------------
	.section	.nv.shared.cwma_multi_series_one_param_time_major_f32,"aw",@nobits
	.sectionflags	@""
	.align	16
	.zero		1024


//--------------------- .nv.shared.cwma_batch_tiled_async_f32_2x_tile256 --------------------------
	.section	.nv.shared.cwma_batch_tiled_async_f32_2x_tile256,"aw",@nobits
	.sectionflags	@""
	.align	16
.nv.shared.cwma_batch_tiled_async_f32_2x_tile256:
	.zero		1072


//--------------------- .nv.shared.cwma_batch_tiled_async_f32_2x_tile128 --------------------------
	.section	.nv.shared.cwma_batch_tiled_async_f32_2x_tile128,"aw",@nobits
	.sectionflags	@""
	.align	16
.nv.shared.cwma_batch_tiled_async_f32_2x_tile128:
	.zero		1072


//--------------------- .nv.shared.cwma_batch_tiled_f32_2x_tile256 --------------------------
	.section	.nv.shared.cwma_batch_tiled_f32_2x_tile256,"aw",@nobits
	.sectionflags	@""
	.align	16
	.zero		1024


//--------------------- .nv.shared.cwma_batch_tiled_f32_2x_tile128 --------------------------
	.section	.nv.shared.cwma_batch_tiled_f32_2x_tile128,"aw",@nobits
	.sectionflags	@""
	.align	16
	.zero		1024


//--------------------- .nv.shared.cwma_batch_tiled_f32_tile256 --------------------------
	.section	.nv.shared.cwma_batch_tiled_f32_tile256,"aw",@nobits
	.sectionflags	@""
	.align	16
	.zero		1024


//--------------------- .nv.shared.cwma_batch_tiled_f32_tile128 --------------------------
	.section	.nv.shared.cwma_batch_tiled_f32_tile128,"aw",@nobits
	.sectionflags	@""
	.align	16
	.zero		1024


//--------------------- .nv.shared.cwma_batch_f32 --------------------------
	.section	.nv.shared.cwma_batch_f32,"aw",@nobits
	.sectionflags	@""
	.align	16
	.zero		1024


//--------------------- .nv.constant0.cwma_precompute_weights_oldest_first_f32 --------------------------
	.section	.nv.constant0.cwma_precompute_weights_oldest_first_f32,"a",@progbits
	.sectionflags	@""
	.align	4
.nv.constant0.cwma_precompute_weights_oldest_first_f32:
	.zero		928


//--------------------- .nv.constant0.cwma_precompute_weights_f32 --------------------------
	.section	.nv.constant0.cwma_precompute_weights_f32,"a",@progbits
	.sectionflags	@""
	.align	4
.nv.constant0.cwma_precompute_weights_f32:
	.zero		928


//--------------------- .nv.constant0.cwma_ms1p_tiled_f32_tx128_ty4 --------------------------
	.section	.nv.constant0.cwma_ms1p_tiled_f32_tx128_ty4,"a",@progbits
	.sectionflags	@""
	.align	4
.nv.constant0.cwma_ms1p_tiled_f32_tx128_ty4:
	.zero		944


//--------------------- .nv.constant0.cwma_ms1p_tiled_f32_tx128_ty2 --------------------------
	.section	.nv.constant0.cwma_ms1p_tiled_f32_tx128_ty2,"a",@progbits
	.sectionflags	@""
	.align	4
.nv.constant0.cwma_ms1p_tiled_f32_tx128_ty2:
	.zero		944


//--------------------- .nv.constant0.cwma_multi_series_one_param_time_major_f32 --------------------------
	.section	.nv.constant0.cwma_multi_series_one_param_time_major_f32,"a",@progbits
	.sectionflags	@""
	.align	4
.nv.constant0.cwma_multi_series_one_param_time_major_f32:
	.zero		944


//--------------------- .nv.constant0.cwma_batch_tiled_async_f32_2x_tile256 --------------------------
	.section	.nv.constant0.cwma_batch_tiled_async_f32_2x_tile256,"a",@progbits
	.sectionflags	@""
	.align	4
.nv.constant0.cwma_batch_tiled_async_f32_2x_tile256:
	.zero		952


//--------------------- .nv.constant0.cwma_batch_tiled_async_f32_2x_tile128 --------------------------
	.section	.nv.constant0.cwma_batch_tiled_async_f32_2x_tile128,"a",@progbits
	.sectionflags	@""
	.align	4
.nv.constant0.cwma_batch_tiled_async_f32_2x_tile128:
	.zero		952


//--------------------- .nv.constant0.cwma_batch_tiled_f32_2x_tile256 --------------------------
	.section	.nv.constant0.cwma_batch_tiled_f32_2x_tile256,"a",@progbits
	.sectionflags	@""
	.align	4
.nv.constant0.cwma_batch_tiled_f32_2x_tile256:
	.zero		952


//--------------------- .nv.constant0.cwma_batch_tiled_f32_2x_tile128 --------------------------
	.section	.nv.constant0.cwma_batch_tiled_f32_2x_tile128,"a",@progbits
	.sectionflags	@""
	.align	4
.nv.constant0.cwma_batch_tiled_f32_2x_tile128:
	.zero		952


//--------------------- .nv.constant0.cwma_batch_tiled_f32_tile256 --------------------------
	.section	.nv.constant0.cwma_batch_tiled_f32_tile256,"a",@progbits
	.sectionflags	@""
	.align	4
.nv.constant0.cwma_batch_tiled_f32_tile256:
	.zero		952


//--------------------- .nv.constant0.cwma_batch_tiled_f32_tile128 --------------------------
	.section	.nv.constant0.cwma_batch_tiled_f32_tile128,"a",@progbits
	.sectionflags	@""
	.align	4
.nv.constant0.cwma_batch_tiled_f32_tile128:
	.zero		952


//--------------------- .nv.constant0.cwma_batch_f32 --------------------------
	.section	.nv.constant0.cwma_batch_f32,"a",@progbits
	.sectionflags	@""
	.align	4
.nv.constant0.cwma_batch_f32:
	.zero		952


//--------------------- SYMBOLS --------------------------

	.type		.nv.reservedSmem.offset0,@object
	.size		.nv.reservedSmem.offset0,0x4
	.type		.nv.reservedSmem.cap,@object
	.size		.nv.reservedSmem.cap,0x4
